	.target	sm_90a

	.elftype	@"ET_EXEC"


//--------------------- .note.nv.tkinfo           --------------------------
	.section	.note.nv.tkinfo,"",@"SHT_NOTE"
	.sectionflags	@"SHF_NOTE_NV_TKINFO"
	.tkinfo
        /*0018*/ 	.word	0x00000002
        /*0030*/ 	.string	""
        /*0030*/ 	.string	"ptxas"
        /*0030*/ 	.string	"Cuda compilation tools, release 13.0, V13.0.88"
        /*0030*/ 	.string	"Build cuda_13.0.r13.0/compiler.36424714_0"
        /*0030*/ 	.string	"-arch sm_90a -m 64 "



//--------------------- .note.nv.cuinfo           --------------------------
	.section	.note.nv.cuinfo,"",@"SHT_NOTE"
	.sectionflags	@"SHF_NOTE_NV_CUINFO"
        /*0018*/ 	.short	0x0002
        /*001a*/ 	.short	0x005a
        /*001c*/ 	.short	0x0082
	.zero		2


//--------------------- .nv.info                  --------------------------
	.section	.nv.info,"",@"SHT_CUDA_INFO"
	.align	4


	//----- nvinfo : EIATTR_REGCOUNT
	.align		4
        /*0000*/ 	.byte	0x04, 0x2f
        /*0002*/ 	.short	(.L_16 - .L_15)
	.align		4
.L_15:
        /*0004*/ 	.word	index@(_ZN7cutlass13device_kernelINS_4gemm6kernel13GemmUniversalIN4cute5tupleIJiiiiEEENS1_10collective13CollectiveMmaINS1_37MainloopSm90TmaGmmaWarpSpecializedFP8ILi6ENS5_IJNS4_1CILi2EEENSA_ILi1EEESC_EEENS1_35KernelTmaWarpSpecializedCooperativeEEENS5_IJNSA_ILi256EEESG_NSA_ILi64EEEEEENS_12float_e4m3_tENS5_IJlSC_lEEESJ_SK_NS4_8TiledMMAINS4_8MMA_AtomIJNS4_4SM904GMMA31MMA_64x256x32_F32E4M3E4M3_SS_TNILNSO_7ScaleInE1ELSQ_1EEEEEENS4_6LayoutISD_NS5_IJSC_NSA_ILi0EEESU_EEEEENS5_IJNS4_10UnderscoreESX_SX_EEEEENS4_13SM90_TMA_LOADENS4_14ComposedLayoutINS4_7SwizzleILi2ELi4ELi3EEENS4_18smem_ptr_flag_bitsILi8EEENST_INS5_IJNSA_ILi8EEESH_EEENS5_IJSH_SC_EEEEEEEvNS4_8identityENS4_23SM90_TMA_LOAD_MULTICASTES1A_vS1B_EENS_8epilogue10collective18CollectiveEpilogueINS1E_22Sm90TmaWarpSpecializedILi4ELi2ELi16ELb0ELb0EEEJSI_NS5_IJNSA_ILi128EEENSA_ILi32EEEEEESJ_SK_SJ_SK_NS1E_6fusion15FusionCallbacksIS1I_NS1M_13LinCombEltActINS1E_6thread7SigmoidESJ_fSJ_fLNS_15FloatRoundStyleE2EEESI_S1L_JEEES10_NS11_INS12_ILi1ELi4ELi3EEES15_NST_INS5_IJS16_S1K_EEENS5_IJS1K_SC_EEEEEEENS4_39AutoVectorizingCopyWithAssumedAlignmentILi128EEENS4_14SM90_TMA_STOREES1Y_S20_NS4_9Copy_AtomIJNS4_17SM90_U32x4_STSM_NENS_6half_tEEEEvEEEvvEEEEvNT_6ParamsE)
        /*0008*/ 	.word	0x000000a8


	//----- nvinfo : EIATTR_FRAME_SIZE
	.align		4
.L_16:
        /*000c*/ 	.byte	0x04, 0x11
        /*000e*/ 	.short	(.L_18 - .L_17)
	.align		4
.L_17:
        /*0010*/ 	.word	index@($__internal_0_$__cuda_sm20_rcp_rn_f32_slowpath)
        /*0014*/ 	.word	0x000008c0


	//----- nvinfo : EIATTR_FRAME_SIZE
	.align		4
.L_18:
        /*0018*/ 	.byte	0x04, 0x11
        /*001a*/ 	.short	(.L_20 - .L_19)
	.align		4
.L_19:
        /*001c*/ 	.word	index@(_ZN7cutlass13device_kernelINS_4gemm6kernel13GemmUniversalIN4cute5tupleIJiiiiEEENS1_10collective13CollectiveMmaINS1_37MainloopSm90TmaGmmaWarpSpecializedFP8ILi6ENS5_IJNS4_1CILi2EEENSA_ILi1EEESC_EEENS1_35KernelTmaWarpSpecializedCooperativeEEENS5_IJNSA_ILi256EEESG_NSA_ILi64EEEEEENS_12float_e4m3_tENS5_IJlSC_lEEESJ_SK_NS4_8TiledMMAINS4_8MMA_AtomIJNS4_4SM904GMMA31MMA_64x256x32_F32E4M3E4M3_SS_TNILNSO_7ScaleInE1ELSQ_1EEEEEENS4_6LayoutISD_NS5_IJSC_NSA_ILi0EEESU_EEEEENS5_IJNS4_10UnderscoreESX_SX_EEEEENS4_13SM90_TMA_LOADENS4_14ComposedLayoutINS4_7SwizzleILi2ELi4ELi3EEENS4_18smem_ptr_flag_bitsILi8EEENST_INS5_IJNSA_ILi8EEESH_EEENS5_IJSH_SC_EEEEEEEvNS4_8identityENS4_23SM90_TMA_LOAD_MULTICASTES1A_vS1B_EENS_8epilogue10collective18CollectiveEpilogueINS1E_22Sm90TmaWarpSpecializedILi4ELi2ELi16ELb0ELb0EEEJSI_NS5_IJNSA_ILi128EEENSA_ILi32EEEEEESJ_SK_SJ_SK_NS1E_6fusion15FusionCallbacksIS1I_NS1M_13LinCombEltActINS1E_6thread7SigmoidESJ_fSJ_fLNS_15FloatRoundStyleE2EEESI_S1L_JEEES10_NS11_INS12_ILi1ELi4ELi3EEES15_NST_INS5_IJS16_S1K_EEENS5_IJS1K_SC_EEEEEEENS4_39AutoVectorizingCopyWithAssumedAlignmentILi128EEENS4_14SM90_TMA_STOREES1Y_S20_NS4_9Copy_AtomIJNS4_17SM90_U32x4_STSM_NENS_6half_tEEEEvEEEvvEEEEvNT_6ParamsE)
        /*0020*/ 	.word	0x000008c0


	//----- nvinfo : EIATTR_MIN_STACK_SIZE
	.align		4
.L_20:
        /*0024*/ 	.byte	0x04, 0x12
        /*0026*/ 	.short	(.L_22 - .L_21)
	.align		4
.L_21:
        /*0028*/ 	.word	index@(_ZN7cutlass13device_kernelINS_4gemm6kernel13GemmUniversalIN4cute5tupleIJiiiiEEENS1_10collective13CollectiveMmaINS1_37MainloopSm90TmaGmmaWarpSpecializedFP8ILi6ENS5_IJNS4_1CILi2EEENSA_ILi1EEESC_EEENS1_35KernelTmaWarpSpecializedCooperativeEEENS5_IJNSA_ILi256EEESG_NSA_ILi64EEEEEENS_12float_e4m3_tENS5_IJlSC_lEEESJ_SK_NS4_8TiledMMAINS4_8MMA_AtomIJNS4_4SM904GMMA31MMA_64x256x32_F32E4M3E4M3_SS_TNILNSO_7ScaleInE1ELSQ_1EEEEEENS4_6LayoutISD_NS5_IJSC_NSA_ILi0EEESU_EEEEENS5_IJNS4_10UnderscoreESX_SX_EEEEENS4_13SM90_TMA_LOADENS4_14ComposedLayoutINS4_7SwizzleILi2ELi4ELi3EEENS4_18smem_ptr_flag_bitsILi8EEENST_INS5_IJNSA_ILi8EEESH_EEENS5_IJSH_SC_EEEEEEEvNS4_8identityENS4_23SM90_TMA_LOAD_MULTICASTES1A_vS1B_EENS_8epilogue10collective18CollectiveEpilogueINS1E_22Sm90TmaWarpSpecializedILi4ELi2ELi16ELb0ELb0EEEJSI_NS5_IJNSA_ILi128EEENSA_ILi32EEEEEESJ_SK_SJ_SK_NS1E_6fusion15FusionCallbacksIS1I_NS1M_13LinCombEltActINS1E_6thread7SigmoidESJ_fSJ_fLNS_15FloatRoundStyleE2EEESI_S1L_JEEES10_NS11_INS12_ILi1ELi4ELi3EEES15_NST_INS5_IJS16_S1K_EEENS5_IJS1K_SC_EEEEEEENS4_39AutoVectorizingCopyWithAssumedAlignmentILi128EEENS4_14SM90_TMA_STOREES1Y_S20_NS4_9Copy_AtomIJNS4_17SM90_U32x4_STSM_NENS_6half_tEEEEvEEEvvEEEEvNT_6ParamsE)
        /*002c*/ 	.word	0x000008c0
.L_22:


//--------------------- .nv.compat                --------------------------
	.section	.nv.compat,"",@"SHT_CUDA_COMPAT_INFO"
	.align	4
        /*0000*/ 	.byte	0x02, 0x09, 0x01, 0x00, 0x02, 0x02, 0x04, 0x00, 0x02, 0x05, 0x05, 0x00, 0x03, 0x07, 0x01, 0x01
        /*0010*/ 	.byte	0x02, 0x03, 0x01, 0x00, 0x02, 0x06, 0x01, 0x00, 0x04, 0x0b, 0x08, 0x00, 0x00, 0x00, 0x00, 0x00
        /*0020*/ 	.byte	0x00, 0x00, 0x00, 0x00


//--------------------- .nv.info._ZN7cutlass13device_kernelINS_4gemm6kernel13GemmUniversalIN4cute5tupleIJiiiiEEENS1_10collective13CollectiveMmaINS1_37MainloopSm90TmaGmmaWarpSpecializedFP8ILi6ENS5_IJNS4_1CILi2EEENSA_ILi1EEESC_EEENS1_35KernelTmaWarpSpecializedCooperativeEEENS5_IJNSA_ILi256EEESG_NSA_ILi64EEEEEENS_12float_e4m3_tENS5_IJlSC_lEEESJ_SK_NS4_8TiledMMAINS4_8MMA_AtomIJNS4_4SM904GMMA31MMA_64x256x32_F32E4M3E4M3_SS_TNILNSO_7ScaleInE1ELSQ_1EEEEEENS4_6LayoutISD_NS5_IJSC_NSA_ILi0EEESU_EEEEENS5_IJNS4_10UnderscoreESX_SX_EEEEENS4_13SM90_TMA_LOADENS4_14ComposedLayoutINS4_7SwizzleILi2ELi4ELi3EEENS4_18smem_ptr_flag_bitsILi8EEENST_INS5_IJNSA_ILi8EEESH_EEENS5_IJSH_SC_EEEEEEEvNS4_8identityENS4_23SM90_TMA_LOAD_MULTICASTES1A_vS1B_EENS_8epilogue10collective18CollectiveEpilogueINS1E_22Sm90TmaWarpSpecializedILi4ELi2ELi16ELb0ELb0EEEJSI_NS5_IJNSA_ILi128EEENSA_ILi32EEEEEESJ_SK_SJ_SK_NS1E_6fusion15FusionCallbacksIS1I_NS1M_13LinCombEltActINS1E_6thread7SigmoidESJ_fSJ_fLNS_15FloatRoundStyleE2EEESI_S1L_JEEES10_NS11_INS12_ILi1ELi4ELi3EEES15_NST_INS5_IJS16_S1K_EEENS5_IJS1K_SC_EEEEEEENS4_39AutoVectorizingCopyWithAssumedAlignmentILi128EEENS4_14SM90_TMA_STOREES1Y_S20_NS4_9Copy_AtomIJNS4_17SM90_U32x4_STSM_NENS_6half_tEEEEvEEEvvEEEEvNT_6ParamsE --------------------------
	.section	.nv.info._ZN7cutlass13device_kernelINS_4gemm6kernel13GemmUniversalIN4cute5tupleIJiiiiEEENS1_10collective13CollectiveMmaINS1_37MainloopSm90TmaGmmaWarpSpecializedFP8ILi6ENS5_IJNS4_1CILi2EEENSA_ILi1EEESC_EEENS1_35KernelTmaWarpSpecializedCooperativeEEENS5_IJNSA_ILi256EEESG_NSA_ILi64EEEEEENS_12float_e4m3_tENS5_IJlSC_lEEESJ_SK_NS4_8TiledMMAINS4_8MMA_AtomIJNS4_4SM904GMMA31MMA_64x256x32_F32E4M3E4M3_SS_TNILNSO_7ScaleInE1ELSQ_1EEEEEENS4_6LayoutISD_NS5_IJSC_NSA_ILi0EEESU_EEEEENS5_IJNS4_10UnderscoreESX_SX_EEEEENS4_13SM90_TMA_LOADENS4_14ComposedLayoutINS4_7SwizzleILi2ELi4ELi3EEENS4_18smem_ptr_flag_bitsILi8EEENST_INS5_IJNSA_ILi8EEESH_EEENS5_IJSH_SC_EEEEEEEvNS4_8identityENS4_23SM90_TMA_LOAD_MULTICASTES1A_vS1B_EENS_8epilogue10collective18CollectiveEpilogueINS1E_22Sm90TmaWarpSpecializedILi4ELi2ELi16ELb0ELb0EEEJSI_NS5_IJNSA_ILi128EEENSA_ILi32EEEEEESJ_SK_SJ_SK_NS1E_6fusion15FusionCallbacksIS1I_NS1M_13LinCombEltActINS1E_6thread7SigmoidESJ_fSJ_fLNS_15FloatRoundStyleE2EEESI_S1L_JEEES10_NS11_INS12_ILi1ELi4ELi3EEES15_NST_INS5_IJS16_S1K_EEENS5_IJS1K_SC_EEEEEEENS4_39AutoVectorizingCopyWithAssumedAlignmentILi128EEENS4_14SM90_TMA_STOREES1Y_S20_NS4_9Copy_AtomIJNS4_17SM90_U32x4_STSM_NENS_6half_tEEEEvEEEvvEEEEvNT_6ParamsE,"",@"SHT_CUDA_INFO"
	.sectionflags	@""
	.align	4


	//----- nvinfo : EIATTR_CUDA_API_VERSION
	.align		4
        /*0000*/ 	.byte	0x04, 0x37
        /*0002*/ 	.short	(.L_24 - .L_23)
.L_23:
        /*0004*/ 	.word	0x00000082


	//----- nvinfo : EIATTR_KPARAM_INFO
	.align		4
.L_24:
        /*0008*/ 	.byte	0x04, 0x17
        /*000a*/ 	.short	(.L_26 - .L_25)
.L_25:
        /*000c*/ 	.word	0x00000000
        /*0010*/ 	.short	0x0000
        /*0012*/ 	.short	0x0070
        /*0014*/ 	.byte	0x00, 0xf0, 0x01, 0x1c


	//----- nvinfo : EIATTR_SPARSE_MMA_MASK
	.align		4
.L_26:
        /*0018*/ 	.byte	0x03, 0x50
        /*001a*/ 	.short	0x0000


	//----- nvinfo : EIATTR_MAXREG_COUNT
	.align		4
        /*001c*/ 	.byte	0x03, 0x1b
        /*001e*/ 	.short	0x00a8


	//----- nvinfo : EIATTR_NUM_BARRIERS
	.align		4
        /*0020*/ 	.byte	0x02, 0x4c
        /*0022*/ 	.byte	0x02
	.zero		1


	//----- nvinfo : EIATTR_EXTERNS
	.align		4
        /*0024*/ 	.byte	0x04, 0x0f
        /*0026*/ 	.short	(.L_28 - .L_27)


	//   ....[0]....
	.align		4
.L_27:
        /*0028*/ 	.word	index@(__assertfail)


	//----- nvinfo : EIATTR_ANNOTATIONS
	.align		4
.L_28:
        /*002c*/ 	.byte	0x04, 0x55
        /*002e*/ 	.short	(.L_30 - .L_29)


	//   ....[0]....
.L_29:
        /*0030*/ 	.word	0x00000001
        /*0034*/ 	.byte	0x00, 0x0c, 0x00, 0x00, 0x01, 0x00, 0x00, 0x00, 0x00, 0x0d, 0x00, 0x00, 0x01, 0x00, 0x00, 0x00
        /* <DEDUP_REMOVED lines=1540> */
        /*6084*/ 	.byte	0xf0, 0x69, 0x03, 0x00


	//----- nvinfo : EIATTR_MERCURY_ISA_VERSION
	.align		4
.L_30:
        /*6088*/ 	.byte	0x03, 0x5f
        /*608a*/ 	.short	0x0101


	//----- nvinfo : EIATTR_INT_WARP_WIDE_INSTR_OFFSETS
	.align		4
        /*608c*/ 	.byte	0x04, 0x31
        /*608e*/ 	.short	(.L_32 - .L_31)


	//   ....[0]....
.L_31:
        /*6090*/ 	.word	0x00000a70


	//   ....[1]....
        /*6094*/ 	.word	0x00000a80


	//   ....[2]....
        /*6098*/ 	.word	0x00000be0


	//   ....[3]....
        /*609c*/ 	.word	0x0000d7f0


	//----- nvinfo : EIATTR_COOP_GROUP_MASK_REGIDS
	.align		4
.L_32:
        /*60a0*/ 	.byte	0x04, 0x29
        /*60a2*/ 	.short	(.L_34 - .L_33)


	//   ....[0]....
.L_33:
        /*60a4*/ 	.word	0xffffffff


	//   ....[1]....
        /*60a8*/ 	.word	0xffffffff


	//   ....[2]....
        /*60ac*/ 	.word	0xffffffff


	//   ....[3]....
        /*60b0*/ 	.word	0xffffffff


	//   ....[4]....
        /*60b4*/ 	.word	0xffffffff


	//   ....[5]....
        /*60b8*/ 	.word	0xffffffff


	//   ....[6]....
        /*60bc*/ 	.word	0xffffffff


	//----- nvinfo : EIATTR_COOP_GROUP_INSTR_OFFSETS
	.align		4
.L_34:
        /*60c0*/ 	.byte	0x04, 0x28
        /*60c2*/ 	.short	(.L_36 - .L_35)


	//   ....[0]....
.L_35:
        /*60c4*/ 	.word	0x00000060


	//   ....[1]....
        /*60c8*/ 	.word	0x00000090


	//   ....[2]....
        /*60cc*/ 	.word	0x000004e0


	//   ....[3]....
        /*60d0*/ 	.word	0x00000710


	//   ....[4]....
        /*60d4*/ 	.word	0x000008c0


	//   ....[5]....
        /*60d8*/ 	.word	0x00000d90


	//   ....[6]....
        /*60dc*/ 	.word	0x00003030


	//----- nvinfo : EIATTR_REG_RECONFIG
	.align		4
.L_36:
        /*60e0*/ 	.byte	0x01, 0x54
	.zero		2


	//----- nvinfo : EIATTR_SYSCALL_OFFSETS
	.align		4
        /*60e4*/ 	.byte	0x04, 0x46
        /*60e6*/ 	.short	(.L_38 - .L_37)


	//   ....[0]....
.L_37:
        /*60e8*/ 	.word	0x00011720


	//   ....[1]....
        /*60ec*/ 	.word	0x00011860


	//----- nvinfo : EIATTR_MBARRIER_INSTR_OFFSETS
	.align		4
.L_38:
        /*60f0*/ 	.byte	0x04, 0x39
        /*60f2*/ 	.short	(.L_40 - .L_39)


	//   ....[0]....
.L_39:
        /*60f4*/ 	.word	0x00000640
        /*60f8*/ 	.word	0x000000ff
        /*60fc*/ 	.word	0x00000000
        /*6100*/ 	.short	0x0100
        /*6102*/ 	.byte	0x08
	.zero		1


	//   ....[1]....
        /*6104*/ 	.word	0x00000650
        /*6108*/ 	.word	0x000000ff
        /*610c*/ 	.word	0x00000030
        /*6110*/ 	.short	0x0100
        /*6112*/ 	.byte	0x08
	.zero		1


	//   ....[2]....
        /*6114*/ 	.word	0x00000660
        /*6118*/ 	.word	0x000000ff
        /*611c*/ 	.word	0x00000008
        /*6120*/ 	.short	0x0100
        /*6122*/ 	.byte	0x08
	.zero		1


	//   ....[3]....
        /*6124*/ 	.word	0x00000670
        /*6128*/ 	.word	0x000000ff
        /*612c*/ 	.word	0x00000038
        /*6130*/ 	.short	0x0100
        /*6132*/ 	.byte	0x08
	.zero		1


	//   ....[4]....
        /*6134*/ 	.word	0x00000680
        /*6138*/ 	.word	0x000000ff
        /*613c*/ 	.word	0x00000010
        /*6140*/ 	.short	0x0100
        /*6142*/ 	.byte	0x08
	.zero		1


	//   ....[5]....
        /*6144*/ 	.word	0x00000690
        /*6148*/ 	.word	0x000000ff
        /*614c*/ 	.word	0x00000040
        /*6150*/ 	.short	0x0100
        /*6152*/ 	.byte	0x08
	.zero		1


	//   ....[6]....
        /*6154*/ 	.word	0x000006a0
        /*6158*/ 	.word	0x000000ff
        /*615c*/ 	.word	0x00000018
        /*6160*/ 	.short	0x0100
        /*6162*/ 	.byte	0x08
	.zero		1


	//   ....[7]....
        /*6164*/ 	.word	0x000006b0
        /*6168*/ 	.word	0x000000ff
        /*616c*/ 	.word	0x00000048
        /*6170*/ 	.short	0x0100
        /*6172*/ 	.byte	0x08
	.zero		1


	//   ....[8]....
        /*6174*/ 	.word	0x000006c0
        /*6178*/ 	.word	0x000000ff
        /*617c*/ 	.word	0x00000020
        /*6180*/ 	.short	0x0100
        /*6182*/ 	.byte	0x08
	.zero		1


	//   ....[9]....
        /*6184*/ 	.word	0x000006d0
        /*6188*/ 	.word	0x000000ff
        /*618c*/ 	.word	0x00000050
        /*6190*/ 	.short	0x0100
        /*6192*/ 	.byte	0x08
	.zero		1


	//   ....[10]....
        /*6194*/ 	.word	0x000006e0
        /*6198*/ 	.word	0x000000ff
        /*619c*/ 	.word	0x00000028
        /*61a0*/ 	.short	0x0100
        /*61a2*/ 	.byte	0x08
	.zero		1


	//   ....[11]....
        /*61a4*/ 	.word	0x000006f0
        /*61a8*/ 	.word	0x000000ff
        /*61ac*/ 	.word	0x00000058
        /*61b0*/ 	.short	0x0100
        /*61b2*/ 	.byte	0x08
	.zero		1


	//   ....[12]....
        /*61b4*/ 	.word	0x00000820
        /*61b8*/ 	.word	0x000000ff
        /*61bc*/ 	.word	0x00000060
        /*61c0*/ 	.short	0x0100
        /*61c2*/ 	.byte	0x08
	.zero		1


	//   ....[13]....
        /*61c4*/ 	.word	0x00000830
        /*61c8*/ 	.word	0x000000ff
        /*61cc*/ 	.word	0x00000080
        /*61d0*/ 	.short	0x0100
        /*61d2*/ 	.byte	0x08
	.zero		1


	//   ....[14]....
        /*61d4*/ 	.word	0x00000840
        /*61d8*/ 	.word	0x000000ff
        /*61dc*/ 	.word	0x00000068
        /*61e0*/ 	.short	0x0100
        /*61e2*/ 	.byte	0x08
	.zero		1


	//   ....[15]....
        /*61e4*/ 	.word	0x00000850
        /*61e8*/ 	.word	0x000000ff
        /*61ec*/ 	.word	0x00000088
        /*61f0*/ 	.short	0x0100
        /*61f2*/ 	.byte	0x08
	.zero		1


	//   ....[16]....
        /*61f4*/ 	.word	0x00000860
        /*61f8*/ 	.word	0x000000ff
        /*61fc*/ 	.word	0x00000070
        /*6200*/ 	.short	0x0100
        /*6202*/ 	.byte	0x08
	.zero		1


	//   ....[17]....
        /*6204*/ 	.word	0x00000870
        /*6208*/ 	.word	0x000000ff
        /*620c*/ 	.word	0x00000090
        /*6210*/ 	.short	0x0100
        /*6212*/ 	.byte	0x08
	.zero		1


	//   ....[18]....
        /*6214*/ 	.word	0x00000880
        /*6218*/ 	.word	0x000000ff
        /*621c*/ 	.word	0x00000078
        /*6220*/ 	.short	0x0100
        /*6222*/ 	.byte	0x08
	.zero		1


	//   ....[19]....
        /*6224*/ 	.word	0x00000890
        /*6228*/ 	.word	0x000000ff
        /*622c*/ 	.word	0x00000098
        /*6230*/ 	.short	0x0100
        /*6232*/ 	.byte	0x08
	.zero		1


	//   ....[20]....
        /*6234*/ 	.word	0x00000c70
        /*6238*/ 	.word	0x000000ff
        /*623c*/ 	.word	0x000000a0
        /*6240*/ 	.short	0x0100
        /*6242*/ 	.byte	0x06
	.zero		1


	//   ....[21]....
        /*6244*/ 	.word	0x00000d10
        /*6248*/ 	.word	0x000000ff
        /*624c*/ 	.word	0x000000a8
        /*6250*/ 	.short	0x0100
        /*6252*/ 	.byte	0x06
	.zero		1


	//   ....[22]....
        /*6254*/ 	.word	0x00003420
        /*6258*/ 	.word	0x000000ff
        /*625c*/ 	.word	0x00000000
        /*6260*/ 	.short	0x010a
        /*6262*/ 	.byte	0x04
	.zero		1


	//   ....[23]....
        /*6264*/ 	.word	0x00003460
        /*6268*/ 	.word	0x000000ff
        /*626c*/ 	.word	0x00000000
        /*6270*/ 	.short	0x010a
        /*6272*/ 	.byte	0x04
	.zero		1


	//   ....[24]....
        /*6274*/ 	.word	0x00007a20
        /*6278*/ 	.word	0x000000ff
        /*627c*/ 	.word	0x00000000
        /*6280*/ 	.short	0x010a
        /*6282*/ 	.byte	0x06
	.zero		1


	//   ....[25]....
        /*6284*/ 	.word	0x00007a60
        /*6288*/ 	.word	0x000000ff
        /*628c*/ 	.word	0x00000000
        /*6290*/ 	.short	0x010a
        /*6292*/ 	.byte	0x06
	.zero		1


	//   ....[26]....
        /*6294*/ 	.word	0x0000d850
        /*6298*/ 	.word	0x00000004
        /*629c*/ 	.word	0x00000000
        /*62a0*/ 	.short	0x0101
        /*62a2*/ 	.byte	0x3f
	.zero		1


	//   ....[27]....
        /*62a4*/ 	.word	0x000114d0
        /*62a8*/ 	.word	0x00000000
        /*62ac*/ 	.word	0x00000000
        /*62b0*/ 	.short	0x0101
        /*62b2*/ 	.byte	0x3f
	.zero		1


	//   ....[28]....
        /*62b4*/ 	.word	0x00011d30
        /*62b8*/ 	.word	0x00000004
        /*62bc*/ 	.word	0x00000060
        /*62c0*/ 	.short	0x010a
        /*62c2*/ 	.byte	0x3f
	.zero		1


	//   ....[29]....
        /*62c4*/ 	.word	0x00011fe0
        /*62c8*/ 	.word	0x00000004
        /*62cc*/ 	.word	0x00000000
        /*62d0*/ 	.short	0x0101
        /*62d2*/ 	.byte	0x3f
	.zero		1


	//   ....[30]....
        /*62d4*/ 	.word	0x00013e20
        /*62d8*/ 	.word	0x00000004
        /*62dc*/ 	.word	0x00000060
        /*62e0*/ 	.short	0x010a
        /*62e2*/ 	.byte	0x3f
	.zero		1


	//   ....[31]....
        /*62e4*/ 	.word	0x000140a0
        /*62e8*/ 	.word	0x00000004
        /*62ec*/ 	.word	0x00000000
        /*62f0*/ 	.short	0x0101
        /*62f2*/ 	.byte	0x3f
	.zero		1


	//   ....[32]....
        /*62f4*/ 	.word	0x00015f80
        /*62f8*/ 	.word	0x00000004
        /*62fc*/ 	.word	0x00000060
        /*6300*/ 	.short	0x010a
        /*6302*/ 	.byte	0x3f
	.zero		1


	//   ....[33]....
        /*6304*/ 	.word	0x00016240
        /*6308*/ 	.word	0x00000004
        /*630c*/ 	.word	0x00000000
        /*6310*/ 	.short	0x0101
        /*6312*/ 	.byte	0x3f
	.zero		1


	//   ....[34]....
        /*6314*/ 	.word	0x00017fe0
        /*6318*/ 	.word	0x00000004
        /*631c*/ 	.word	0x00000060
        /*6320*/ 	.short	0x010a
        /*6322*/ 	.byte	0x3f
	.zero		1


	//   ....[35]....
        /*6324*/ 	.word	0x000182a0
        /*6328*/ 	.word	0x00000004
        /*632c*/ 	.word	0x00000000
        /*6330*/ 	.short	0x0101
        /*6332*/ 	.byte	0x3f
	.zero		1


	//   ....[36]....
        /*6334*/ 	.word	0x0001a170
        /*6338*/ 	.word	0x00000004
        /*633c*/ 	.word	0x00000060
        /*6340*/ 	.short	0x010a
        /*6342*/ 	.byte	0x3f
	.zero		1


	//   ....[37]....
        /*6344*/ 	.word	0x0001a450
        /*6348*/ 	.word	0x00000004
        /*634c*/ 	.word	0x00000000
        /*6350*/ 	.short	0x0101
        /*6352*/ 	.byte	0x3f
	.zero		1


	//   ....[38]....
        /*6354*/ 	.word	0x0001c200
        /*6358*/ 	.word	0x00000004
        /*635c*/ 	.word	0x00000060
        /*6360*/ 	.short	0x010a
        /*6362*/ 	.byte	0x3f
	.zero		1


	//   ....[39]....
        /*6364*/ 	.word	0x0001c4e0
        /*6368*/ 	.word	0x00000004
        /*636c*/ 	.word	0x00000000
        /*6370*/ 	.short	0x0101
        /*6372*/ 	.byte	0x3f
	.zero		1


	//   ....[40]....
        /*6374*/ 	.word	0x0001e3a0
        /*6378*/ 	.word	0x00000004
        /*637c*/ 	.word	0x00000060
        /*6380*/ 	.short	0x010a
        /*6382*/ 	.byte	0x3f
	.zero		1


	//   ....[41]....
        /*6384*/ 	.word	0x0001e680
        /*6388*/ 	.word	0x00000004
        /*638c*/ 	.word	0x00000000
        /*6390*/ 	.short	0x0101
        /*6392*/ 	.byte	0x3f
	.zero		1


	//   ....[42]....
        /*6394*/ 	.word	0x00020440
        /*6398*/ 	.word	0x00000004
        /*639c*/ 	.word	0x00000060
        /*63a0*/ 	.short	0x010a
        /*63a2*/ 	.byte	0x3f
	.zero		1


	//   ....[43]....
        /*63a4*/ 	.word	0x00020720
        /*63a8*/ 	.word	0x00000004
        /*63ac*/ 	.word	0x00000000
        /*63b0*/ 	.short	0x0101
        /*63b2*/ 	.byte	0x3f
	.zero		1


	//   ....[44]....
        /*63b4*/ 	.word	0x000225e0
        /*63b8*/ 	.word	0x00000004
        /*63bc*/ 	.word	0x00000060
        /*63c0*/ 	.short	0x010a
        /*63c2*/ 	.byte	0x3f
	.zero		1


	//   ....[45]....
        /*63c4*/ 	.word	0x000228c0
        /*63c8*/ 	.word	0x00000004
        /*63cc*/ 	.word	0x00000000
        /*63d0*/ 	.short	0x0101
        /*63d2*/ 	.byte	0x3f
	.zero		1


	//   ....[46]....
        /*63d4*/ 	.word	0x00024680
        /*63d8*/ 	.word	0x00000004
        /*63dc*/ 	.word	0x00000060
        /*63e0*/ 	.short	0x010a
        /*63e2*/ 	.byte	0x3f
	.zero		1


	//   ....[47]....
        /*63e4*/ 	.word	0x00024960
        /*63e8*/ 	.word	0x00000004
        /*63ec*/ 	.word	0x00000000
        /*63f0*/ 	.short	0x0101
        /*63f2*/ 	.byte	0x3f
	.zero		1


	//   ....[48]....
        /*63f4*/ 	.word	0x00026820
        /*63f8*/ 	.word	0x00000004
        /*63fc*/ 	.word	0x00000060
        /*6400*/ 	.short	0x010a
        /*6402*/ 	.byte	0x3f
	.zero		1


	//   ....[49]....
        /*6404*/ 	.word	0x00026b00
        /*6408*/ 	.word	0x00000004
        /*640c*/ 	.word	0x00000000
        /*6410*/ 	.short	0x0101
        /*6412*/ 	.byte	0x3f
	.zero		1


	//   ....[50]....
        /*6414*/ 	.word	0x00028940
        /*6418*/ 	.word	0x00000004
        /*641c*/ 	.word	0x00000060
        /*6420*/ 	.short	0x010a
        /*6422*/ 	.byte	0x3f
	.zero		1


	//   ....[51]....
        /*6424*/ 	.word	0x00028c20
        /*6428*/ 	.word	0x00000004
        /*642c*/ 	.word	0x00000000
        /*6430*/ 	.short	0x0101
        /*6432*/ 	.byte	0x3f
	.zero		1


	//   ....[52]....
        /*6434*/ 	.word	0x0002aae0
        /*6438*/ 	.word	0x00000004
        /*643c*/ 	.word	0x00000060
        /*6440*/ 	.short	0x010a
        /*6442*/ 	.byte	0x3f
	.zero		1


	//   ....[53]....
        /*6444*/ 	.word	0x0002adc0
        /*6448*/ 	.word	0x00000004
        /*644c*/ 	.word	0x00000000
        /*6450*/ 	.short	0x0101
        /*6452*/ 	.byte	0x3f
	.zero		1


	//   ....[54]....
        /*6454*/ 	.word	0x0002cc80
        /*6458*/ 	.word	0x00000004
        /*645c*/ 	.word	0x00000060
        /*6460*/ 	.short	0x010a
        /*6462*/ 	.byte	0x3f
	.zero		1


	//   ....[55]....
        /*6464*/ 	.word	0x0002cf60
        /*6468*/ 	.word	0x00000004
        /*646c*/ 	.word	0x00000000
        /*6470*/ 	.short	0x0101
        /*6472*/ 	.byte	0x3f
	.zero		1


	//   ....[56]....
        /*6474*/ 	.word	0x0002ee20
        /*6478*/ 	.word	0x00000004
        /*647c*/ 	.word	0x00000060
        /*6480*/ 	.short	0x010a
        /*6482*/ 	.byte	0x3f
	.zero		1


	//   ....[57]....
        /*6484*/ 	.word	0x0002f100
        /*6488*/ 	.word	0x00000004
        /*648c*/ 	.word	0x00000000
        /*6490*/ 	.short	0x0101
        /*6492*/ 	.byte	0x3f
	.zero		1


	//   ....[58]....
        /*6494*/ 	.word	0x00030fc0
        /*6498*/ 	.word	0x00000005
        /*649c*/ 	.word	0x00000060
        /*64a0*/ 	.short	0x010a
        /*64a2*/ 	.byte	0x3f
	.zero		1


	//   ....[59]....
        /*64a4*/ 	.word	0x00031250
        /*64a8*/ 	.word	0x00000004
        /*64ac*/ 	.word	0x00000000
        /*64b0*/ 	.short	0x0101
        /*64b2*/ 	.byte	0x3f
	.zero		1


	//   ....[60]....
        /*64b4*/ 	.word	0x00033e60
        /*64b8*/ 	.word	0x000000ff
        /*64bc*/ 	.word	0x000000a8
        /*64c0*/ 	.short	0x010a
        /*64c2*/ 	.byte	0x04
	.zero		1


	//   ....[61]....
        /*64c4*/ 	.word	0x00034280
        /*64c8*/ 	.word	0x000000ff
        /*64cc*/ 	.word	0x00000080
        /*64d0*/ 	.short	0x010a
        /*64d2*/ 	.byte	0x0d
	.zero		1


	//   ....[62]....
        /*64d4*/ 	.word	0x00034370
        /*64d8*/ 	.word	0x000000ff
        /*64dc*/ 	.word	0x00000060
        /*64e0*/ 	.short	0x010b
        /*64e2*/ 	.byte	0x0d
	.zero		1


	//   ....[63]....
        /*64e4*/ 	.word	0x000343d0
        /*64e8*/ 	.word	0x000000ff
        /*64ec*/ 	.word	0x00000000
        /*64f0*/ 	.short	0x0101
        /*64f2*/ 	.byte	0x1e
	.zero		1


	//   ....[64]....
        /*64f4*/ 	.word	0x00034400
        /*64f8*/ 	.word	0x000000ff
        /*64fc*/ 	.word	0x00000088
        /*6500*/ 	.short	0x010a
        /*6502*/ 	.byte	0x0d
	.zero		1


	//   ....[65]....
        /*6504*/ 	.word	0x00034510
        /*6508*/ 	.word	0x000000ff
        /*650c*/ 	.word	0x00000068
        /*6510*/ 	.short	0x010b
        /*6512*/ 	.byte	0x0d
	.zero		1


	//   ....[66]....
        /*6514*/ 	.word	0x00034580
        /*6518*/ 	.word	0x000000ff
        /*651c*/ 	.word	0x00000000
        /*6520*/ 	.short	0x0101
        /*6522*/ 	.byte	0x1d
	.zero		1


	//   ....[67]....
        /*6524*/ 	.word	0x000345b0
        /*6528*/ 	.word	0x000000ff
        /*652c*/ 	.word	0x00000090
        /*6530*/ 	.short	0x010a
        /*6532*/ 	.byte	0x0d
	.zero		1


	//   ....[68]....
        /*6534*/ 	.word	0x000346b0
        /*6538*/ 	.word	0x000000ff
        /*653c*/ 	.word	0x00000070
        /*6540*/ 	.short	0x010b
        /*6542*/ 	.byte	0x0d
	.zero		1


	//   ....[69]....
        /*6544*/ 	.word	0x00034710
        /*6548*/ 	.word	0x000000ff
        /*654c*/ 	.word	0x00000000
        /*6550*/ 	.short	0x0101
        /*6552*/ 	.byte	0x16
	.zero		1


	//   ....[70]....
        /*6554*/ 	.word	0x00034740
        /*6558*/ 	.word	0x000000ff
        /*655c*/ 	.word	0x00000098
        /*6560*/ 	.short	0x010a
        /*6562*/ 	.byte	0x0d
	.zero		1


	//   ....[71]....
        /*6564*/ 	.word	0x00034840
        /*6568*/ 	.word	0x000000ff
        /*656c*/ 	.word	0x00000078
        /*6570*/ 	.short	0x010b
        /*6572*/ 	.byte	0x0d
	.zero		1


	//   ....[72]....
        /*6574*/ 	.word	0x000348b0
        /*6578*/ 	.word	0x000000ff
        /*657c*/ 	.word	0x00000000
        /*6580*/ 	.short	0x0101
        /*6582*/ 	.byte	0x17
	.zero		1


	//   ....[73]....
        /*6584*/ 	.word	0x000348f0
        /*6588*/ 	.word	0x000000ff
        /*658c*/ 	.word	0x00000080
        /*6590*/ 	.short	0x010a
        /*6592*/ 	.byte	0x0d
	.zero		1


	//   ....[74]....
        /*6594*/ 	.word	0x000349e0
        /*6598*/ 	.word	0x000000ff
        /*659c*/ 	.word	0x00000060
        /*65a0*/ 	.short	0x010b
        /*65a2*/ 	.byte	0x0d
	.zero		1


	//   ....[75]....
        /*65a4*/ 	.word	0x00034a20
        /*65a8*/ 	.word	0x000000ff
        /*65ac*/ 	.word	0x00000000
        /*65b0*/ 	.short	0x0101
        /*65b2*/ 	.byte	0x1e
	.zero		1


	//   ....[76]....
        /*65b4*/ 	.word	0x00034a50
        /*65b8*/ 	.word	0x000000ff
        /*65bc*/ 	.word	0x00000088
        /*65c0*/ 	.short	0x010a
        /*65c2*/ 	.byte	0x0d
	.zero		1


	//   ....[77]....
        /*65c4*/ 	.word	0x00034b50
        /*65c8*/ 	.word	0x000000ff
        /*65cc*/ 	.word	0x00000068
        /*65d0*/ 	.short	0x010b
        /*65d2*/ 	.byte	0x0d
	.zero		1


	//   ....[78]....
        /*65d4*/ 	.word	0x00034b90
        /*65d8*/ 	.word	0x000000ff
        /*65dc*/ 	.word	0x00000000
        /*65e0*/ 	.short	0x0101
        /*65e2*/ 	.byte	0x1d
	.zero		1


	//   ....[79]....
        /*65e4*/ 	.word	0x00034bd0
        /*65e8*/ 	.word	0x000000ff
        /*65ec*/ 	.word	0x00000090
        /*65f0*/ 	.short	0x010a
        /*65f2*/ 	.byte	0x0d
	.zero		1


	//   ....[80]....
        /*65f4*/ 	.word	0x00034cc0
        /*65f8*/ 	.word	0x000000ff
        /*65fc*/ 	.word	0x00000070
        /*6600*/ 	.short	0x010b
        /*6602*/ 	.byte	0x0d
	.zero		1


	//   ....[81]....
        /*6604*/ 	.word	0x00034d00
        /*6608*/ 	.word	0x000000ff
        /*660c*/ 	.word	0x00000000
        /*6610*/ 	.short	0x0101
        /*6612*/ 	.byte	0x16
	.zero		1


	//   ....[82]....
        /*6614*/ 	.word	0x00034d30
        /*6618*/ 	.word	0x000000ff
        /*661c*/ 	.word	0x00000098
        /*6620*/ 	.short	0x010a
        /*6622*/ 	.byte	0x0d
	.zero		1


	//   ....[83]....
        /*6624*/ 	.word	0x00034e30
        /*6628*/ 	.word	0x000000ff
        /*662c*/ 	.word	0x00000078
        /*6630*/ 	.short	0x010b
        /*6632*/ 	.byte	0x0d
	.zero		1


	//   ....[84]....
        /*6634*/ 	.word	0x00034e70
        /*6638*/ 	.word	0x000000ff
        /*663c*/ 	.word	0x00000000
        /*6640*/ 	.short	0x0101
        /*6642*/ 	.byte	0x17
	.zero		1


	//   ....[85]....
        /*6644*/ 	.word	0x00034eb0
        /*6648*/ 	.word	0x000000ff
        /*664c*/ 	.word	0x00000080
        /*6650*/ 	.short	0x010a
        /*6652*/ 	.byte	0x0d
	.zero		1


	//   ....[86]....
        /*6654*/ 	.word	0x00034fb0
        /*6658*/ 	.word	0x000000ff
        /*665c*/ 	.word	0x00000060
        /*6660*/ 	.short	0x010b
        /*6662*/ 	.byte	0x0d
	.zero		1


	//   ....[87]....
        /*6664*/ 	.word	0x00034ff0
        /*6668*/ 	.word	0x000000ff
        /*666c*/ 	.word	0x00000000
        /*6670*/ 	.short	0x0101
        /*6672*/ 	.byte	0x1e
	.zero		1


	//   ....[88]....
        /*6674*/ 	.word	0x00035020
        /*6678*/ 	.word	0x000000ff
        /*667c*/ 	.word	0x00000088
        /*6680*/ 	.short	0x010a
        /*6682*/ 	.byte	0x0d
	.zero		1


	//   ....[89]....
        /*6684*/ 	.word	0x00035120
        /*6688*/ 	.word	0x000000ff
        /*668c*/ 	.word	0x00000068
        /*6690*/ 	.short	0x010b
        /*6692*/ 	.byte	0x0d
	.zero		1


	//   ....[90]....
        /*6694*/ 	.word	0x00035160
        /*6698*/ 	.word	0x000000ff
        /*669c*/ 	.word	0x00000000
        /*66a0*/ 	.short	0x0101
        /*66a2*/ 	.byte	0x1d
	.zero		1


	//   ....[91]....
        /*66a4*/ 	.word	0x000351a0
        /*66a8*/ 	.word	0x000000ff
        /*66ac*/ 	.word	0x00000090
        /*66b0*/ 	.short	0x010a
        /*66b2*/ 	.byte	0x0d
	.zero		1


	//   ....[92]....
        /*66b4*/ 	.word	0x000352a0
        /*66b8*/ 	.word	0x000000ff
        /*66bc*/ 	.word	0x00000070
        /*66c0*/ 	.short	0x010b
        /*66c2*/ 	.byte	0x0d
	.zero		1


	//   ....[93]....
        /*66c4*/ 	.word	0x000352e0
        /*66c8*/ 	.word	0x000000ff
        /*66cc*/ 	.word	0x00000000
        /*66d0*/ 	.short	0x0101
        /*66d2*/ 	.byte	0x16
	.zero		1


	//   ....[94]....
        /*66d4*/ 	.word	0x00035310
        /*66d8*/ 	.word	0x000000ff
        /*66dc*/ 	.word	0x00000098
        /*66e0*/ 	.short	0x010a
        /*66e2*/ 	.byte	0x0d
	.zero		1


	//   ....[95]....
        /*66e4*/ 	.word	0x00035410
        /*66e8*/ 	.word	0x000000ff
        /*66ec*/ 	.word	0x00000078
        /*66f0*/ 	.short	0x010b
        /*66f2*/ 	.byte	0x0d
	.zero		1


	//   ....[96]....
        /*66f4*/ 	.word	0x00035450
        /*66f8*/ 	.word	0x000000ff
        /*66fc*/ 	.word	0x00000000
        /*6700*/ 	.short	0x0101
        /*6702*/ 	.byte	0x17
	.zero		1


	//   ....[97]....
        /*6704*/ 	.word	0x00035490
        /*6708*/ 	.word	0x000000ff
        /*670c*/ 	.word	0x00000080
        /*6710*/ 	.short	0x010a
        /*6712*/ 	.byte	0x0d
	.zero		1


	//   ....[98]....
        /*6714*/ 	.word	0x00035590
        /*6718*/ 	.word	0x000000ff
        /*671c*/ 	.word	0x00000060
        /*6720*/ 	.short	0x010b
        /*6722*/ 	.byte	0x0d
	.zero		1


	//   ....[99]....
        /*6724*/ 	.word	0x000355d0
        /*6728*/ 	.word	0x000000ff
        /*672c*/ 	.word	0x00000000
        /*6730*/ 	.short	0x0101
        /*6732*/ 	.byte	0x1e
	.zero		1


	//   ....[100]....
        /*6734*/ 	.word	0x00035600
        /*6738*/ 	.word	0x000000ff
        /*673c*/ 	.word	0x00000088
        /*6740*/ 	.short	0x010a
        /*6742*/ 	.byte	0x0d
	.zero		1


	//   ....[101]....
        /*6744*/ 	.word	0x00035700
        /*6748*/ 	.word	0x000000ff
        /*674c*/ 	.word	0x00000068
        /*6750*/ 	.short	0x010b
        /*6752*/ 	.byte	0x0d
	.zero		1


	//   ....[102]....
        /*6754*/ 	.word	0x00035740
        /*6758*/ 	.word	0x000000ff
        /*675c*/ 	.word	0x00000000
        /*6760*/ 	.short	0x0101
        /*6762*/ 	.byte	0x1d
	.zero		1


	//   ....[103]....
        /*6764*/ 	.word	0x00035780
        /*6768*/ 	.word	0x000000ff
        /*676c*/ 	.word	0x00000090
        /*6770*/ 	.short	0x010a
        /*6772*/ 	.byte	0x0d
	.zero		1


	//   ....[104]....
        /*6774*/ 	.word	0x00035880
        /*6778*/ 	.word	0x000000ff
        /*677c*/ 	.word	0x00000070
        /*6780*/ 	.short	0x010b
        /*6782*/ 	.byte	0x0d
	.zero		1


	//   ....[105]....
        /*6784*/ 	.word	0x000358c0
        /*6788*/ 	.word	0x000000ff
        /*678c*/ 	.word	0x00000000
        /*6790*/ 	.short	0x0101
        /*6792*/ 	.byte	0x16
	.zero		1


	//   ....[106]....
        /*6794*/ 	.word	0x000358f0
        /*6798*/ 	.word	0x000000ff
        /*679c*/ 	.word	0x00000098
        /*67a0*/ 	.short	0x010a
        /*67a2*/ 	.byte	0x0d
	.zero		1


	//   ....[107]....
        /*67a4*/ 	.word	0x000359f0
        /*67a8*/ 	.word	0x000000ff
        /*67ac*/ 	.word	0x00000078
        /*67b0*/ 	.short	0x010b
        /*67b2*/ 	.byte	0x0d
	.zero		1


	//   ....[108]....
        /*67b4*/ 	.word	0x00035a40
        /*67b8*/ 	.word	0x000000ff
        /*67bc*/ 	.word	0x00000000
        /*67c0*/ 	.short	0x0101
        /*67c2*/ 	.byte	0x17
	.zero		1


	//   ....[109]....
        /*67c4*/ 	.word	0x00036160
        /*67c8*/ 	.word	0x00000000
        /*67cc*/ 	.word	0x00000080
        /*67d0*/ 	.short	0x010a
        /*67d2*/ 	.byte	0x3f
	.zero		1


	//   ....[110]....
        /*67d4*/ 	.word	0x000361a0
        /*67d8*/ 	.word	0x00000000
        /*67dc*/ 	.word	0x00000088
        /*67e0*/ 	.short	0x010a
        /*67e2*/ 	.byte	0x3f
	.zero		1


	//   ....[111]....
        /*67e4*/ 	.word	0x000361e0
        /*67e8*/ 	.word	0x00000000
        /*67ec*/ 	.word	0x00000090
        /*67f0*/ 	.short	0x010a
        /*67f2*/ 	.byte	0x3f
	.zero		1


	//   ....[112]....
        /*67f4*/ 	.word	0x00036240
        /*67f8*/ 	.word	0x00000000
        /*67fc*/ 	.word	0x00000098
        /*6800*/ 	.short	0x010a
        /*6802*/ 	.byte	0x3f
	.zero		1


	//   ....[113]....
        /*6804*/ 	.word	0x00036590
        /*6808*/ 	.word	0x0000000c
        /*680c*/ 	.word	0x00000030
        /*6810*/ 	.short	0x010a
        /*6812*/ 	.byte	0x3f
	.zero		1


	//   ....[114]....
        /*6814*/ 	.word	0x000368f0
        /*6818*/ 	.word	0x00000002
        /*681c*/ 	.word	0x000000a8
        /*6820*/ 	.short	0x0101
        /*6822*/ 	.byte	0x3f
	.zero		1


	//   ....[115]....
        /*6824*/ 	.word	0x000370c0
        /*6828*/ 	.word	0x00000004
        /*682c*/ 	.word	0x00000000
        /*6830*/ 	.short	0x010a
        /*6832*/ 	.byte	0x3f
	.zero		1


	//   ....[116]....
        /*6834*/ 	.word	0x00037150
        /*6838*/ 	.word	0x00000003
        /*683c*/ 	.word	0x00000000
        /*6840*/ 	.short	0x010a
        /*6842*/ 	.byte	0x3f
	.zero		1


	//   ....[117]....
        /*6844*/ 	.word	0x000371e0
        /*6848*/ 	.word	0x00000003
        /*684c*/ 	.word	0x00000000
        /*6850*/ 	.short	0x010a
        /*6852*/ 	.byte	0x3f
	.zero		1


	//   ....[118]....
        /*6854*/ 	.word	0x00037270
        /*6858*/ 	.word	0x00000003
        /*685c*/ 	.word	0x00000000
        /*6860*/ 	.short	0x010a
        /*6862*/ 	.byte	0x3f
	.zero		1


	//   ....[119]....
        /*6864*/ 	.word	0x00037300
        /*6868*/ 	.word	0x00000003
        /*686c*/ 	.word	0x00000000
        /*6870*/ 	.short	0x010a
        /*6872*/ 	.byte	0x3f
	.zero		1


	//   ....[120]....
        /*6874*/ 	.word	0x00037390
        /*6878*/ 	.word	0x00000003
        /*687c*/ 	.word	0x00000000
        /*6880*/ 	.short	0x010a
        /*6882*/ 	.byte	0x3f
	.zero		1


	//   ....[121]....
        /*6884*/ 	.word	0x00037400
        /*6888*/ 	.word	0x00000003
        /*688c*/ 	.word	0x00000000
        /*6890*/ 	.short	0x010a
        /*6892*/ 	.byte	0x3f
	.zero		1


	//   ....[122]....
        /*6894*/ 	.word	0x00037460
        /*6898*/ 	.word	0x00000006
        /*689c*/ 	.word	0x00000000
        /*68a0*/ 	.short	0x010a
        /*68a2*/ 	.byte	0x3f
	.zero		1


	//   ....[123]....
        /*68a4*/ 	.word	0x000374b0
        /*68a8*/ 	.word	0x00000004
        /*68ac*/ 	.word	0x00000060
        /*68b0*/ 	.short	0x010a
        /*68b2*/ 	.byte	0x3f
	.zero		1


	//   ....[124]....
        /*68b4*/ 	.word	0x00037500
        /*68b8*/ 	.word	0x00000004
        /*68bc*/ 	.word	0x00000060
        /*68c0*/ 	.short	0x010a
        /*68c2*/ 	.byte	0x3f
	.zero		1


	//   ....[125]....
        /*68c4*/ 	.word	0x00037550
        /*68c8*/ 	.word	0x00000004
        /*68cc*/ 	.word	0x00000060
        /*68d0*/ 	.short	0x010a
        /*68d2*/ 	.byte	0x3f
	.zero		1


	//   ....[126]....
        /*68d4*/ 	.word	0x000375a0
        /*68d8*/ 	.word	0x00000004
        /*68dc*/ 	.word	0x00000060
        /*68e0*/ 	.short	0x010a
        /*68e2*/ 	.byte	0x3f
	.zero		1


	//   ....[127]....
        /*68e4*/ 	.word	0x000375f0
        /*68e8*/ 	.word	0x00000004
        /*68ec*/ 	.word	0x00000060
        /*68f0*/ 	.short	0x010a
        /*68f2*/ 	.byte	0x3f
	.zero		1


	//   ....[128]....
        /*68f4*/ 	.word	0x00037640
        /*68f8*/ 	.word	0x00000004
        /*68fc*/ 	.word	0x00000060
        /*6900*/ 	.short	0x010a
        /*6902*/ 	.byte	0x3f
	.zero		1


	//   ....[129]....
        /*6904*/ 	.word	0x00037690
        /*6908*/ 	.word	0x00000004
        /*690c*/ 	.word	0x00000060
        /*6910*/ 	.short	0x010a
        /*6912*/ 	.byte	0x3f
	.zero		1


	//   ....[130]....
        /*6914*/ 	.word	0x000376e0
        /*6918*/ 	.word	0x00000004
        /*691c*/ 	.word	0x00000060
        /*6920*/ 	.short	0x010a
        /*6922*/ 	.byte	0x3f
	.zero		1


	//   ....[131]....
        /*6924*/ 	.word	0x00037730
        /*6928*/ 	.word	0x00000004
        /*692c*/ 	.word	0x00000060
        /*6930*/ 	.short	0x010a
        /*6932*/ 	.byte	0x3f
	.zero		1


	//   ....[132]....
        /*6934*/ 	.word	0x00037780
        /*6938*/ 	.word	0x00000004
        /*693c*/ 	.word	0x00000060
        /*6940*/ 	.short	0x010a
        /*6942*/ 	.byte	0x3f
	.zero		1


	//   ....[133]....
        /*6944*/ 	.word	0x000377d0
        /*6948*/ 	.word	0x00000004
        /*694c*/ 	.word	0x00000060
        /*6950*/ 	.short	0x010a
        /*6952*/ 	.byte	0x3f
	.zero		1


	//   ....[134]....
        /*6954*/ 	.word	0x00037820
        /*6958*/ 	.word	0x00000004
        /*695c*/ 	.word	0x00000060
        /*6960*/ 	.short	0x010a
        /*6962*/ 	.byte	0x3f
	.zero		1


	//   ....[135]....
        /*6964*/ 	.word	0x00037870
        /*6968*/ 	.word	0x00000004
        /*696c*/ 	.word	0x00000060
        /*6970*/ 	.short	0x010a
        /*6972*/ 	.byte	0x3f
	.zero		1


	//   ....[136]....
        /*6974*/ 	.word	0x000378c0
        /*6978*/ 	.word	0x00000004
        /*697c*/ 	.word	0x00000060
        /*6980*/ 	.short	0x010a
        /*6982*/ 	.byte	0x3f
	.zero		1


	//   ....[137]....
        /*6984*/ 	.word	0x00037910
        /*6988*/ 	.word	0x00000004
        /*698c*/ 	.word	0x00000060
        /*6990*/ 	.short	0x010a
        /*6992*/ 	.byte	0x3f
	.zero		1


	//   ....[138]....
        /*6994*/ 	.word	0x00037960
        /*6998*/ 	.word	0x00000005
        /*699c*/ 	.word	0x00000060
        /*69a0*/ 	.short	0x010a
        /*69a2*/ 	.byte	0x3f
	.zero		1


	//   ....[139]....
        /*69a4*/ 	.word	0x000379c0
        /*69a8*/ 	.word	0x00000005
        /*69ac*/ 	.word	0x000000a8
        /*69b0*/ 	.short	0x010a
        /*69b2*/ 	.byte	0x3f
	.zero		1


	//   ....[140]....
        /*69b4*/ 	.word	0x00037a20
        /*69b8*/ 	.word	0x00000003
        /*69bc*/ 	.word	0x00000080
        /*69c0*/ 	.short	0x010a
        /*69c2*/ 	.byte	0x3f
	.zero		1


	//   ....[141]....
        /*69c4*/ 	.word	0x00037a80
        /*69c8*/ 	.word	0x00000003
        /*69cc*/ 	.word	0x00000088
        /*69d0*/ 	.short	0x010a
        /*69d2*/ 	.byte	0x3f
	.zero		1


	//   ....[142]....
        /*69d4*/ 	.word	0x00037ae0
        /*69d8*/ 	.word	0x00000003
        /*69dc*/ 	.word	0x00000090
        /*69e0*/ 	.short	0x010a
        /*69e2*/ 	.byte	0x3f
	.zero		1


	//   ....[143]....
        /*69e4*/ 	.word	0x00037b40
        /*69e8*/ 	.word	0x00000003
        /*69ec*/ 	.word	0x00000098
        /*69f0*/ 	.short	0x010a
        /*69f2*/ 	.byte	0x3f
	.zero		1


	//   ....[144]....
        /*69f4*/ 	.word	0x00037ba0
        /*69f8*/ 	.word	0x00000004
        /*69fc*/ 	.word	0x00000080
        /*6a00*/ 	.short	0x010a
        /*6a02*/ 	.byte	0x3f
	.zero		1


	//   ....[145]....
        /*6a04*/ 	.word	0x00037c00
        /*6a08*/ 	.word	0x00000004
        /*6a0c*/ 	.word	0x00000088
        /*6a10*/ 	.short	0x010a
        /*6a12*/ 	.byte	0x3f
	.zero		1


	//   ....[146]....
        /*6a14*/ 	.word	0x00037c60
        /*6a18*/ 	.word	0x00000004
        /*6a1c*/ 	.word	0x00000090
        /*6a20*/ 	.short	0x010a
        /*6a22*/ 	.byte	0x3f
	.zero		1


	//   ....[147]....
        /*6a24*/ 	.word	0x00037cc0
        /*6a28*/ 	.word	0x00000004
        /*6a2c*/ 	.word	0x00000098
        /*6a30*/ 	.short	0x010a
        /*6a32*/ 	.byte	0x3f
	.zero		1


	//   ....[148]....
        /*6a34*/ 	.word	0x00037d20
        /*6a38*/ 	.word	0x00000005
        /*6a3c*/ 	.word	0x00000080
        /*6a40*/ 	.short	0x010a
        /*6a42*/ 	.byte	0x3f
	.zero		1


	//   ....[149]....
        /*6a44*/ 	.word	0x00037d80
        /*6a48*/ 	.word	0x00000005
        /*6a4c*/ 	.word	0x00000088
        /*6a50*/ 	.short	0x010a
        /*6a52*/ 	.byte	0x3f
	.zero		1


	//   ....[150]....
        /*6a54*/ 	.word	0x00037de0
        /*6a58*/ 	.word	0x00000005
        /*6a5c*/ 	.word	0x00000090
        /*6a60*/ 	.short	0x010a
        /*6a62*/ 	.byte	0x3f
	.zero		1


	//   ....[151]....
        /*6a64*/ 	.word	0x00037e40
        /*6a68*/ 	.word	0x00000005
        /*6a6c*/ 	.word	0x00000098
        /*6a70*/ 	.short	0x010a
        /*6a72*/ 	.byte	0x3f
	.zero		1


	//   ....[152]....
        /*6a74*/ 	.word	0x00037ea0
        /*6a78*/ 	.word	0x00000002
        /*6a7c*/ 	.word	0x00000080
        /*6a80*/ 	.short	0x010a
        /*6a82*/ 	.byte	0x3f
	.zero		1


	//   ....[153]....
        /*6a84*/ 	.word	0x00037f00
        /*6a88*/ 	.word	0x00000002
        /*6a8c*/ 	.word	0x00000088
        /*6a90*/ 	.short	0x010a
        /*6a92*/ 	.byte	0x3f
	.zero		1


	//   ....[154]....
        /*6a94*/ 	.word	0x00037f60
        /*6a98*/ 	.word	0x00000002
        /*6a9c*/ 	.word	0x00000090
        /*6aa0*/ 	.short	0x010a
        /*6aa2*/ 	.byte	0x3f
	.zero		1


	//   ....[155]....
        /*6aa4*/ 	.word	0x00037fc0
        /*6aa8*/ 	.word	0x00000002
        /*6aac*/ 	.word	0x00000098
        /*6ab0*/ 	.short	0x010a
        /*6ab2*/ 	.byte	0x3f
	.zero		1


	//   ....[156]....
        /*6ab4*/ 	.word	0x00038010
        /*6ab8*/ 	.word	0x00000000
        /*6abc*/ 	.word	0x00000080
        /*6ac0*/ 	.short	0x010a
        /*6ac2*/ 	.byte	0x3f
	.zero		1


	//   ....[157]....
        /*6ac4*/ 	.word	0x00038060
        /*6ac8*/ 	.word	0x00000000
        /*6acc*/ 	.word	0x00000088
        /*6ad0*/ 	.short	0x010a
        /*6ad2*/ 	.byte	0x3f
	.zero		1


	//   ....[158]....
        /*6ad4*/ 	.word	0x000380b0
        /*6ad8*/ 	.word	0x00000000
        /*6adc*/ 	.word	0x00000090
        /*6ae0*/ 	.short	0x010a
        /*6ae2*/ 	.byte	0x3f
	.zero		1


	//   ....[159]....
        /*6ae4*/ 	.word	0x00038180
        /*6ae8*/ 	.word	0x0000000c
        /*6aec*/ 	.word	0x00000030
        /*6af0*/ 	.short	0x010a
        /*6af2*/ 	.byte	0x3f
	.zero		1


	//   ....[160]....
        /*6af4*/ 	.word	0x00038250
        /*6af8*/ 	.word	0x00000004
        /*6afc*/ 	.word	0x00000000
        /*6b00*/ 	.short	0x010a
        /*6b02*/ 	.byte	0x3f
	.zero		1


	//   ....[161]....
        /*6b04*/ 	.word	0x000382a0
        /*6b08*/ 	.word	0x00000003
        /*6b0c*/ 	.word	0x00000000
        /*6b10*/ 	.short	0x010a
        /*6b12*/ 	.byte	0x3f
	.zero		1


	//   ....[162]....
        /*6b14*/ 	.word	0x000382f0
        /*6b18*/ 	.word	0x00000003
        /*6b1c*/ 	.word	0x00000000
        /*6b20*/ 	.short	0x010a
        /*6b22*/ 	.byte	0x3f
	.zero		1


	//   ....[163]....
        /*6b24*/ 	.word	0x00038340
        /*6b28*/ 	.word	0x00000003
        /*6b2c*/ 	.word	0x00000000
        /*6b30*/ 	.short	0x010a
        /*6b32*/ 	.byte	0x3f
	.zero		1


	//   ....[164]....
        /*6b34*/ 	.word	0x00038390
        /*6b38*/ 	.word	0x00000003
        /*6b3c*/ 	.word	0x00000000
        /*6b40*/ 	.short	0x010a
        /*6b42*/ 	.byte	0x3f
	.zero		1


	//----- nvinfo : EIATTR_NUM_MBARRIERS
	.align		4
.L_40:
        /*6b44*/ 	.byte	0x03, 0x38
        /*6b46*/ 	.short	0x0016


	//----- nvinfo : EIATTR_EXIT_INSTR_OFFSETS
	.align		4
        /*6b48*/ 	.byte	0x04, 0x1c
        /*6b4a*/ 	.short	(.L_42 - .L_41)


	//   ....[0]....
.L_41:
        /*6b4c*/ 	.word	0x00000fb0


	//   ....[1]....
        /*6b50*/ 	.word	0x00001760


	//   ....[2]....
        /*6b54*/ 	.word	0x000337c0


	//   ....[3]....
        /*6b58*/ 	.word	0x00033d80


	//   ....[4]....
        /*6b5c*/ 	.word	0x00033df0


	//   ....[5]....
        /*6b60*/ 	.word	0x00036290


	//   ....[6]....
        /*6b64*/ 	.word	0x000373e0


	//----- nvinfo : EIATTR_MAX_THREADS
	.align		4
.L_42:
        /*6b68*/ 	.byte	0x04, 0x05
        /*6b6a*/ 	.short	(.L_44 - .L_43)
.L_43:
        /*6b6c*/ 	.word	0x00000180
        /*6b70*/ 	.word	0x00000001
        /*6b74*/ 	.word	0x00000001


	//----- nvinfo : EIATTR_CRS_STACK_SIZE
	.align		4
.L_44:
        /*6b78*/ 	.byte	0x04, 0x1e
        /*6b7a*/ 	.short	(.L_46 - .L_45)
.L_45:
        /*6b7c*/ 	.word	0x00000000


	//----- nvinfo : EIATTR_CBANK_PARAM_SIZE
	.align		4
.L_46:
        /*6b80*/ 	.byte	0x03, 0x19
        /*6b82*/ 	.short	0x0770


	//----- nvinfo : EIATTR_PARAM_CBANK
	.align		4
        /*6b84*/ 	.byte	0x04, 0x0a
        /*6b86*/ 	.short	(.L_48 - .L_47)
	.align		4
.L_47:
        /*6b88*/ 	.word	index@(.nv.constant0._ZN7cutlass13device_kernelINS_4gemm6kernel13GemmUniversalIN4cute5tupleIJiiiiEEENS1_10collective13CollectiveMmaINS1_37MainloopSm90TmaGmmaWarpSpecializedFP8ILi6ENS5_IJNS4_1CILi2EEENSA_ILi1EEESC_EEENS1_35KernelTmaWarpSpecializedCooperativeEEENS5_IJNSA_ILi256EEESG_NSA_ILi64EEEEEENS_12float_e4m3_tENS5_IJlSC_lEEESJ_SK_NS4_8TiledMMAINS4_8MMA_AtomIJNS4_4SM904GMMA31MMA_64x256x32_F32E4M3E4M3_SS_TNILNSO_7ScaleInE1ELSQ_1EEEEEENS4_6LayoutISD_NS5_IJSC_NSA_ILi0EEESU_EEEEENS5_IJNS4_10UnderscoreESX_SX_EEEEENS4_13SM90_TMA_LOADENS4_14ComposedLayoutINS4_7SwizzleILi2ELi4ELi3EEENS4_18smem_ptr_flag_bitsILi8EEENST_INS5_IJNSA_ILi8EEESH_EEENS5_IJSH_SC_EEEEEEEvNS4_8identityENS4_23SM90_TMA_LOAD_MULTICASTES1A_vS1B_EENS_8epilogue10collective18CollectiveEpilogueINS1E_22Sm90TmaWarpSpecializedILi4ELi2ELi16ELb0ELb0EEEJSI_NS5_IJNSA_ILi128EEENSA_ILi32EEEEEESJ_SK_SJ_SK_NS1E_6fusion15FusionCallbacksIS1I_NS1M_13LinCombEltActINS1E_6thread7SigmoidESJ_fSJ_fLNS_15FloatRoundStyleE2EEESI_S1L_JEEES10_NS11_INS12_ILi1ELi4ELi3EEES15_NST_INS5_IJS16_S1K_EEENS5_IJS1K_SC_EEEEEEENS4_39AutoVectorizingCopyWithAssumedAlignmentILi128EEENS4_14SM90_TMA_STOREES1Y_S20_NS4_9Copy_AtomIJNS4_17SM90_U32x4_STSM_NENS_6half_tEEEEvEEEvvEEEEvNT_6ParamsE)
        /*6b8c*/ 	.short	0x0210
        /*6b8e*/ 	.short	0x0770


	//----- nvinfo : EIATTR_SW_WAR
	.align		4
.L_48:
        /*6b90*/ 	.byte	0x04, 0x36
        /*6b92*/ 	.short	(.L_50 - .L_49)
.L_49:
        /*6b94*/ 	.word	0x00000008
.L_50:


//--------------------- .nv.callgraph             --------------------------
	.section	.nv.callgraph,"",@"SHT_CUDA_CALLGRAPH"
	.align	4
	.sectionentsize	8
	.align		4
        /*0000*/ 	.word	0x00000000
	.align		4
        /*0004*/ 	.word	0xffffffff
	.align		4
        /*0008*/ 	.word	index@(_ZN7cutlass13device_kernelINS_4gemm6kernel13GemmUniversalIN4cute5tupleIJiiiiEEENS1_10collective13CollectiveMmaINS1_37MainloopSm90TmaGmmaWarpSpecializedFP8ILi6ENS5_IJNS4_1CILi2EEENSA_ILi1EEESC_EEENS1_35KernelTmaWarpSpecializedCooperativeEEENS5_IJNSA_ILi256EEESG_NSA_ILi64EEEEEENS_12float_e4m3_tENS5_IJlSC_lEEESJ_SK_NS4_8TiledMMAINS4_8MMA_AtomIJNS4_4SM904GMMA31MMA_64x256x32_F32E4M3E4M3_SS_TNILNSO_7ScaleInE1ELSQ_1EEEEEENS4_6LayoutISD_NS5_IJSC_NSA_ILi0EEESU_EEEEENS5_IJNS4_10UnderscoreESX_SX_EEEEENS4_13SM90_TMA_LOADENS4_14ComposedLayoutINS4_7SwizzleILi2ELi4ELi3EEENS4_18smem_ptr_flag_bitsILi8EEENST_INS5_IJNSA_ILi8EEESH_EEENS5_IJSH_SC_EEEEEEEvNS4_8identityENS4_23SM90_TMA_LOAD_MULTICASTES1A_vS1B_EENS_8epilogue10collective18CollectiveEpilogueINS1E_22Sm90TmaWarpSpecializedILi4ELi2ELi16ELb0ELb0EEEJSI_NS5_IJNSA_ILi128EEENSA_ILi32EEEEEESJ_SK_SJ_SK_NS1E_6fusion15FusionCallbacksIS1I_NS1M_13LinCombEltActINS1E_6thread7SigmoidESJ_fSJ_fLNS_15FloatRoundStyleE2EEESI_S1L_JEEES10_NS11_INS12_ILi1ELi4ELi3EEES15_NST_INS5_IJS16_S1K_EEENS5_IJS1K_SC_EEEEEEENS4_39AutoVectorizingCopyWithAssumedAlignmentILi128EEENS4_14SM90_TMA_STOREES1Y_S20_NS4_9Copy_AtomIJNS4_17SM90_U32x4_STSM_NENS_6half_tEEEEvEEEvvEEEEvNT_6ParamsE)
	.align		4
        /*000c*/ 	.word	index@(__assertfail)
	.align		4
        /*0010*/ 	.word	0x00000000
	.align		4
        /*0014*/ 	.word	0xfffffffe
	.align		4
        /*0018*/ 	.word	0x00000000
	.align		4
        /*001c*/ 	.word	0xfffffffd
	.align		4
        /*0020*/ 	.word	0x00000000
	.align		4
        /*0024*/ 	.word	0xfffffffc


//--------------------- .nv.constant4             --------------------------
	.section	.nv.constant4,"a",@progbits
	.align	8
	.align		8
.nv.constant4:
        /*0000*/ 	.dword	__assertfail
	.align		8
        /*0008*/ 	.dword	__unnamed_1
	.align		8
        /*0010*/ 	.dword	__unnamed_2
	.align		8
        /*0018*/ 	.dword	_ZN39_INTERNAL_240de972_4_k_cu_3c7f1cc1_27234cuda3std3__45__cpo5beginE
	.align		8
        /*0020*/ 	.dword	_ZN39_INTERNAL_240de972_4_k_cu_3c7f1cc1_27234cuda3std3__45__cpo3endE
	.align		8
        /*0028*/ 	.dword	_ZN39_INTERNAL_240de972_4_k_cu_3c7f1cc1_27234cuda3std3__45__cpo6cbeginE
	.align		8
        /*0030*/ 	.dword	_ZN39_INTERNAL_240de972_4_k_cu_3c7f1cc1_27234cuda3std3__45__cpo4cendE
	.align		8
        /*0038*/ 	.dword	_ZN39_INTERNAL_240de972_4_k_cu_3c7f1cc1_27234cuda3std3__441_GLOBAL__N__240de972_4_k_cu_3c7f1cc1_27236ignoreE
	.align		8
        /*0040*/ 	.dword	_ZN39_INTERNAL_240de972_4_k_cu_3c7f1cc1_27234cuda3std3__419piecewise_constructE
	.align		8
        /*0048*/ 	.dword	_ZN39_INTERNAL_240de972_4_k_cu_3c7f1cc1_27234cuda3std3__48in_placeE
	.align		8
        /*0050*/ 	.dword	_ZN39_INTERNAL_240de972_4_k_cu_3c7f1cc1_27234cuda3std6ranges3__45__cpo4swapE
	.align		8
        /*0058*/ 	.dword	_ZN39_INTERNAL_240de972_4_k_cu_3c7f1cc1_27234cuda3std6ranges3__45__cpo9iter_moveE
	.align		8
        /*0060*/ 	.dword	_ZN39_INTERNAL_240de972_4_k_cu_3c7f1cc1_27234cute7productE
	.align		8
        /*0068*/ 	.dword	_ZN39_INTERNAL_240de972_4_k_cu_3c7f1cc1_27234cute1_E
	.align		8
        /*0070*/ 	.dword	$str$24
	.align		8
        /*0078*/ 	.dword	$str$25


//--------------------- .text._ZN7cutlass13device_kernelINS_4gemm6kernel13GemmUniversalIN4cute5tupleIJiiiiEEENS1_10collective13CollectiveMmaINS1_37MainloopSm90TmaGmmaWarpSpecializedFP8ILi6ENS5_IJNS4_1CILi2EEENSA_ILi1EEESC_EEENS1_35KernelTmaWarpSpecializedCooperativeEEENS5_IJNSA_ILi256EEESG_NSA_ILi64EEEEEENS_12float_e4m3_tENS5_IJlSC_lEEESJ_SK_NS4_8TiledMMAINS4_8MMA_AtomIJNS4_4SM904GMMA31MMA_64x256x32_F32E4M3E4M3_SS_TNILNSO_7ScaleInE1ELSQ_1EEEEEENS4_6LayoutISD_NS5_IJSC_NSA_ILi0EEESU_EEEEENS5_IJNS4_10UnderscoreESX_SX_EEEEENS4_13SM90_TMA_LOADENS4_14ComposedLayoutINS4_7SwizzleILi2ELi4ELi3EEENS4_18smem_ptr_flag_bitsILi8EEENST_INS5_IJNSA_ILi8EEESH_EEENS5_IJSH_SC_EEEEEEEvNS4_8identityENS4_23SM90_TMA_LOAD_MULTICASTES1A_vS1B_EENS_8epilogue10collective18CollectiveEpilogueINS1E_22Sm90TmaWarpSpecializedILi4ELi2ELi16ELb0ELb0EEEJSI_NS5_IJNSA_ILi128EEENSA_ILi32EEEEEESJ_SK_SJ_SK_NS1E_6fusion15FusionCallbacksIS1I_NS1M_13LinCombEltActINS1E_6thread7SigmoidESJ_fSJ_fLNS_15FloatRoundStyleE2EEESI_S1L_JEEES10_NS11_INS12_ILi1ELi4ELi3EEES15_NST_INS5_IJS16_S1K_EEENS5_IJS1K_SC_EEEEEEENS4_39AutoVectorizingCopyWithAssumedAlignmentILi128EEENS4_14SM90_TMA_STOREES1Y_S20_NS4_9Copy_AtomIJNS4_17SM90_U32x4_STSM_NENS_6half_tEEEEvEEEvvEEEEvNT_6ParamsE --------------------------
	.section	.text._ZN7cutlass13device_kernelINS_4gemm6kernel13GemmUniversalIN4cute5tupleIJiiiiEEENS1_10collective13CollectiveMmaINS1_37MainloopSm90TmaGmmaWarpSpecializedFP8ILi6ENS5_IJNS4_1CILi2EEENSA_ILi1EEESC_EEENS1_35KernelTmaWarpSpecializedCooperativeEEENS5_IJNSA_ILi256EEESG_NSA_ILi64EEEEEENS_12float_e4m3_tENS5_IJlSC_lEEESJ_SK_NS4_8TiledMMAINS4_8MMA_AtomIJNS4_4SM904GMMA31MMA_64x256x32_F32E4M3E4M3_SS_TNILNSO_7ScaleInE1ELSQ_1EEEEEENS4_6LayoutISD_NS5_IJSC_NSA_ILi0EEESU_EEEEENS5_IJNS4_10UnderscoreESX_SX_EEEEENS4_13SM90_TMA_LOADENS4_14ComposedLayoutINS4_7SwizzleILi2ELi4ELi3EEENS4_18smem_ptr_flag_bitsILi8EEENST_INS5_IJNSA_ILi8EEESH_EEENS5_IJSH_SC_EEEEEEEvNS4_8identityENS4_23SM90_TMA_LOAD_MULTICASTES1A_vS1B_EENS_8epilogue10collective18CollectiveEpilogueINS1E_22Sm90TmaWarpSpecializedILi4ELi2ELi16ELb0ELb0EEEJSI_NS5_IJNSA_ILi128EEENSA_ILi32EEEEEESJ_SK_SJ_SK_NS1E_6fusion15FusionCallbacksIS1I_NS1M_13LinCombEltActINS1E_6thread7SigmoidESJ_fSJ_fLNS_15FloatRoundStyleE2EEESI_S1L_JEEES10_NS11_INS12_ILi1ELi4ELi3EEES15_NST_INS5_IJS16_S1K_EEENS5_IJS1K_SC_EEEEEEENS4_39AutoVectorizingCopyWithAssumedAlignmentILi128EEENS4_14SM90_TMA_STOREES1Y_S20_NS4_9Copy_AtomIJNS4_17SM90_U32x4_STSM_NENS_6half_tEEEEvEEEvvEEEEvNT_6ParamsE,"ax",@progbits
	.align	128
.text._ZN7cutlass13device_kernelINS_4gemm6kernel13GemmUniversalIN4cute5tupleIJiiiiEEENS1_10collective13CollectiveMmaINS1_37MainloopSm90TmaGmmaWarpSpecializedFP8ILi6ENS5_IJNS4_1CILi2EEENSA_ILi1EEESC_EEENS1_35KernelTmaWarpSpecializedCooperativeEEENS5_IJNSA_ILi256EEESG_NSA_ILi64EEEEEENS_12float_e4m3_tENS5_IJlSC_lEEESJ_SK_NS4_8TiledMMAINS4_8MMA_AtomIJNS4_4SM904GMMA31MMA_64x256x32_F32E4M3E4M3_SS_TNILNSO_7ScaleInE1ELSQ_1EEEEEENS4_6LayoutISD_NS5_IJSC_NSA_ILi0EEESU_EEEEENS5_IJNS4_10UnderscoreESX_SX_EEEEENS4_13SM90_TMA_LOADENS4_14ComposedLayoutINS4_7SwizzleILi2ELi4ELi3EEENS4_18smem_ptr_flag_bitsILi8EEENST_INS5_IJNSA_ILi8EEESH_EEENS5_IJSH_SC_EEEEEEEvNS4_8identityENS4_23SM90_TMA_LOAD_MULTICASTES1A_vS1B_EENS_8epilogue10collective18CollectiveEpilogueINS1E_22Sm90TmaWarpSpecializedILi4ELi2ELi16ELb0ELb0EEEJSI_NS5_IJNSA_ILi128EEENSA_ILi32EEEEEESJ_SK_SJ_SK_NS1E_6fusion15FusionCallbacksIS1I_NS1M_13LinCombEltActINS1E_6thread7SigmoidESJ_fSJ_fLNS_15FloatRoundStyleE2EEESI_S1L_JEEES10_NS11_INS12_ILi1ELi4ELi3EEES15_NST_INS5_IJS16_S1K_EEENS5_IJS1K_SC_EEEEEEENS4_39AutoVectorizingCopyWithAssumedAlignmentILi128EEENS4_14SM90_TMA_STOREES1Y_S20_NS4_9Copy_AtomIJNS4_17SM90_U32x4_STSM_NENS_6half_tEEEEvEEEvvEEEEvNT_6ParamsE:
        .type           _ZN7cutlass13device_kernelINS_4gemm6kernel13GemmUniversalIN4cute5tupleIJiiiiEEENS1_10collective13CollectiveMmaINS1_37MainloopSm90TmaGmmaWarpSpecializedFP8ILi6ENS5_IJNS4_1CILi2EEENSA_ILi1EEESC_EEENS1_35KernelTmaWarpSpecializedCooperativeEEENS5_IJNSA_ILi256EEESG_NSA_ILi64EEEEEENS_12float_e4m3_tENS5_IJlSC_lEEESJ_SK_NS4_8TiledMMAINS4_8MMA_AtomIJNS4_4SM904GMMA31MMA_64x256x32_F32E4M3E4M3_SS_TNILNSO_7ScaleInE1ELSQ_1EEEEEENS4_6LayoutISD_NS5_IJSC_NSA_ILi0EEESU_EEEEENS5_IJNS4_10UnderscoreESX_SX_EEEEENS4_13SM90_TMA_LOADENS4_14ComposedLayoutINS4_7SwizzleILi2ELi4ELi3EEENS4_18smem_ptr_flag_bitsILi8EEENST_INS5_IJNSA_ILi8EEESH_EEENS5_IJSH_SC_EEEEEEEvNS4_8identityENS4_23SM90_TMA_LOAD_MULTICASTES1A_vS1B_EENS_8epilogue10collective18CollectiveEpilogueINS1E_22Sm90TmaWarpSpecializedILi4ELi2ELi16ELb0ELb0EEEJSI_NS5_IJNSA_ILi128EEENSA_ILi32EEEEEESJ_SK_SJ_SK_NS1E_6fusion15FusionCallbacksIS1I_NS1M_13LinCombEltActINS1E_6thread7SigmoidESJ_fSJ_fLNS_15FloatRoundStyleE2EEESI_S1L_JEEES10_NS11_INS12_ILi1ELi4ELi3EEES15_NST_INS5_IJS16_S1K_EEENS5_IJS1K_SC_EEEEEEENS4_39AutoVectorizingCopyWithAssumedAlignmentILi128EEENS4_14SM90_TMA_STOREES1Y_S20_NS4_9Copy_AtomIJNS4_17SM90_U32x4_STSM_NENS_6half_tEEEEvEEEvvEEEEvNT_6ParamsE,@function
        .size           _ZN7cutlass13device_kernelINS_4gemm6kernel13GemmUniversalIN4cute5tupleIJiiiiEEENS1_10collective13CollectiveMmaINS1_37MainloopSm90TmaGmmaWarpSpecializedFP8ILi6ENS5_IJNS4_1CILi2EEENSA_ILi1EEESC_EEENS1_35KernelTmaWarpSpecializedCooperativeEEENS5_IJNSA_ILi256EEESG_NSA_ILi64EEEEEENS_12float_e4m3_tENS5_IJlSC_lEEESJ_SK_NS4_8TiledMMAINS4_8MMA_AtomIJNS4_4SM904GMMA31MMA_64x256x32_F32E4M3E4M3_SS_TNILNSO_7ScaleInE1ELSQ_1EEEEEENS4_6LayoutISD_NS5_IJSC_NSA_ILi0EEESU_EEEEENS5_IJNS4_10UnderscoreESX_SX_EEEEENS4_13SM90_TMA_LOADENS4_14ComposedLayoutINS4_7SwizzleILi2ELi4ELi3EEENS4_18smem_ptr_flag_bitsILi8EEENST_INS5_IJNSA_ILi8EEESH_EEENS5_IJSH_SC_EEEEEEEvNS4_8identityENS4_23SM90_TMA_LOAD_MULTICASTES1A_vS1B_EENS_8epilogue10collective18CollectiveEpilogueINS1E_22Sm90TmaWarpSpecializedILi4ELi2ELi16ELb0ELb0EEEJSI_NS5_IJNSA_ILi128EEENSA_ILi32EEEEEESJ_SK_SJ_SK_NS1E_6fusion15FusionCallbacksIS1I_NS1M_13LinCombEltActINS1E_6thread7SigmoidESJ_fSJ_fLNS_15FloatRoundStyleE2EEESI_S1L_JEEES10_NS11_INS12_ILi1ELi4ELi3EEES15_NST_INS5_IJS16_S1K_EEENS5_IJS1K_SC_EEEEEEENS4_39AutoVectorizingCopyWithAssumedAlignmentILi128EEENS4_14SM90_TMA_STOREES1Y_S20_NS4_9Copy_AtomIJNS4_17SM90_U32x4_STSM_NENS_6half_tEEEEvEEEvvEEEEvNT_6ParamsE,(.L_x_1197 - _ZN7cutlass13device_kernelINS_4gemm6kernel13GemmUniversalIN4cute5tupleIJiiiiEEENS1_10collective13CollectiveMmaINS1_37MainloopSm90TmaGmmaWarpSpecializedFP8ILi6ENS5_IJNS4_1CILi2EEENSA_ILi1EEESC_EEENS1_35KernelTmaWarpSpecializedCooperativeEEENS5_IJNSA_ILi256EEESG_NSA_ILi64EEEEEENS_12float_e4m3_tENS5_IJlSC_lEEESJ_SK_NS4_8TiledMMAINS4_8MMA_AtomIJNS4_4SM904GMMA31MMA_64x256x32_F32E4M3E4M3_SS_TNILNSO_7ScaleInE1ELSQ_1EEEEEENS4_6LayoutISD_NS5_IJSC_NSA_ILi0EEESU_EEEEENS5_IJNS4_10UnderscoreESX_SX_EEEEENS4_13SM90_TMA_LOADENS4_14ComposedLayoutINS4_7SwizzleILi2ELi4ELi3EEENS4_18smem_ptr_flag_bitsILi8EEENST_INS5_IJNSA_ILi8EEESH_EEENS5_IJSH_SC_EEEEEEEvNS4_8identityENS4_23SM90_TMA_LOAD_MULTICASTES1A_vS1B_EENS_8epilogue10collective18CollectiveEpilogueINS1E_22Sm90TmaWarpSpecializedILi4ELi2ELi16ELb0ELb0EEEJSI_NS5_IJNSA_ILi128EEENSA_ILi32EEEEEESJ_SK_SJ_SK_NS1E_6fusion15FusionCallbacksIS1I_NS1M_13LinCombEltActINS1E_6thread7SigmoidESJ_fSJ_fLNS_15FloatRoundStyleE2EEESI_S1L_JEEES10_NS11_INS12_ILi1ELi4ELi3EEES15_NST_INS5_IJS16_S1K_EEENS5_IJS1K_SC_EEEEEEENS4_39AutoVectorizingCopyWithAssumedAlignmentILi128EEENS4_14SM90_TMA_STOREES1Y_S20_NS4_9Copy_AtomIJNS4_17SM90_U32x4_STSM_NENS_6half_tEEEEvEEEvvEEEEvNT_6ParamsE)
        .other          _ZN7cutlass13device_kernelINS_4gemm6kernel13GemmUniversalIN4cute5tupleIJiiiiEEENS1_10collective13CollectiveMmaINS1_37MainloopSm90TmaGmmaWarpSpecializedFP8ILi6ENS5_IJNS4_1CILi2EEENSA_ILi1EEESC_EEENS1_35KernelTmaWarpSpecializedCooperativeEEENS5_IJNSA_ILi256EEESG_NSA_ILi64EEEEEENS_12float_e4m3_tENS5_IJlSC_lEEESJ_SK_NS4_8TiledMMAINS4_8MMA_AtomIJNS4_4SM904GMMA31MMA_64x256x32_F32E4M3E4M3_SS_TNILNSO_7ScaleInE1ELSQ_1EEEEEENS4_6LayoutISD_NS5_IJSC_NSA_ILi0EEESU_EEEEENS5_IJNS4_10UnderscoreESX_SX_EEEEENS4_13SM90_TMA_LOADENS4_14ComposedLayoutINS4_7SwizzleILi2ELi4ELi3EEENS4_18smem_ptr_flag_bitsILi8EEENST_INS5_IJNSA_ILi8EEESH_EEENS5_IJSH_SC_EEEEEEEvNS4_8identityENS4_23SM90_TMA_LOAD_MULTICASTES1A_vS1B_EENS_8epilogue10collective18CollectiveEpilogueINS1E_22Sm90TmaWarpSpecializedILi4ELi2ELi16ELb0ELb0EEEJSI_NS5_IJNSA_ILi128EEENSA_ILi32EEEEEESJ_SK_SJ_SK_NS1E_6fusion15FusionCallbacksIS1I_NS1M_13LinCombEltActINS1E_6thread7SigmoidESJ_fSJ_fLNS_15FloatRoundStyleE2EEESI_S1L_JEEES10_NS11_INS12_ILi1ELi4ELi3EEES15_NST_INS5_IJS16_S1K_EEENS5_IJS1K_SC_EEEEEEENS4_39AutoVectorizingCopyWithAssumedAlignmentILi128EEENS4_14SM90_TMA_STOREES1Y_S20_NS4_9Copy_AtomIJNS4_17SM90_U32x4_STSM_NENS_6half_tEEEEvEEEvvEEEEvNT_6ParamsE,@"STO_CUDA_ENTRY STV_DEFAULT"
_ZN7cutlass13device_kernelINS_4gemm6kernel13GemmUniversalIN4cute5tupleIJiiiiEEENS1_10collective13CollectiveMmaINS1_37MainloopSm90TmaGmmaWarpSpecializedFP8ILi6ENS5_IJNS4_1CILi2EEENSA_ILi1EEESC_EEENS1_35KernelTmaWarpSpecializedCooperativeEEENS5_IJNSA_ILi256EEESG_NSA_ILi64EEEEEENS_12float_e4m3_tENS5_IJlSC_lEEESJ_SK_NS4_8TiledMMAINS4_8MMA_AtomIJNS4_4SM904GMMA31MMA_64x256x32_F32E4M3E4M3_SS_TNILNSO_7ScaleInE1ELSQ_1EEEEEENS4_6LayoutISD_NS5_IJSC_NSA_ILi0EEESU_EEEEENS5_IJNS4_10UnderscoreESX_SX_EEEEENS4_13SM90_TMA_LOADENS4_14ComposedLayoutINS4_7SwizzleILi2ELi4ELi3EEENS4_18smem_ptr_flag_bitsILi8EEENST_INS5_IJNSA_ILi8EEESH_EEENS5_IJSH_SC_EEEEEEEvNS4_8identityENS4_23SM90_TMA_LOAD_MULTICASTES1A_vS1B_EENS_8epilogue10collective18CollectiveEpilogueINS1E_22Sm90TmaWarpSpecializedILi4ELi2ELi16ELb0ELb0EEEJSI_NS5_IJNSA_ILi128EEENSA_ILi32EEEEEESJ_SK_SJ_SK_NS1E_6fusion15FusionCallbacksIS1I_NS1M_13LinCombEltActINS1E_6thread7SigmoidESJ_fSJ_fLNS_15FloatRoundStyleE2EEESI_S1L_JEEES10_NS11_INS12_ILi1ELi4ELi3EEES15_NST_INS5_IJS16_S1K_EEENS5_IJS1K_SC_EEEEEEENS4_39AutoVectorizingCopyWithAssumedAlignmentILi128EEENS4_14SM90_TMA_STOREES1Y_S20_NS4_9Copy_AtomIJNS4_17SM90_U32x4_STSM_NENS_6half_tEEEEvEEEvvEEEEvNT_6ParamsE:
[----:B------:R-:W1:Y:S02]  /*0000*/  LDC R1, c[0x0][0x28] ;  /* 0x00000a00ff017b82 */ /* 0x000e640000000800 */
[----:B-1----:R-:W-:Y:S01]  /*0010*/  IADD3 R1, R1, -0x8c0, RZ ;  /* 0xfffff74001017810 */ /* 0x002fe20007ffe0ff */
[----:B------:R-:W1:Y:S01]  /*0020*/  S2R R5, SR_TID.X ;  /* 0x0000000000057919 */ /* 0x000e620000002100 */
[----:B------:R-:W-:Y:S01]  /*0030*/  ELECT P0, URZ, PT ;  /* 0x00000000003f782f */ /* 0x000fe20003800000 */
[----:B------:R-:W-:Y:S01]  /*0040*/  BSSY B0, `(.L_x_0) ;  /* 0x000001a000007945 */ /* 0x000fe20003800000 */
[----:B-1----:R-:W-:-:S05]  /*0050*/  SHF.R.U32.HI R0, RZ, 0x5, R5 ;  /* 0x00000005ff007819 */ /* 0x002fca0000011605 */
[----:B------:R-:W1:Y:S02]  /*0060*/  SHFL.IDX PT, R2, R0, RZ, 0x1f ;  /* 0x00001fff00027589 */ /* 0x000e6400000e0000 */
[----:B-1----:R-:W-:Y:S02]  /*0070*/  R2UR UR46, R2 ;  /* 0x00000000022e72ca */ /* 0x002fe400000e0000 */
[----:B------:R-:W-:-:S06]  /*0080*/  SHF.R.U32.HI R2, RZ, 0x7, R5 ;  /* 0x00000007ff027819 */ /* 0x000fcc0000011605 */
[----:B------:R-:W1:Y:S05]  /*0090*/  SHFL.IDX PT, R2, R2, RZ, 0x1f ;  /* 0x00001fff02027589 */ /* 0x000e6a00000e0000 */
[----:B------:R-:W-:Y:S02]  /*00a0*/  USHF.R.S32.HI UR4, URZ, 0x1f, UR46 ;  /* 0x0000001f3f047899 */ /* 0x000fe4000801142e */
[----:B------:R-:W-:Y:S02]  /*00b0*/  ISETP.NE.OR P0, PT, RZ, UR46, !P0 ;  /* 0x0000002eff007c0c */ /* 0x000fe4000c705670 */
[----:B------:R-:W-:-:S04]  /*00c0*/  ULEA.HI UR4, UR4, UR46, URZ, 0x2 ;  /* 0x0000002e04047291 */ /* 0x000fc8000f8f103f */
[----:B------:R-:W-:-:S04]  /*00d0*/  ULOP3.LUT UR4, UR4, 0xfffffffc, URZ, 0xc0, !UPT ;  /* 0xfffffffc04047892 */ /* 0x000fc8000f8ec03f */
[----:B------:R-:W-:-:S03]  /*00e0*/  UIADD3 UR46, UR46, -UR4, URZ ;  /* 0x800000042e2e7290 */ /* 0x000fc6000fffe03f */
[----:B------:R-:W-:Y:S09]  /*00f0*/  @P0 BRA `(.L_x_1) ;  /* 0x0000000000380947 */ /* 0x000ff20003800000 */
[----:B------:R-:W-:Y:S02]  /*0100*/  ULDC.64 UR4, c[0x0][0x198] ;  /* 0x0000660000047ab9 */ /* 0x000fe40000000a00 */
[----:B------:R-:W-:Y:S02]  /*0110*/  UIADD3 UR6, UP0, UR4, 0xf0, URZ ;  /* 0x000000f004067890 */ /* 0x000fe4000ff1e03f */
[----:B------:R-:W-:Y:S02]  /*0120*/  UIADD3 UR8, UP1, UR4, 0x1f0, URZ ;  /* 0x000001f004087890 */ /* 0x000fe4000ff3e03f */
[----:B------:R-:W-:Y:S02]  /*0130*/  UIADD3 UR10, UP2, UR4, 0x3f0, URZ ;  /* 0x000003f0040a7890 */ /* 0x000fe4000ff5e03f */
[----:B------:R-:W-:Y:S02]  /*0140*/  UIADD3 UR4, UP3, UR4, 0x4f0, URZ ;  /* 0x000004f004047890 */ /* 0x000fe4000ff7e03f */
[----:B------:R-:W-:-:S02]  /*0150*/  UIADD3.X UR7, URZ, UR5, URZ, UP0, !UPT ;  /* 0x000000053f077290 */ /* 0x000fc400087fe43f */
[----:B------:R-:W-:Y:S02]  /*0160*/  UIADD3.X UR9, URZ, UR5, URZ, UP1, !UPT ;  /* 0x000000053f097290 */ /* 0x000fe40008ffe43f */
[----:B------:R-:W-:Y:S02]  /*0170*/  UIADD3.X UR11, URZ, UR5, URZ, UP2, !UPT ;  /* 0x000000053f0b7290 */ /* 0x000fe400097fe43f */
[----:B------:R-:W-:-:S03]  /*0180*/  UIADD3.X UR5, URZ, UR5, URZ, UP3, !UPT ;  /* 0x000000053f057290 */ /* 0x000fc60009ffe43f */
[----:B------:R2:W-:Y:S02]  /*0190*/  UTMACCTL.PF [UR6] ;  /* 0x00000000060079b9 */ /* 0x0005e40008040000 */
[----:B------:R2:W-:Y:S02]  /*01a0*/  UTMACCTL.PF [UR8] ;  /* 0x00000000080079b9 */ /* 0x0005e40008040000 */
[----:B------:R2:W-:Y:S02]  /*01b0*/  UTMACCTL.PF [UR10] ;  /* 0x000000000a0079b9 */ /* 0x0005e40008040000 */
[----:B------:R2:W-:Y:S02]  /*01c0*/  UTMACCTL.PF [UR4] ;  /* 0x00000000040079b9 */ /* 0x0005e40008040000 */
[----:B--2---:R-:W-:Y:S01]  /*01d0*/  NOP ;  /* 0x0000000000007918 */ /* 0x004fe20000000000 */
.L_x_1:
[----:B------:R-:W-:Y:S05]  /*01e0*/  BSYNC B0 ;  /* 0x0000000000007941 */ /* 0x000fea0003800000 */
.L_x_0:
[----:B------:R-:W-:Y:S01]  /*01f0*/  ULDC.64 UR8, c[0x0][0x590] ;  /* 0x0001640000087ab9 */ /* 0x000fe20000000a00 */
[----:B-1----:R-:W-:Y:S01]  /*0200*/  R2UR UR6, R2 ;  /* 0x00000000020672ca */ /* 0x002fe200000e0000 */
[----:B------:R-:W-:Y:S01]  /*0210*/  ULDC.64 UR4, c[0x0][0x588] ;  /* 0x0001620000047ab9 */ /* 0x000fe20000000a00 */
[----:B------:R-:W-:Y:S01]  /*0220*/  ISETP.NE.U32.AND P2, PT, RZ, UR8, PT ;  /* 0x00000008ff007c0c */ /* 0x000fe2000bf45070 */
[----:B------:R-:W-:Y:S01]  /*0230*/  ULDC.64 UR56, c[0x0][0x208] ;  /* 0x0000820000387ab9 */ /* 0x000fe20000000a00 */
[----:B------:R-:W-:Y:S02]  /*0240*/  PRMT R4, RZ, 0x7610, R4 ;  /* 0x00007610ff047816 */ /* 0x000fe40000000004 */
[----:B------:R-:W-:-:S13]  /*0250*/  ISETP.NE.AND.EX P1, PT, RZ, UR9, PT, P2 ;  /* 0x00000009ff007c0c */ /* 0x000fda000bf25320 */
[----:B------:R-:W-:Y:S05]  /*0260*/  @P1 BRA `(.L_x_2) ;  /* 0x0000000000441947 */ /* 0x000fea0003800000 */
[----:B------:R-:W-:Y:S02]  /*0270*/  ULDC.64 UR10, c[0x0][0x588] ;  /* 0x00016200000a7ab9 */ /* 0x000fe40000000a00 */
[----:B------:R-:W-:-:S04]  /*0280*/  ISETP.NE.U32.AND P0, PT, RZ, UR10, PT ;  /* 0x0000000aff007c0c */ /* 0x000fc8000bf05070 */
[----:B------:R-:W-:-:S13]  /*0290*/  ISETP.NE.AND.EX P0, PT, RZ, UR11, PT, P0 ;  /* 0x0000000bff007c0c */ /* 0x000fda000bf05300 */
[----:B------:R-:W-:Y:S05]  /*02a0*/  @!P0 BRA `(.L_x_3) ;  /* 0x00000000001c8947 */ /* 0x000fea0003800000 */
[----:B------:R-:W-:Y:S02]  /*02b0*/  MOV R2, UR4 ;  /* 0x0000000400027c02 */ /* 0x000fe40008000f00 */
[----:B------:R-:W-:-:S05]  /*02c0*/  MOV R3, UR5 ;  /* 0x0000000500037c02 */ /* 0x000fca0008000f00 */
[----:B------:R-:W2:Y:S01]  /*02d0*/  LDG.E R2, desc[UR56][R2.64] ;  /* 0x0000003802027981 */ /* 0x000ea2000c1e1900 */
[----:B------:R-:W-:Y:S02]  /*02e0*/  MOV R4, 0x1 ;  /* 0x0000000100047802 */ /* 0x000fe40000000f00 */
[----:B--2---:R-:W-:-:S13]  /*02f0*/  FSETP.NEU.AND P0, PT, R2, RZ, PT ;  /* 0x000000ff0200720b */ /* 0x004fda0003f0d000 */
[----:B------:R-:W-:Y:S01]  /*0300*/  VOTEU.ANY UP0, P0 ;  /* 0x00000000003f7886 */ /* 0x000fe20000000100 */
[----:B------:R-:W-:Y:S05]  /*0310*/  BRA `(.L_x_2) ;  /* 0x0000000000187947 */ /* 0x000fea0003800000 */
.L_x_3:
[----:B------:R-:W-:Y:S01]  /*0320*/  ULDC UR4, c[0x0][0x580] ;  /* 0x0001600000047ab9 */ /* 0x000fe20000000800 */
[----:B------:R-:W-:Y:S01]  /*0330*/  MOV R4, 0x1 ;  /* 0x0000000100047802 */ /* 0x000fe20000000f00 */
[----:B------:R-:W-:Y:S01]  /*0340*/  UMOV UR5, URZ ;  /* 0x0000003f00057c82 */ /* 0x000fe20008000000 */
[----:B------:R-:W-:Y:S01]  /*0350*/  FSETP.NEU.AND P0, PT, RZ, UR4, PT ;  /* 0x00000004ff007c0b */ /* 0x000fe2000bf0d000 */
[----:B------:R-:W-:-:S12]  /*0360*/  UMOV UR4, URZ ;  /* 0x0000003f00047c82 */ /* 0x000fd80008000000 */
[----:B------:R-:W-:-:S05]  /*0370*/  VOTEU.ANY UP0, P0 ;  /* 0x00000000003f7886 */ /* 0x000fca0000000100 */
.L_x_2:
[----:B------:R-:W-:Y:S01]  /*0380*/  ISETP.NE.U32.AND P0, PT, RZ, UR4, PT ;  /* 0x00000004ff007c0c */ /* 0x000fe2000bf05070 */
[----:B------:R-:W-:Y:S01]  /*0390*/  UPLOP3.LUT UP1, UPT, UPT, UPT, UPT, 0x40, 0x0 ;  /* 0x000000000000789c */ /* 0x000fe20003f2e870 */
[----:B------:R-:W-:Y:S02]  /*03a0*/  ISETP.NE.AND.EX P2, PT, RZ, UR9, PT, P2 ;  /* 0x00000009ff007c0c */ /* 0x000fe4000bf45320 */
[----:B------:R-:W-:Y:S01]  /*03b0*/  ISETP.NE.AND.EX P0, PT, RZ, UR5, PT, P0 ;  /* 0x00000005ff007c0c */ /* 0x000fe2000bf05300 */
[----:B------:R-:W-:-:S12]  /*03c0*/  UP2UR UR53, UPR, URZ, 0x2 ;  /* 0x000000023f357883 */ /* 0x000fd80008000000 */
[----:B------:R-:W-:Y:S05]  /*03d0*/  @P0 BRA P2, `(.L_x_4) ;  /* 0x0000000000400947 */ /* 0x000fea0001000000 */
[----:B------:R-:W-:-:S04]  /*03e0*/  ISETP.NE.U32.AND P0, PT, RZ, UR8, PT ;  /* 0x00000008ff007c0c */ /* 0x000fc8000bf05070 */
[----:B------:R-:W-:-:S13]  /*03f0*/  ISETP.NE.AND.EX P0, PT, RZ, UR9, PT, P0 ;  /* 0x00000009ff007c0c */ /* 0x000fda000bf05300 */
[----:B------:R-:W-:Y:S05]  /*0400*/  @!P0 BRA `(.L_x_5) ;  /* 0x00000000002c8947 */ /* 0x000fea0003800000 */
[----:B------:R-:W-:Y:S01]  /*0410*/  PRMT R2, R4, 0x9910, RZ ;  /* 0x0000991004027816 */ /* 0x000fe200000000ff */
[----:B------:R-:W-:Y:S02]  /*0420*/  UISETP.NE.U32.AND UP1, UPT, UR4, URZ, UPT ;  /* 0x0000003f0400728c */ /* 0x000fe4000bf25070 */
[----:B------:R-:W-:Y:S01]  /*0430*/  USEL UR4, URZ, 0xffffffff, UP0 ;  /* 0xffffffff3f047887 */ /* 0x000fe20008000000 */
[----:B------:R-:W-:Y:S01]  /*0440*/  R2UR UR7, R2 ;  /* 0x00000000020772ca */ /* 0x000fe200000e0000 */
[----:B------:R-:W-:-:S12]  /*0450*/  UISETP.NE.AND.EX UP0, UPT, UR5, URZ, UPT, UP1 ;  /* 0x0000003f0500728c */ /* 0x000fd8000bf05310 */
[----:B------:R-:W-:-:S11]  /*0460*/  UISETP.NE.AND UP2, UPT, UR7, URZ, UPT ;  /* 0x0000003f0700728c */ /* 0x000fd6000bf45270 */
[----:B------:R-:W-:-:S04]  /*0470*/  @!UP2 USEL UR4, URZ, 0xffffffff, UP0 ;  /* 0xffffffff3f04a887 */ /* 0x000fc80008000000 */
[----:B------:R-:W-:-:S04]  /*0480*/  ULOP3.LUT UR4, UR4, 0x1, URZ, 0xc0, !UPT ;  /* 0x0000000104047892 */ /* 0x000fc8000f8ec03f */
[----:B------:R-:W-:-:S04]  /*0490*/  UISETP.EQ.U32.AND UP0, UPT, UR4, 0x1, UPT ;  /* 0x000000010400788c */ /* 0x000fc8000bf02070 */
[----:B------:R-:W-:Y:S01]  /*04a0*/  UP2UR UR53, UPR, URZ, 0x1 ;  /* 0x000000013f357883 */ /* 0x000fe20008000000 */
[----:B------:R-:W-:Y:S11]  /*04b0*/  BRA `(.L_x_4) ;  /* 0x0000000000087947 */ /* 0x000ff60003800000 */
.L_x_5:
[----:B------:R-:W-:-:S04]  /*04c0*/  UPLOP3.LUT UP0, UPT, UPT, UPT, UP0, 0x40, 0x0 ;  /* 0x000000000000789c */ /* 0x000fc80003f0e800 */
[----:B------:R-:W-:-:S12]  /*04d0*/  UP2UR UR53, UPR, URZ, 0x1 ;  /* 0x000000013f357883 */ /* 0x000fd80008000000 */
.L_x_4:
[----:B------:R-:W1:Y:S01]  /*04e0*/  SHFL.IDX PT, R2, R0, RZ, 0x1f ;  /* 0x00001fff00027589 */ /* 0x000e6200000e0000 */
[----:B------:R-:W-:Y:S02]  /*04f0*/  UISETP.NE.AND UP0, UPT, UR46, URZ, UPT ;  /* 0x0000003f2e00728c */ /* 0x000fe4000bf05270 */
[----:B------:R-:W-:Y:S02]  /*0500*/  UISETP.NE.AND UP1, UPT, UR6, URZ, UPT ;  /* 0x0000003f0600728c */ /* 0x000fe4000bf25270 */
[----:B------:R-:W-:Y:S02]  /*0510*/  UP2UR UR47, UPR, URZ, 0x1 ;  /* 0x000000013f2f7883 */ /* 0x000fe40008000000 */
[----:B------:R-:W-:Y:S02]  /*0520*/  UISETP.EQ.OR UP0, UPT, UR46, 0x3, !UP0 ;  /* 0x000000032e00788c */ /* 0x000fe4000c702670 */
[----:B------:R-:W-:Y:S02]  /*0530*/  UIADD3 UR9, UR6, -0x1, URZ ;  /* 0xffffffff06097890 */ /* 0x000fe4000fffe03f */
[----:B------:R-:W-:Y:S01]  /*0540*/  UISETP.EQ.AND UP0, UPT, UR6, URZ, UP0 ;  /* 0x0000003f0600728c */ /* 0x000fe20008702270 */
[----:B-1----:R-:W-:-:S13]  /*0550*/  ISETP.NE.AND P0, PT, R2, RZ, PT ;  /* 0x000000ff0200720c */ /* 0x002fda0003f05270 */
[----:B------:R-:W-:Y:S05]  /*0560*/  @P0 BRA `(.L_x_6) ;  /* 0x0000000000680947 */ /* 0x000fea0003800000 */
[----:B------:R-:W1:Y:S01]  /*0570*/  S2UR UR8, SR_CgaCtaId ;  /* 0x00000000000879c3 */ /* 0x000e620000008800 */
[----:B------:R-:W-:Y:S01]  /*0580*/  UMOV UR4, 0x400 ;  /* 0x0000040000047882 */ /* 0x000fe20000000000 */
[----:B------:R-:W-:Y:S01]  /*0590*/  UMOV UR5, 0x1 ;  /* 0x0000000100057882 */ /* 0x000fe20000000000 */
[----:B------:R-:W-:Y:S01]  /*05a0*/  UMOV UR6, 0x4 ;  /* 0x0000000400067882 */ /* 0x000fe20000000000 */
[----:B------:R-:W-:Y:S01]  /*05b0*/  ELECT P0, URZ, PT ;  /* 0x00000000003f782f */ /* 0x000fe20003800000 */
[----:B------:R-:W-:-:S04]  /*05c0*/  UIADD3 UR6, -UR6, 0x100000, URZ ;  /* 0x0010000006067890 */ /* 0x000fc8000fffe13f */
[----:B------:R-:W-:Y:S02]  /*05d0*/  USHF.L.U32 UR7, UR6, 0xb, URZ ;  /* 0x0000000b06077899 */ /* 0x000fe4000800063f */
[----:B------:R-:W-:Y:S02]  /*05e0*/  USHF.L.U32 UR6, UR6, 0x1, URZ ;  /* 0x0000000106067899 */ /* 0x000fe4000800063f */
[----:B-1----:R-:W-:Y:S02]  /*05f0*/  ULEA UR8, UR8, UR4, 0x18 ;  /* 0x0000000408087291 */ /* 0x002fe4000f8ec03f */
[----:B------:R-:W-:-:S04]  /*0600*/  UIADD3 UR4, -UR5, 0x100000, URZ ;  /* 0x0010000005047890 */ /* 0x000fc8000fffe13f */
[----:B------:R-:W-:Y:S02]  /*0610*/  USHF.L.U32 UR5, UR4, 0xb, URZ ;  /* 0x0000000b04057899 */ /* 0x000fe4000800063f */
[----:B------:R-:W-:Y:S01]  /*0620*/  USHF.L.U32 UR4, UR4, 0x1, URZ ;  /* 0x0000000104047899 */ /* 0x000fe2000800063f */
[----:B------:R-:W1:Y:S11]  /*0630*/  FENCE.VIEW.ASYNC.S ;  /* 0x00000000000073c6 */ /* 0x000e760000000000 */
[----:B-1----:R1:W2:Y:S01]  /*0640*/  SYNCS.EXCH.64 URZ, [UR8], UR4 ;  /* 0x00000004083f75b2 */ /* 0x0022a20008000100 */
[----:B------:R1:W3:Y:S01]  /*0650*/  SYNCS.EXCH.64 URZ, [UR8+0x30], UR6 ;  /* 0x00003006083f75b2 */ /* 0x0002e20008000100 */
[----:B------:R1:W4:Y:S01]  /*0660*/  SYNCS.EXCH.64 URZ, [UR8+0x8], UR4 ;  /* 0x00000804083f75b2 */ /* 0x0003220008000100 */
[----:B------:R1:W1:Y:S01]  /*0670*/  SYNCS.EXCH.64 URZ, [UR8+0x38], UR6 ;  /* 0x00003806083f75b2 */ /* 0x0002620008000100 */
        /* <DEDUP_REMOVED lines=8> */
[----:B------:R-:W-:Y:S01]  /*0700*/  NOP ;  /* 0x0000000000007918 */ /* 0x000fe20000000000 */
.L_x_6:
[----:B------:R-:W5:Y:S01]  /*0710*/  SHFL.IDX PT, R3, R0, RZ, 0x1f ;  /* 0x00001fff00037589 */ /* 0x000f6200000e0000 */
[----:B------:R-:W-:Y:S01]  /*0720*/  NOP ;  /* 0x0000000000007918 */ /* 0x000fe20000000000 */
[----:B-----5:R-:W-:-:S13]  /*0730*/  ISETP.NE.AND P0, PT, R3, RZ, PT ;  /* 0x000000ff0300720c */ /* 0x020fda0003f05270 */
[----:B------:R-:W-:Y:S05]  /*0740*/  @P0 BRA `(.L_x_7) ;  /* 0x0000000000580947 */ /* 0x000fea0003800000 */
[----:B-1----:R-:W1:Y:S01]  /*0750*/  S2UR UR5, SR_CgaCtaId ;  /* 0x00000000000579c3 */ /* 0x002e620000008800 */
[----:B------:R-:W-:Y:S01]  /*0760*/  UMOV UR4, 0x400 ;  /* 0x0000040000047882 */ /* 0x000fe20000000000 */
[----:B------:R-:W-:Y:S01]  /*0770*/  UMOV UR6, 0x20 ;  /* 0x0000002000067882 */ /* 0x000fe20000000000 */
[----:B------:R-:W-:Y:S01]  /*0780*/  UMOV UR7, 0x100 ;  /* 0x0000010000077882 */ /* 0x000fe20000000000 */
[----:B------:R-:W-:Y:S01]  /*0790*/  ELECT P0, URZ, PT ;  /* 0x00000000003f782f */ /* 0x000fe20003800000 */
[----:B-1----:R-:W-:Y:S02]  /*07a0*/  ULEA UR8, UR5, UR4, 0x18 ;  /* 0x0000000405087291 */ /* 0x002fe4000f8ec03f */
[----:B------:R-:W-:-:S04]  /*07b0*/  UIADD3 UR4, -UR6, 0x100000, URZ ;  /* 0x0010000006047890 */ /* 0x000fc8000fffe13f */
[----:B------:R-:W-:Y:S02]  /*07c0*/  USHF.L.U32 UR5, UR4, 0xb, URZ ;  /* 0x0000000b04057899 */ /* 0x000fe4000800063f */
[----:B------:R-:W-:Y:S02]  /*07d0*/  USHF.L.U32 UR4, UR4, 0x1, URZ ;  /* 0x0000000104047899 */ /* 0x000fe4000800063f */
[----:B------:R-:W-:-:S04]  /*07e0*/  UIADD3 UR6, -UR7, 0x100000, URZ ;  /* 0x0010000007067890 */ /* 0x000fc8000fffe13f */
[----:B------:R-:W-:Y:S02]  /*07f0*/  USHF.L.U32 UR7, UR6, 0xb, URZ ;  /* 0x0000000b06077899 */ /* 0x000fe4000800063f */
[----:B------:R-:W-:Y:S01]  /*0800*/  USHF.L.U32 UR6, UR6, 0x1, URZ ;  /* 0x0000000106067899 */ /* 0x000fe2000800063f */
[----:B------:R-:W1:Y:S03]  /*0810*/  FENCE.VIEW.ASYNC.S ;  /* 0x00000000000073c6 */ /* 0x000e660000000000 */
[----:B-1----:R1:W1:Y:S08]  /*0820*/  SYNCS.EXCH.64 URZ, [UR8+0x60], UR4 ;  /* 0x00006004083f75b2 */ /* 0x0022700008000100 */
        /* <DEDUP_REMOVED lines=8> */
.L_x_7:
[----:B-1----:R-:W1:Y:S01]  /*08b0*/  S2UR UR8, SR_CTAID.X ;  /* 0x00000000000879c3 */ /* 0x002e620000002500 */
[----:B------:R-:W5:Y:S01]  /*08c0*/  SHFL.IDX PT, R0, R0, RZ, 0x1f ;  /* 0x00001fff00007589 */ /* 0x000f6200000e0000 */
[----:B------:R-:W-:Y:S02]  /*08d0*/  SHF.R.S32.HI R3, RZ, 0x1f, R5 ;  /* 0x0000001fff037819 */ /* 0x000fe40000011405 */
[----:B------:R-:W-:Y:S02]  /*08e0*/  ELECT P0, URZ, PT ;  /* 0x00000000003f782f */ /* 0x000fe40003800000 */
[----:B------:R-:W-:Y:S01]  /*08f0*/  SHF.R.S32.HI R9, RZ, 0x1f, R2 ;  /* 0x0000001fff097819 */ /* 0x000fe20000011402 */
[----:B------:R-:W2:Y:S01]  /*0900*/  S2R R6, SR_CTAID.Y ;  /* 0x0000000000067919 */ /* 0x000ea20000002600 */
[-C--:B------:R-:W-:Y:S01]  /*0910*/  LEA.HI R3, R3, R5.reuse, RZ, 0x7 ;  /* 0x0000000503037211 */ /* 0x080fe200078f38ff */
[----:B------:R-:W-:Y:S01]  /*0920*/  ULDC UR4, c[0x0][0x150] ;  /* 0x0000540000047ab9 */ /* 0x000fe20000000800 */
[----:B------:R-:W-:Y:S01]  /*0930*/  LEA.HI R9, R9, R2, RZ, 0x2 ;  /* 0x0000000209097211 */ /* 0x000fe200078f10ff */
[----:B------:R-:W3:Y:S01]  /*0940*/  LDC R11, c[0x0][0x148] ;  /* 0x00005200ff0b7b82 */ /* 0x000ee20000000800 */
[----:B------:R-:W-:Y:S01]  /*0950*/  LOP3.LUT R3, R3, 0xffffff80, RZ, 0xc0, !PT ;  /* 0xffffff8003037812 */ /* 0x000fe200078ec0ff */
[----:B------:R-:W-:Y:S01]  /*0960*/  NOP ;  /* 0x0000000000007918 */ /* 0x000fe20000000000 */
[----:B------:R-:W-:Y:S01]  /*0970*/  LOP3.LUT R9, R9, 0x3ffffffc, RZ, 0xc0, !PT ;  /* 0x3ffffffc09097812 */ /* 0x000fe200078ec0ff */
[----:B------:R-:W-:Y:S01]  /*0980*/  USEL UR45, URZ, 0x1, !UP0 ;  /* 0x000000013f2d7887 */ /* 0x000fe2000c000000 */
[----:B------:R-:W-:-:S02]  /*0990*/  IADD3 R3, -R3, R5, RZ ;  /* 0x0000000503037210 */ /* 0x000fc40007ffe1ff */
[----:B------:R-:W-:Y:S02]  /*09a0*/  IADD3 R2, R2, -R9, RZ ;  /* 0x8000000902027210 */ /* 0x000fe40007ffe0ff */
[----:B------:R-:W-:-:S04]  /*09b0*/  SHF.R.S32.HI R4, RZ, 0x1f, R3 ;  /* 0x0000001fff047819 */ /* 0x000fc80000011403 */
[----:B------:R-:W-:Y:S02]  /*09c0*/  LEA.HI R4, R4, R3, RZ, 0x3 ;  /* 0x0000000304047211 */ /* 0x000fe400078f18ff */
[----:B-1----:R-:W-:Y:S02]  /*09d0*/  I2FP.F32.U32 R8, UR8 ;  /* 0x0000000800087c45 */ /* 0x002fe40008201000 */
[----:B-----5:R-:W-:Y:S02]  /*09e0*/  ISETP.NE.OR P0, PT, R0, RZ, !P0 ;  /* 0x000000ff0000720c */ /* 0x020fe40004705670 */
[--C-:B------:R-:W-:Y:S01]  /*09f0*/  SHF.R.S32.HI R0, RZ, 0x3, R4.reuse ;  /* 0x00000003ff007819 */ /* 0x100fe20000011404 */
[----:B------:R-:W-:Y:S01]  /*0a00*/  FMUL R8, R8, UR4 ;  /* 0x0000000408087c20 */ /* 0x000fe20008400000 */
[----:B------:R-:W-:Y:S01]  /*0a10*/  SHF.R.S32.HI R5, RZ, 0x1f, R4 ;  /* 0x0000001fff057819 */ /* 0x000fe20000011404 */
[----:B------:R-:W-:Y:S01]  /*0a20*/  ULDC UR4, c[0x0][0x154] ;  /* 0x0000550000047ab9 */ /* 0x000fe20000000800 */
[----:B------:R-:W1:Y:S02]  /*0a30*/  LDC R4, c[0x0][0x144] ;  /* 0x00005100ff047b82 */ /* 0x000e640000000800 */
[----:B------:R-:W-:Y:S01]  /*0a40*/  LEA.HI R5, R5, R0, RZ, 0x2 ;  /* 0x0000000005057211 */ /* 0x000fe200078f10ff */
[----:B------:R-:W5:Y:S03]  /*0a50*/  F2I.U32.TRUNC.NTZ R8, R8 ;  /* 0x0000000800087305 */ /* 0x000f66000020f000 */
[----:B------:R-:W-:Y:S01]  /*0a60*/  LOP3.LUT R5, R5, 0xfffffffc, RZ, 0xc0, !PT ;  /* 0xfffffffc05057812 */ /* 0x000fe200078ec0ff */
[----:B------:R-:W-:Y:S01]  /*0a70*/  VOTEU.ALL UP2, P0 ;  /* 0x00000000003f7886 */ /* 0x000fe20000040000 */
[----:B------:R-:W-:-:S02]  /*0a80*/  VOTEU.ALL UP3, P0 ;  /* 0x00000000003f7886 */ /* 0x000fc40000060000 */
[----:B------:R-:W-:Y:S02]  /*0a90*/  IADD3 R5, R0, -R5, RZ ;  /* 0x8000000500057210 */ /* 0x000fe40007ffe0ff */
[----:B------:R-:W4:Y:S01]  /*0aa0*/  @!UP2 S2UR UR7, SR_CgaCtaId ;  /* 0x000000000007a9c3 */ /* 0x000f220000008800 */
[----:B------:R-:W-:Y:S01]  /*0ab0*/  @!UP2 UMOV UR6, 0x400 ;  /* 0x000004000006a882 */ /* 0x000fe20000000000 */
[----:B------:R-:W-:Y:S02]  /*0ac0*/  LEA R2, R2, R5, 0x2 ;  /* 0x0000000502027211 */ /* 0x000fe400078e10ff */
[----:B--2---:R-:W-:Y:S02]  /*0ad0*/  I2FP.F32.U32 R5, R6 ;  /* 0x0000000600057245 */ /* 0x004fe40000201000 */
[----:B------:R-:W-:Y:S02]  /*0ae0*/  LEA.HI R0, R2, R2, RZ, 0x1 ;  /* 0x0000000202007211 */ /* 0x000fe400078f08ff */
[----:B-----5:R-:W-:Y:S01]  /*0af0*/  IADD3 R9, -R8, RZ, RZ ;  /* 0x000000ff08097210 */ /* 0x020fe20007ffe1ff */
[----:B------:R-:W-:Y:S01]  /*0b00*/  FMUL R8, R5, UR4 ;  /* 0x0000000405087c20 */ /* 0x000fe20008400000 */
[----:B------:R-:W-:Y:S01]  /*0b10*/  LOP3.LUT R5, R0, 0xfffffffe, RZ, 0xc0, !PT ;  /* 0xfffffffe00057812 */ /* 0x000fe200078ec0ff */
[----:B------:R-:W-:-:S02]  /*0b20*/  UMOV UR4, 0x20 ;  /* 0x0000002000047882 */ /* 0x000fc40000000000 */
[----:B-1----:R-:W-:Y:S01]  /*0b30*/  IMAD R0, R4, R9, UR8 ;  /* 0x0000000804007e24 */ /* 0x002fe2000f8e0209 */
[----:B------:R-:W-:Y:S01]  /*0b40*/  IADD3 R5, R2, -R5, RZ ;  /* 0x8000000502057210 */ /* 0x000fe20007ffe0ff */
[----:B------:R-:W1:Y:S01]  /*0b50*/  F2I.U32.TRUNC.NTZ R8, R8 ;  /* 0x0000000800087305 */ /* 0x000e62000020f000 */
[----:B------:R-:W2:Y:S01]  /*0b60*/  LDC R4, c[0x0][0x140] ;  /* 0x00005000ff047b82 */ /* 0x000ea20000000800 */
[----:B------:R-:W-:-:S04]  /*0b70*/  @!UP2 UIADD3 UR4, -UR4, 0x100000, URZ ;  /* 0x001000000404a890 */ /* 0x000fc8000fffe13f */
[----:B------:R-:W-:Y:S02]  /*0b80*/  @!UP2 USHF.L.U32 UR5, UR4, 0xb, URZ ;  /* 0x0000000b0405a899 */ /* 0x000fe4000800063f */
[----:B------:R-:W-:Y:S01]  /*0b90*/  @!UP2 USHF.L.U32 UR4, UR4, 0x1, URZ ;  /* 0x000000010404a899 */ /* 0x000fe2000800063f */
[----:B------:R-:W-:Y:S02]  /*0ba0*/  ISETP.NE.AND P2, PT, R5, R0, PT ;  /* 0x000000000500720c */ /* 0x000fe40003f45270 */
[----:B------:R-:W-:-:S04]  /*0bb0*/  SHF.L.U32 R5, R2, 0x2, RZ ;  /* 0x0000000202057819 */ /* 0x000fc800000006ff */
[----:B------:R-:W-:Y:S01]  /*0bc0*/  LOP3.LUT R10, R2, 0xc, R5, 0x78, !PT ;  /* 0x0000000c020a7812 */ /* 0x000fe200078e7805 */
[----:B----4-:R-:W-:Y:S01]  /*0bd0*/  @!UP2 ULEA UR6, UR7, UR6, 0x18 ;  /* 0x000000060706a291 */ /* 0x010fe2000f8ec03f */
[----:B------:R-:W-:Y:S01]  /*0be0*/  VOTEU.ALL UP2, P0 ;  /* 0x00000000003f7886 */ /* 0x000fe20000040000 */
[----:B------:R-:W-:Y:S02]  /*0bf0*/  LOP3.LUT P0, RZ, R3, 0x7, RZ, 0xc0, !PT ;  /* 0x0000000703ff7812 */ /* 0x000fe4000780c0ff */
[----:B------:R4:W-:Y:S01]  /*0c00*/  STL [R1+0x4a8], R10 ;  /* 0x0004a80a01007387 */ /* 0x0009e20000100800 */
[----:B-1----:R-:W-:Y:S02]  /*0c10*/  IADD3 R12, -R8, RZ, RZ ;  /* 0x000000ff080c7210 */ /* 0x002fe40007ffe1ff */
[C---:B------:R-:W-:Y:S02]  /*0c20*/  @P2 LEA.HI R2, R10.reuse, R10, RZ, 0x1 ;  /* 0x0000000a0a022211 */ /* 0x040fe400078f08ff */
[----:B------:R-:W-:Y:S01]  /*0c30*/  ISETP.LT.U32.AND P0, PT, R10, 0x2, !P0 ;  /* 0x000000020a00780c */ /* 0x000fe20004701070 */
[----:B---3--:R-:W-:Y:S01]  /*0c40*/  IMAD R5, R11, R12, R6 ;  /* 0x0000000c0b057224 */ /* 0x008fe200078e0206 */
[----:B------:R-:W-:Y:S01]  /*0c50*/  @P2 SHF.R.S32.HI R2, RZ, 0x1, R2 ;  /* 0x00000001ff022819 */ /* 0x000fe20000011402 */
[----:B------:R-:W1:Y:S02]  /*0c60*/  FENCE.VIEW.ASYNC.S ;  /* 0x00000000000073c6 */ /* 0x000e640000000000 */
[----:B-1----:R4:W1:Y:S01]  /*0c70*/  @!UP2 SYNCS.EXCH.64 URZ, [UR6+0xa0], UR4 ;  /* 0x0000a004063fa5b2 */ /* 0x0028620008000100 */
[----:B------:R-:W-:Y:S01]  /*0c80*/  SEL R3, RZ, 0x1, !P0 ;  /* 0x00000001ff037807 */ /* 0x000fe20004000000 */
[----:B------:R-:W-:Y:S01]  /*0c90*/  UISETP.EQ.AND UP2, UPT, UR46, 0x2, !UP1 ;  /* 0x000000022e00788c */ /* 0x000fe2000cf42270 */
[----:B------:R-:W-:-:S02]  /*0ca0*/  @P2 ISETP.NE.AND P3, PT, R2, R5, PT ;  /* 0x000000050200220c */ /* 0x000fc40003f65270 */
[----:B------:R-:W-:Y:S01]  /*0cb0*/  MOV R2, 0x1 ;  /* 0x0000000100027802 */ /* 0x000fe20000000f00 */
[----:B------:R-:W-:Y:S01]  /*0cc0*/  USEL UR39, URZ, 0x1, !UP2 ;  /* 0x000000013f277887 */ /* 0x000fe2000d000000 */
[----:B------:R-:W-:Y:S02]  /*0cd0*/  @P2 SEL R2, RZ, 0x1, P3 ;  /* 0x00000001ff022807 */ /* 0x000fe40001800000 */
[----:B--2---:R-:W-:Y:S02]  /*0ce0*/  ISETP.EQ.U32.AND P4, PT, R4, 0x1, PT ;  /* 0x000000010400780c */ /* 0x004fe40003f82070 */
[----:B------:R-:W-:-:S05]  /*0cf0*/  LOP3.LUT R2, R2, R3, RZ, 0xc0, !PT ;  /* 0x0000000302027212 */ /* 0x000fca00078ec0ff */
[----:B------:R4:W-:Y:S01]  /*0d00*/  STL [R1+0x4a0], R2 ;  /* 0x0004a00201007387 */ /* 0x0009e20000100800 */
[----:B------:R4:W2:Y:S01]  /*0d10*/  @!UP3 SYNCS.EXCH.64 URZ, [UR6+0xa8], UR4 ;  /* 0x0000a804063fb5b2 */ /* 0x0008a20008000100 */
[----:B------:R-:W-:Y:S01]  /*0d20*/  UISETP.GE.U32.AND UP3, UPT, UR9, 0x2, UPT ;  /* 0x000000020900788c */ /* 0x000fe2000bf66070 */
[----:B------:R-:W-:-:S03]  /*0d30*/  NOP ;  /* 0x0000000000007918 */ /* 0x000fc60000000000 */
[----:B------:R-:W-:Y:S02]  /*0d40*/  USEL UR39, UR39, 0x2, UP3 ;  /* 0x0000000227277887 */ /* 0x000fe40009800000 */
[----:B------:R-:W-:Y:S01]  /*0d50*/  USEL UR45, UR45, 0x2, UP3 ;  /* 0x000000022d2d7887 */ /* 0x000fe20009800000 */
[----:B-1----:R-:W-:Y:S11]  /*0d60*/  @!P4 BRA `(.L_x_8) ;  /* 0x000000000008c947 */ /* 0x002ff60003800000 */
[----:B--2---:R-:W-:Y:S01]  /*0d70*/  UCGABAR_ARV ;  /* 0x00000000000079c7 */ /* 0x004fe20008000000 */
[----:B------:R-:W-:Y:S05]  /*0d80*/  BRA `(.L_x_9) ;  /* 0x0000000000047947 */ /* 0x000fea0003800000 */
.L_x_8:
[----:B--2---:R-:W-:Y:S01]  /*0d90*/  NOP ;  /* 0x0000000000007918 */ /* 0x004fe20000000000 */
.L_x_9:
[----:B----4-:R-:W1:Y:S01]  /*0da0*/  LDC R2, c[0x0][0x904] ;  /* 0x00024100ff027b82 */ /* 0x010e620000000800 */
[----:B------:R-:W-:Y:S02]  /*0db0*/  MOV R3, RZ ;  /* 0x000000ff00037202 */ /* 0x000fe40000000f00 */
[----:B-1----:R-:W-:Y:S02]  /*0dc0*/  ISETP.NE.AND P2, PT, R2, 0x1, PT ;  /* 0x000000010200780c */ /* 0x002fe40003f45270 */
[----:B------:R-:W-:-:S11]  /*0dd0*/  MOV R2, UR8 ;  /* 0x0000000800027c02 */ /* 0x000fd60008000f00 */
[----:B------:R-:W1:Y:S01]  /*0de0*/  @P2 LDC R5, c[0x0][0x10] ;  /* 0x00000400ff052b82 */ /* 0x000e620000000800 */
[----:B------:R-:W-:Y:S02]  /*0df0*/  @P2 MOV R7, RZ ;  /* 0x000000ff00072202 */ /* 0x000fe40000000f00 */
[----:B------:R-:W-:-:S05]  /*0e00*/  @P2 MOV R13, RZ ;  /* 0x000000ff000d2202 */ /* 0x000fca0000000f00 */
[----:B------:R-:W2:Y:S01]  /*0e10*/  @!P2 LDC R9, c[0x0][0xc] ;  /* 0x00000300ff09ab82 */ /* 0x000ea20000000800 */
[----:B------:R-:W-:Y:S01]  /*0e20*/  ULDC UR4, c[0x0][0xc] ;  /* 0x0000030000047ab9 */ /* 0x000fe20000000800 */
[----:B------:R-:W-:Y:S01]  /*0e30*/  ULDC UR5, c[0x0][0x10] ;  /* 0x0000040000057ab9 */ /* 0x000fe20000000800 */
[----:B------:R-:W-:Y:S01]  /*0e40*/  ULDC UR6, c[0x0][0x14] ;  /* 0x0000050000067ab9 */ /* 0x000fe20000000800 */
[----:B------:R-:W-:-:S04]  /*0e50*/  UIMAD.WIDE.U32 UR4, UR4, UR5, URZ ;  /* 0x00000005040472a5 */ /* 0x000fc8000f8e003f */
[----:B------:R-:W-:Y:S02]  /*0e60*/  UIMAD.WIDE.U32 UR54, UR4, UR6, URZ ;  /* 0x00000006043672a5 */ /* 0x000fe4000f8e003f */
[----:B------:R-:W-:-:S04]  /*0e70*/  UIMAD UR38, UR5, UR6, URZ ;  /* 0x00000006052672a4 */ /* 0x000fc8000f8e023f */
[----:B------:R-:W-:Y:S01]  /*0e80*/  UIADD3 UR38, UR55, UR38, URZ ;  /* 0x0000002637267290 */ /* 0x000fe2000fffe03f */
[----:B-1----:R-:W-:-:S03]  /*0e90*/  @P2 IMAD.WIDE.U32 R4, R5, UR8, R6 ;  /* 0x0000000805042c25 */ /* 0x002fc6000f8e0006 */
[----:B------:R-:W-:Y:S02]  /*0ea0*/  @P2 MOV R19, R4 ;  /* 0x0000000400132202 */ /* 0x000fe40000000f00 */
[----:B------:R-:W-:Y:S01]  /*0eb0*/  @P2 IADD3 R23, R5, R13, RZ ;  /* 0x0000000d05172210 */ /* 0x000fe20007ffe0ff */
[----:B--2---:R-:W-:-:S03]  /*0ec0*/  @!P2 IMAD.WIDE.U32 R2, R6, R9, R2 ;  /* 0x000000090602a225 */ /* 0x004fc600078e0002 */
[----:B------:R-:W-:Y:S02]  /*0ed0*/  @!P2 MOV R19, R2 ;  /* 0x000000020013a202 */ /* 0x000fe40000000f00 */
[----:B------:R-:W-:-:S03]  /*0ee0*/  @!P2 MOV R23, R3 ;  /* 0x000000030017a202 */ /* 0x000fc60000000f00 */
[----:B------:R1:W-:Y:S04]  /*0ef0*/  STL [R1+0x4ac], R19 ;  /* 0x0004ac1301007387 */ /* 0x0003e80000100800 */
[----:B------:R1:W-:Y:S01]  /*0f00*/  STL [R1+0x4b0], R23 ;  /* 0x0004b01701007387 */ /* 0x0003e20000100800 */
[----:B------:R-:W-:Y:S05]  /*0f10*/  @!P4 BRA `(.L_x_10) ;  /* 0x00000000000cc947 */ /* 0x000fea0003800000 */
[----:B------:R-:W-:Y:S01]  /*0f20*/  UCGABAR_WAIT ;  /* 0x0000000000007dc7 */ /* 0x000fe20008000000 */
[----:B------:R-:W-:Y:S01]  /*0f30*/  CCTL.IVALL ;  /* 0x00000000ff00798f */ /* 0x000fe20002000000 */
[----:B------:R-:W-:Y:S05]  /*0f40*/  BRA `(.L_x_11) ;  /* 0x0000000000047947 */ /* 0x000fea0003800000 */
.L_x_10:
[----:B------:R-:W-:Y:S06]  /*0f50*/  BAR.SYNC.DEFER_BLOCKING 0x0 ;  /* 0x0000000000007b1d */ /* 0x000fec0000010000 */
.L_x_11:
[----:B------:R-:W-:Y:S01]  /*0f60*/  PLOP3.LUT P0, PT, PT, PT, UP1, 0x80, 0x0 ;  /* 0x000000000000781c */ /* 0x000fe20003f0f018 */
[----:B------:R-:W2:-:S12]  /*0f70*/  S2UR UR37, SR_CgaCtaId ;  /* 0x00000000002579c3 */ /* 0x000e980000008800 */
[----:B------:R-:W-:Y:S05]  /*0f80*/  @!P0 BRA `(.L_x_12) ;  /* 0x0000032800108947 */ /* 0x000fea0003800000 */
[----:B------:R-:W-:-:S06]  /*0f90*/  UISETP.GT.U32.AND UP0, UPT, UR9, 0x1, UPT ;  /* 0x000000010900788c */ /* 0x000fcc000bf04070 */
[----:B------:R-:W-:-:S13]  /*0fa0*/  PLOP3.LUT P0, PT, PT, PT, UP0, 0x80, 0x0 ;  /* 0x000000000000781c */ /* 0x000fda0003f0f008 */
[----:B--2---:R-:W-:Y:S05]  /*0fb0*/  @P0 EXIT ;  /* 0x000000000000094d */ /* 0x004fea0003800000 */
[----:B------:R-:W-:Y:S01]  /*0fc0*/  PRMT R2, RZ, 0x7610, R2 ;  /* 0x00007610ff027816 */ /* 0x000fe20000000002 */
[----:B------:R-:W-:Y:S01]  /*0fd0*/  ULDC.64 UR4, c[0x0][0x8f8] ;  /* 0x00023e0000047ab9 */ /* 0x000fe20000000a00 */
[----:B------:R-:W-:Y:S01]  /*0fe0*/  UMOV UR41, 0xffffffff ;  /* 0xffffffff00297882 */ /* 0x000fe20000000000 */
[----:B------:R-:W-:Y:S01]  /*0ff0*/  ISETP.GE.U32.AND P0, PT, R19, UR4, PT ;  /* 0x0000000413007c0c */ /* 0x000fe2000bf06070 */
[----:B------:R-:W-:Y:S01]  /*1000*/  UMOV UR43, 0xffffffff ;  /* 0xffffffff002b7882 */ /* 0x000fe20000000000 */
[----:B------:R2:W-:Y:S01]  /*1010*/  STL.S16 [R1+0x4b8], R2 ;  /* 0x0004b80201007387 */ /* 0x0005e20000100600 */
[----:B------:R-:W-:Y:S02]  /*1020*/  MOV R5, 0xffffffff ;  /* 0xffffffff00057802 */ /* 0x000fe40000000f00 */
[----:B------:R-:W-:Y:S02]  /*1030*/  ISETP.GE.U32.AND.EX P0, PT, R23, UR5, PT, P0 ;  /* 0x0000000517007c0c */ /* 0x000fe4000bf06100 */
[----:B------:R-:W-:-:S11]  /*1040*/  PRMT R4, RZ, 0x7610, R4 ;  /* 0x00007610ff047816 */ /* 0x000fd60000000004 */
[----:B--2---:R-:W-:Y:S05]  /*1050*/  @P0 BRA `(.L_x_13) ;  /* 0x0000000400340947 */ /* 0x004fea0003800000 */
[----:B------:R-:W2:Y:S01]  /*1060*/  LDC.64 R14, c[0x0][0x8d0] ;  /* 0x00023400ff0e7b82 */ /* 0x000ea20000000a00 */
[----:B------:R-:W-:Y:S02]  /*1070*/  MOV R2, R19 ;  /* 0x0000001300027202 */ /* 0x000fe40000000f00 */
[----:B------:R-:W-:-:S05]  /*1080*/  MOV R3, R23 ;  /* 0x0000001700037202 */ /* 0x000fca0000000f00 */
[----:B------:R-:W3:Y:S08]  /*1090*/  LDC R10, c[0x0][0x8d8] ;  /* 0x00023600ff0a7b82 */ /* 0x000ef00000000800 */
[----:B------:R-:W4:Y:S01]  /*10a0*/  LDC.64 R16, c[0x0][0x8c8] ;  /* 0x00023200ff107b82 */ /* 0x000f220000000a00 */
[----:B--2---:R-:W-:-:S04]  /*10b0*/  ISETP.NE.U32.AND P0, PT, R14, RZ, PT ;  /* 0x000000ff0e00720c */ /* 0x004fc80003f05070 */
[----:B------:R-:W-:-:S13]  /*10c0*/  ISETP.NE.AND.EX P0, PT, R15, RZ, PT, P0 ;  /* 0x000000ff0f00720c */ /* 0x000fda0003f05300 */
[----:B---34-:R-:W-:Y:S05]  /*10d0*/  @!P0 BRA `(.L_x_14) ;  /* 0x0000000000288947 */ /* 0x018fea0003800000 */
[----:B------:R-:W2:Y:S02]  /*10e0*/  LDC R9, c[0x0][0x8dc] ;  /* 0x00023700ff097b82 */ /* 0x000ea40000000800 */
[----:B--2---:R-:W-:-:S04]  /*10f0*/  IADD3 R9, P0, R19, R9, RZ ;  /* 0x0000000913097210 */ /* 0x004fc80007f1e0ff */
[----:B------:R-:W-:-:S05]  /*1100*/  IADD3.X R13, RZ, R23, RZ, P0, !PT ;  /* 0x00000017ff0d7210 */ /* 0x000fca00007fe4ff */
[----:B------:R-:W-:-:S04]  /*1110*/  IMAD.WIDE.U32 R2, R13, R14, RZ ;  /* 0x0000000e0d027225 */ /* 0x000fc800078e00ff */
[----:B------:R-:W-:-:S04]  /*1120*/  IMAD.WIDE.U32 R4, P0, R9, R15, R2 ;  /* 0x0000000f09047225 */ /* 0x000fc80007800002 */
[----:B------:R-:W-:Y:S01]  /*1130*/  IMAD.WIDE.U32 R2, R9, R14, RZ ;  /* 0x0000000e09027225 */ /* 0x000fe200078e00ff */
[----:B------:R-:W-:Y:S02]  /*1140*/  IADD3.X R9, RZ, RZ, RZ, P0, !PT ;  /* 0x000000ffff097210 */ /* 0x000fe400007fe4ff */
[----:B------:R-:W-:Y:S02]  /*1150*/  MOV R8, R5 ;  /* 0x0000000500087202 */ /* 0x000fe40000000f00 */
[----:B------:R-:W-:-:S05]  /*1160*/  IADD3 RZ, P0, R3, R4, RZ ;  /* 0x0000000403ff7210 */ /* 0x000fca0007f1e0ff */
[----:B------:R-:W-:-:S08]  /*1170*/  IMAD.WIDE.U32.X R2, R13, R15, R8, P0 ;  /* 0x0000000f0d027225 */ /* 0x000fd000000e0408 */
.L_x_14:
[-CC-:B------:R-:W-:Y:S01]  /*1180*/  SHF.R.U64 R22, R2, R10.reuse, R3.reuse ;  /* 0x0000000a02167219 */ /* 0x180fe20000001203 */
[----:B------:R-:W2:Y:S01]  /*1190*/  LDC.64 R20, c[0x0][0x8e8] ;  /* 0x00023a00ff147b82 */ /* 0x000ea20000000a00 */
[----:B------:R-:W-:Y:S01]  /*11a0*/  SHF.R.U32.HI R2, RZ, R10, R3 ;  /* 0x0000000aff027219 */ /* 0x000fe20000011603 */
[----:B------:R-:W-:Y:S01]  /*11b0*/  IMAD R11, R11, R12, R6 ;  /* 0x0000000c0b0b7224 */ /* 0x000fe200078e0206 */
[----:B------:R-:W-:-:S04]  /*11c0*/  IADD3 R5, P0, RZ, -R22, RZ ;  /* 0x80000016ff057210 */ /* 0x000fc80007f1e0ff */
[----:B------:R-:W-:Y:S01]  /*11d0*/  IADD3.X R3, RZ, ~R2, RZ, P0, !PT ;  /* 0x80000002ff037210 */ /* 0x000fe200007fe4ff */
[----:B------:R-:W3:Y:S01]  /*11e0*/  LDC R8, c[0x0][0x8c0] ;  /* 0x00023000ff087b82 */ /* 0x000ee20000000800 */
[----:B------:R-:W-:-:S03]  /*11f0*/  MOV R2, R19 ;  /* 0x0000001300027202 */ /* 0x000fc60000000f00 */
[-C--:B------:R-:W-:Y:S01]  /*1200*/  IMAD R4, R3, R16.reuse, RZ ;  /* 0x0000001003047224 */ /* 0x080fe200078e02ff */
[----:B------:R-:W-:Y:S02]  /*1210*/  MOV R3, R23 ;  /* 0x0000001700037202 */ /* 0x000fe40000000f00 */
[----:B-1----:R-:W-:Y:S01]  /*1220*/  MOV R23, 0x1 ;  /* 0x0000000100177802 */ /* 0x002fe20000000f00 */
[----:B------:R-:W1:Y:S01]  /*1230*/  LDC R14, c[0x0][0x8b0] ;  /* 0x00022c00ff0e7b82 */ /* 0x000e620000000800 */
[----:B------:R-:W-:-:S04]  /*1240*/  IMAD.WIDE.U32 R2, R5, R16, R2 ;  /* 0x0000001005027225 */ /* 0x000fc800078e0002 */
[----:B------:R-:W-:-:S03]  /*1250*/  IMAD R5, R5, R17, R4 ;  /* 0x0000001105057224 */ /* 0x000fc600078e0204 */
[----:B------:R-:W4:Y:S01]  /*1260*/  LDC R18, c[0x0][0x900] ;  /* 0x00024000ff127b82 */ /* 0x000f220000000800 */
[----:B--2---:R-:W-:Y:S02]  /*1270*/  ISETP.NE.U32.AND P0, PT, R20, RZ, PT ;  /* 0x000000ff1400720c */ /* 0x004fe40003f05070 */
[----:B------:R-:W-:Y:S02]  /*1280*/  IADD3 R3, R3, R5, RZ ;  /* 0x0000000503037210 */ /* 0x000fe40007ffe0ff */
[----:B------:R-:W-:Y:S02]  /*1290*/  ISETP.NE.AND.EX P0, PT, R21, RZ, PT, P0 ;  /* 0x000000ff1500720c */ /* 0x000fe40003f05300 */
[----:B------:R-:W-:Y:S01]  /*12a0*/  MOV R5, 0xffffffff ;  /* 0xffffffff00057802 */ /* 0x000fe20000000f00 */
[----:B------:R-:W2:Y:S01]  /*12b0*/  LDC R13, c[0x0][0x8a8] ;  /* 0x00022a00ff0d7b82 */ /* 0x000ea20000000800 */
[-CC-:B---3--:R-:W-:Y:S02]  /*12c0*/  SHF.R.U64 R10, R2, R8.reuse, R3.reuse ;  /* 0x00000008020a7219 */ /* 0x188fe40000001203 */
[----:B------:R-:W-:-:S05]  /*12d0*/  SHF.R.U32.HI R3, RZ, R8, R3 ;  /* 0x00000008ff037219 */ /* 0x000fca0000011603 */
[----:B------:R-:W3:Y:S01]  /*12e0*/  LDC R15, c[0x0][0x8f0] ;  /* 0x00023c00ff0f7b82 */ /* 0x000ee20000000800 */
[-CC-:B-1----:R-:W-:Y:S02]  /*12f0*/  SHF.R.U64 R19, R10, R14.reuse, R3.reuse ;  /* 0x0000000e0a137219 */ /* 0x182fe40000001203 */
[----:B------:R-:W-:-:S05]  /*1300*/  SHF.R.U32.HI R3, RZ, R14, R3 ;  /* 0x0000000eff037219 */ /* 0x000fca0000011603 */
[----:B------:R-:W1:Y:S01]  /*1310*/  LDC R17, c[0x0][0x8e0] ;  /* 0x00023800ff117b82 */ /* 0x000e620000000800 */
[-C--:B----4-:R-:W-:Y:S02]  /*1320*/  SHF.L.U32 R2, R5, R18.reuse, RZ ;  /* 0x0000001205027219 */ /* 0x090fe400000006ff */
[--C-:B------:R-:W-:Y:S02]  /*1330*/  SHF.R.U64 R12, R19, R18, R3.reuse ;  /* 0x00000012130c7219 */ /* 0x100fe40000001203 */
[----:B------:R-:W-:Y:S02]  /*1340*/  LOP3.LUT R8, RZ, R2, RZ, 0x33, !PT ;  /* 0x00000002ff087212 */ /* 0x000fe400078e33ff */
[----:B------:R-:W-:Y:S01]  /*1350*/  SHF.R.U32.HI R3, RZ, R18, R3 ;  /* 0x00000012ff037219 */ /* 0x000fe20000011603 */
[----:B------:R-:W4:Y:S01]  /*1360*/  LDC R16, c[0x0][0x8b8] ;  /* 0x00022e00ff107b82 */ /* 0x000f220000000800 */
[----:B------:R-:W-:Y:S01]  /*1370*/  MOV R2, R12 ;  /* 0x0000000c00027202 */ /* 0x000fe20000000f00 */
[----:B------:R-:W-:Y:S06]  /*1380*/  @!P0 BRA `(.L_x_15) ;  /* 0x0000000000288947 */ /* 0x000fec0003800000 */
[----:B------:R-:W5:Y:S02]  /*1390*/  LDC R7, c[0x0][0x8f4] ;  /* 0x00023d00ff077b82 */ /* 0x000f640000000800 */
[----:B-----5:R-:W-:-:S04]  /*13a0*/  IADD3 R7, P0, R12, R7, RZ ;  /* 0x000000070c077210 */ /* 0x020fc80007f1e0ff */
        /* <DEDUP_REMOVED lines=8> */
.L_x_15:
[----:B---3--:R-:W-:Y:S02]  /*1430*/  SHF.R.U64 R4, R2, R15, R3 ;  /* 0x0000000f02047219 */ /* 0x008fe40000001203 */
[----:B------:R-:W-:Y:S02]  /*1440*/  SHF.L.U32 R2, R23, R18, RZ ;  /* 0x0000001217027219 */ /* 0x000fe400000006ff */
[----:B------:R-:W-:Y:S02]  /*1450*/  LOP3.LUT R3, R19, R8, RZ, 0xc0, !PT ;  /* 0x0000000813037212 */ /* 0x000fe400078ec0ff */
[----:B--2---:R-:W-:Y:S02]  /*1460*/  IADD3 R5, R13, -0x1, RZ ;  /* 0xffffffff0d057810 */ /* 0x004fe40007ffe0ff */
[----:B------:R-:W-:Y:S01]  /*1470*/  IADD3 R6, -R4, RZ, RZ ;  /* 0x000000ff04067210 */ /* 0x000fe20007ffe1ff */
[----:B------:R-:W-:Y:S01]  /*1480*/  IMAD R3, R2, R4, R3 ;  /* 0x0000000402037224 */ /* 0x000fe200078e0203 */
[----:B------:R-:W-:-:S02]  /*1490*/  SEL R0, R0, R11, !P2 ;  /* 0x0000000b00007207 */ /* 0x000fc40005000000 */
[----:B------:R-:W-:Y:S01]  /*14a0*/  LOP3.LUT R5, R10, R5, RZ, 0xc0, !PT ;  /* 0x000000050a057212 */ /* 0x000fe200078ec0ff */
[----:B-1----:R-:W-:Y:S01]  /*14b0*/  IMAD R2, R6, R17, R12 ;  /* 0x0000001106027224 */ /* 0x002fe200078e020c */
[----:B------:R-:W-:Y:S01]  /*14c0*/  R2UR UR43, R22 ;  /* 0x00000000162b72ca */ /* 0x000fe200000e0000 */
[----:B----4-:R-:W-:Y:S01]  /*14d0*/  IMAD R0, R3, R16, R0 ;  /* 0x0000001003007224 */ /* 0x010fe200078e0200 */
[----:B------:R-:W-:Y:S01]  /*14e0*/  MOV R4, 0x1 ;  /* 0x0000000100047802 */ /* 0x000fe20000000f00 */
[----:B------:R-:W-:-:S05]  /*14f0*/  IMAD R5, R2, R13, R5 ;  /* 0x0000000d02057224 */ /* 0x000fca00078e0205 */
[----:B------:R-:W-:Y:S02]  /*1500*/  SEL R2, R5, R0, !P2 ;  /* 0x0000000005027207 */ /* 0x000fe40005000000 */
[----:B------:R-:W-:Y:S02]  /*1510*/  SEL R5, R0, R5, !P2 ;  /* 0x0000000500057207 */ /* 0x000fe40005000000 */
[----:B------:R-:W-:-:S15]  /*1520*/  R2UR UR41, R2 ;  /* 0x00000000022972ca */ /* 0x000fde00000e0000 */
.L_x_13:
[----:B------:R-:W-:-:S08]  /*1530*/  NOP ;  /* 0x0000000000007918 */ /* 0x000fd00000000000 */
[----:B------:R-:W2:Y:S02]  /*1540*/  USETMAXREG.TRY_ALLOC.CTAPOOL UP0, 0xf0 ;  /* 0x000000f0000079c8 */ /* 0x000ea40008000600 */
[----:B--2---:R-:W-:-:S13]  /*1550*/  PLOP3.LUT P0, PT, PT, PT, UP0, 0x80, 0x0 ;  /* 0x000000000000781c */ /* 0x004fda0003f0f008 */
[----:B------:R-:W-:Y:S05]  /*1560*/  @!P0 BRA `(.L_x_13) ;  /* 0xfffffffc00f08947 */ /* 0x000fea000383ffff */
[----:B------:R-:W-:Y:S02]  /*1570*/  ULDC.64 UR4, c[0x0][0x590] ;  /* 0x0001640000047ab9 */ /* 0x000fe40000000a00 */
[----:B------:R-:W-:-:S04]  /*1580*/  ISETP.NE.U32.AND P0, PT, RZ, UR4, PT ;  /* 0x00000004ff007c0c */ /* 0x000fc8000bf05070 */
[----:B------:R-:W-:-:S13]  /*1590*/  ISETP.NE.AND.EX P0, PT, RZ, UR5, PT, P0 ;  /* 0x00000005ff007c0c */ /* 0x000fda000bf05300 */
[----:B------:R-:W-:Y:S05]  /*15a0*/  @P0 BRA `(.L_x_16) ;  /* 0x0000000000340947 */ /* 0x000fea0003800000 */
[----:B------:R-:W-:Y:S02]  /*15b0*/  ULDC.64 UR4, c[0x0][0x588] ;  /* 0x0001620000047ab9 */ /* 0x000fe40000000a00 */
[----:B------:R-:W-:-:S04]  /*15c0*/  ISETP.NE.U32.AND P0, PT, RZ, UR4, PT ;  /* 0x00000004ff007c0c */ /* 0x000fc8000bf05070 */
[----:B------:R-:W-:-:S13]  /*15d0*/  ISETP.NE.AND.EX P0, PT, RZ, UR5, PT, P0 ;  /* 0x00000005ff007c0c */ /* 0x000fda000bf05300 */
[----:B------:R-:W-:Y:S05]  /*15e0*/  @!P0 BRA `(.L_x_17) ;  /* 0x0000000000148947 */ /* 0x000fea0003800000 */
[----:B------:R-:W2:Y:S02]  /*15f0*/  LDC.64 R2, c[0x0][0x588] ;  /* 0x00016200ff027b82 */ /* 0x000ea40000000a00 */
[----:B--2---:R2:W5:Y:S01]  /*1600*/  LDG.E R2, desc[UR56][R2.64] ;  /* 0x0000003802027981 */ /* 0x004562000c1e1900 */
[----:B------:R-:W-:-:S05]  /*1610*/  MOV R0, 0x1 ;  /* 0x0000000100007802 */ /* 0x000fca0000000f00 */
[----:B------:R2:W-:Y:S01]  /*1620*/  STL.S16 [R1+0x4b8], R0 ;  /* 0x0004b80001007387 */ /* 0x0005e20000100600 */
[----:B------:R-:W-:Y:S05]  /*1630*/  BRA `(.L_x_16) ;  /* 0x0000000000107947 */ /* 0x000fea0003800000 */
.L_x_17:
[----:B------:R-:W-:Y:S01]  /*1640*/  MOV R0, 0x1 ;  /* 0x0000000100007802 */ /* 0x000fe20000000f00 */
[----:B------:R-:W-:Y:S02]  /*1650*/  ULDC UR4, c[0x0][0x580] ;  /* 0x0001600000047ab9 */ /* 0x000fe40000000800 */
[----:B------:R-:W-:Y:S02]  /*1660*/  MOV R2, UR4 ;  /* 0x0000000400027c02 */ /* 0x000fe40008000f00 */
[----:B------:R3:W-:Y:S05]  /*1670*/  STL.S16 [R1+0x4b8], R0 ;  /* 0x0004b80001007387 */ /* 0x0007ea0000100600 */
.L_x_16:
        /* <DEDUP_REMOVED lines=8> */
[----:B------:R-:W4:Y:S02]  /*1700*/  LDC.64 R16, c[0x0][0x5a8] ;  /* 0x00016a00ff107b82 */ /* 0x000f240000000a00 */
[----:B----4-:R4:W5:Y:S01]  /*1710*/  LDG.E R16, desc[UR56][R16.64] ;  /* 0x0000003810107981 */ /* 0x010962000c1e1900 */
[----:B------:R-:W-:Y:S05]  /*1720*/  BRA `(.L_x_18) ;  /* 0x0000000000087947 */ /* 0x000fea0003800000 */
.L_x_19:
[----:B------:R-:W-:Y:S02]  /*1730*/  ULDC UR4, c[0x0][0x5a0] ;  /* 0x0001680000047ab9 */ /* 0x000fe40000000800 */
[----:B------:R-:W-:-:S07]  /*1740*/  MOV R16, UR4 ;  /* 0x0000000400107c02 */ /* 0x000fce0008000f00 */
.L_x_18:
[----:B------:R-:W-:-:S13]  /*1750*/  LOP3.LUT P0, RZ, R4, 0xff, RZ, 0xc0, !PT ;  /* 0x000000ff04ff7812 */ /* 0x000fda000780c0ff */
[----:B------:R-:W-:Y:S05]  /*1760*/  @!P0 EXIT ;  /* 0x000000000000894d */ /* 0x000fea0003800000 */
[----:B------:R-:W2:Y:S01]  /*1770*/  S2R R6, SR_TID.X ;  /* 0x0000000000067919 */ /* 0x000ea20000002100 */
[----:B------:R-:W-:Y:S01]  /*1780*/  ULDC UR4, c[0x0][0x28c] ;  /* 0x0000a30000047ab9 */ /* 0x000fe20000000800 */
[----:B-1----:R-:W-:Y:S01]  /*1790*/  CS2R R18, SRZ ;  /* 0x0000000000127805 */ /* 0x002fe2000001ff00 */
[----:B------:R-:W-:Y:S02]  /*17a0*/  UIADD3 UR4, UR4, 0x3f, URZ ;  /* 0x0000003f04047890 */ /* 0x000fe4000fffe03f */
[----:B------:R-:W-:Y:S02]  /*17b0*/  ULOP3.LUT UR49, UR45, 0x1, URZ, 0xfc, !UPT ;  /* 0x000000012d317892 */ /* 0x000fe4000f8efc3f */
[----:B------:R-:W-:Y:S02]  /*17c0*/  USHF.R.S32.HI UR5, URZ, 0x1f, UR4 ;  /* 0x0000001f3f057899 */ /* 0x000fe40008011404 */
[----:B------:R-:W-:Y:S02]  /*17d0*/  ULOP3.LUT UR44, UR39, 0x1, URZ, 0xfc, !UPT ;  /* 0x00000001272c7892 */ /* 0x000fe4000f8efc3f */
[----:B------:R-:W-:Y:S01]  /*17e0*/  ULEA.HI UR5, UR5, UR4, URZ, 0x6 ;  /* 0x0000000405057291 */ /* 0x000fe2000f8f303f */
[----:B------:R-:W-:Y:S01]  /*17f0*/  ULDC.64 UR58, c[0x0][0x198] ;  /* 0x00006600003a7ab9 */ /* 0x000fe20000000a00 */
[----:B------:R-:W-:-:S02]  /*1800*/  UMOV UR36, URZ ;  /* 0x0000003f00247c82 */ /* 0x000fc40008000000 */
[----:B------:R-:W-:Y:S01]  /*1810*/  USHF.R.S32.HI UR50, URZ, 0x6, UR5 ;  /* 0x000000063f327899 */ /* 0x000fe20008011405 */
[----:B------:R-:W-:Y:S01]  /*1820*/  UMOV UR51, URZ ;  /* 0x0000003f00337c82 */ /* 0x000fe20008000000 */
[C---:B--23--:R-:W-:Y:S02]  /*1830*/  SHF.L.U32 R0, R6.reuse, 0x4, RZ ;  /* 0x0000000406007819 */ /* 0x04cfe400000006ff */
[----:B------:R-:W-:Y:S02]  /*1840*/  SHF.L.U32 R3, R6, 0x1, RZ ;  /* 0x0000000106037819 */ /* 0x000fe400000006ff */
[----:B------:R-:W-:Y:S02]  /*1850*/  LOP3.LUT R4, R0, 0xe00, RZ, 0xc0, !PT ;  /* 0x00000e0000047812 */ /* 0x000fe400078ec0ff */
[----:B------:R-:W-:Y:S02]  /*1860*/  SHF.L.U32 R0, R6, 0x3, RZ ;  /* 0x0000000306007819 */ /* 0x000fe400000006ff */
[----:B------:R-:W-:-:S02]  /*1870*/  LOP3.LUT R7, R4, 0x6, R3, 0xf8, !PT ;  /* 0x0000000604077812 */ /* 0x000fc400078ef803 */
[----:B------:R-:W-:Y:S02]  /*1880*/  LOP3.LUT R3, R0, 0x80, RZ, 0xc0, !PT ;  /* 0x0000008000037812 */ /* 0x000fe400078ec0ff */
[----:B------:R-:W-:Y:S02]  /*1890*/  LOP3.LUT R0, R7, 0x60, R0, 0xf8, !PT ;  /* 0x0000006007007812 */ /* 0x000fe400078ef800 */
[--C-:B------:R-:W-:Y:S02]  /*18a0*/  LOP3.LUT R3, R3, 0x10, R6.reuse, 0xf8, !PT ;  /* 0x0000001003037812 */ /* 0x100fe400078ef806 */
[----:B------:R-:W-:Y:S02]  /*18b0*/  SHF.R.U32.HI R4, RZ, 0x4, R6 ;  /* 0x00000004ff047819 */ /* 0x000fe40000011606 */
[----:B----4-:R-:W-:Y:S02]  /*18c0*/  LOP3.LUT R17, R0, R3, RZ, 0xfc, !PT ;  /* 0x0000000300117212 */ /* 0x010fe400078efcff */
[----:B------:R-:W-:-:S02]  /*18d0*/  LOP3.LUT P0, RZ, R4, 0x1, RZ, 0xc0, !PT ;  /* 0x0000000104ff7812 */ /* 0x000fc4000780c0ff */
[----:B------:R-:W-:-:S04]  /*18e0*/  MOV R3, 0x8 ;  /* 0x0000000800037802 */ /* 0x000fc80000000f00 */
[----:B------:R-:W-:-:S07]  /*18f0*/  SEL R0, R3, 0xfffffff8, !P0 ;  /* 0xfffffff803007807 */ /* 0x000fce0004000000 */
.L_x_999:
[----:B------:R-:W-:Y:S01]  /*1900*/  STL [R1+0x49c], RZ ;  /* 0x00049cff01007387 */ /* 0x000fe20000100800 */
[----:B------:R-:W1:Y:S01]  /*1910*/  S2UR UR9, SR_CgaCtaId ;  /* 0x00000000000979c3 */ /* 0x000e620000008800 */
[----:B------:R-:W-:Y:S01]  /*1920*/  UMOV UR48, 0x400 ;  /* 0x0000040000307882 */ /* 0x000fe20000000000 */
[----:B------:R-:W-:Y:S01]  /*1930*/  UMOV UR4, URZ ;  /* 0x0000003f00047c82 */ /* 0x000fe20008000000 */
[----:B------:R-:W-:Y:S01]  /*1940*/  STL [R1+0x498], RZ ;  /* 0x000498ff01007387 */ /* 0x000fe20000100800 */
[----:B------:R-:W-:Y:S01]  /*1950*/  UMOV UR8, URZ ;  /* 0x0000003f00087c82 */ /* 0x000fe20008000000 */
[----:B------:R-:W-:Y:S01]  /*1960*/  UMOV UR5, URZ ;  /* 0x0000003f00057c82 */ /* 0x000fe20008000000 */
[----:B------:R-:W-:Y:S01]  /*1970*/  UMOV UR10, UR51 ;  /* 0x00000033000a7c82 */ /* 0x000fe20008000000 */
[----:B------:R-:W-:Y:S01]  /*1980*/  STL [R1+0x494], RZ ;  /* 0x000494ff01007387 */ /* 0x000fe20000100800 */
[----:B------:R-:W2:Y:S01]  /*1990*/  LDC R3, c[0x0][0x28c] ;  /* 0x0000a300ff037b82 */ /* 0x000ea20000000800 */
[----:B------:R-:W-:-:S02]  /*19a0*/  CS2R R236, SRZ ;  /* 0x0000000000ec7805 */ /* 0x000fc4000001ff00 */
[----:B------:R-:W-:Y:S01]  /*19b0*/  CS2R R234, SRZ ;  /* 0x0000000000ea7805 */ /* 0x000fe2000001ff00 */
[----:B------:R-:W-:Y:S01]  /*19c0*/  STL [R1+0x490], RZ ;  /* 0x000490ff01007387 */ /* 0x000fe20000100800 */
[----:B------:R-:W-:Y:S02]  /*19d0*/  CS2R R232, SRZ ;  /* 0x0000000000e87805 */ /* 0x000fe4000001ff00 */
[----:B------:R-:W-:Y:S02]  /*19e0*/  CS2R R230, SRZ ;  /* 0x0000000000e67805 */ /* 0x000fe4000001ff00 */
[----:B------:R-:W-:Y:S01]  /*19f0*/  CS2R R228, SRZ ;  /* 0x0000000000e47805 */ /* 0x000fe2000001ff00 */
[----:B------:R-:W-:Y:S01]  /*1a00*/  STL [R1+0x48c], RZ ;  /* 0x00048cff01007387 */ /* 0x000fe20000100800 */
[----:B------:R-:W-:Y:S02]  /*1a10*/  CS2R R226, SRZ ;  /* 0x0000000000e27805 */ /* 0x000fe4000001ff00 */
[----:B------:R-:W-:-:S02]  /*1a20*/  CS2R R224, SRZ ;  /* 0x0000000000e07805 */ /* 0x000fc4000001ff00 */
[----:B------:R-:W-:Y:S01]  /*1a30*/  CS2R R222, SRZ ;  /* 0x0000000000de7805 */ /* 0x000fe2000001ff00 */
[----:B------:R-:W-:Y:S01]  /*1a40*/  STL [R1+0x488], RZ ;  /* 0x000488ff01007387 */ /* 0x000fe20000100800 */
[----:B------:R-:W-:Y:S02]  /*1a50*/  CS2R R220, SRZ ;  /* 0x0000000000dc7805 */ /* 0x000fe4000001ff00 */
[----:B------:R-:W-:Y:S02]  /*1a60*/  CS2R R218, SRZ ;  /* 0x0000000000da7805 */ /* 0x000fe4000001ff00 */
[----:B------:R-:W-:Y:S01]  /*1a70*/  CS2R R216, SRZ ;  /* 0x0000000000d87805 */ /* 0x000fe2000001ff00 */
[----:B------:R-:W-:Y:S01]  /*1a80*/  STL [R1+0x484], RZ ;  /* 0x000484ff01007387 */ /* 0x000fe20000100800 */
[----:B-1----:R-:W-:Y:S01]  /*1a90*/  ULEA UR48, UR9, UR48, 0x18 ;  /* 0x0000003009307291 */ /* 0x002fe2000f8ec03f */
[----:B------:R-:W-:Y:S02]  /*1aa0*/  CS2R R214, SRZ ;  /* 0x0000000000d67805 */ /* 0x000fe4000001ff00 */
[----:B------:R-:W-:Y:S01]  /*1ab0*/  CS2R R212, SRZ ;  /* 0x0000000000d47805 */ /* 0x000fe2000001ff00 */
[----:B------:R-:W-:Y:S01]  /*1ac0*/  STL [R1+0x480], RZ ;  /* 0x000480ff01007387 */ /* 0x000fe20000100800 */
[----:B------:R-:W-:-:S02]  /*1ad0*/  CS2R R210, SRZ ;  /* 0x0000000000d27805 */ /* 0x000fc4000001ff00 */
[----:B------:R-:W-:Y:S02]  /*1ae0*/  CS2R R208, SRZ ;  /* 0x0000000000d07805 */ /* 0x000fe4000001ff00 */
[----:B------:R-:W-:Y:S01]  /*1af0*/  CS2R R206, SRZ ;  /* 0x0000000000ce7805 */ /* 0x000fe2000001ff00 */
[----:B------:R-:W-:Y:S01]  /*1b00*/  STL [R1+0x47c], RZ ;  /* 0x00047cff01007387 */ /* 0x000fe20000100800 */
[----:B--2---:R-:W-:Y:S02]  /*1b10*/  ISETP.GE.AND P0, PT, R3, 0x1, PT ;  /* 0x000000010300780c */ /* 0x004fe40003f06270 */
[----:B------:R-:W-:Y:S02]  /*1b20*/  CS2R R204, SRZ ;  /* 0x0000000000cc7805 */ /* 0x000fe4000001ff00 */
[----:B------:R-:W-:Y:S01]  /*1b30*/  CS2R R202, SRZ ;  /* 0x0000000000ca7805 */ /* 0x000fe2000001ff00 */
[----:B------:R-:W-:Y:S01]  /*1b40*/  STL [R1+0x478], RZ ;  /* 0x000478ff01007387 */ /* 0x000fe20000100800 */
[----:B------:R-:W-:-:S02]  /*1b50*/  CS2R R200, SRZ ;  /* 0x0000000000c87805 */ /* 0x000fc4000001ff00 */
[----:B------:R-:W-:Y:S02]  /*1b60*/  CS2R R198, SRZ ;  /* 0x0000000000c67805 */ /* 0x000fe4000001ff00 */
[----:B------:R-:W-:Y:S01]  /*1b70*/  CS2R R196, SRZ ;  /* 0x0000000000c47805 */ /* 0x000fe2000001ff00 */
[----:B------:R-:W-:Y:S01]  /*1b80*/  STL [R1+0x474], RZ ;  /* 0x000474ff01007387 */ /* 0x000fe20000100800 */
[----:B------:R-:W-:Y:S02]  /*1b90*/  CS2R R194, SRZ ;  /* 0x0000000000c27805 */ /* 0x000fe4000001ff00 */
        /* <DEDUP_REMOVED lines=114> */
[----:B------:R-:W-:Y:S04]  /*22c0*/  STL [R1+0x400], RZ ;  /* 0x000400ff01007387 */ /* 0x000fe80000100800 */
        /* <DEDUP_REMOVED lines=128> */
[----:B------:R-:W-:Y:S04]  /*2ad0*/  STL [R1], RZ ;  /* 0x000000ff01007387 */ /* 0x000fe80000100800 */
        /* <DEDUP_REMOVED lines=39> */
[----:B------:R-:W-:Y:S01]  /*2d50*/  STL [R1+0xa0], RZ ;  /* 0x0000a0ff01007387 */ /* 0x000fe20000100800 */
[----:B------:R-:W1:Y:S03]  /*2d60*/  S2R R0, SR_TID.X ;  /* 0x0000000000007919 */ /* 0x000e660000002100 */
        /* <DEDUP_REMOVED lines=8> */
[----:B-1----:R-:W-:-:S03]  /*2df0*/  LOP3.LUT R0, R0, 0x80, RZ, 0xc0, !PT ;  /* 0x0000008000007812 */ /* 0x002fc600078ec0ff */
[----:B------:R-:W-:Y:S01]  /*2e00*/  STL [R1+0xc4], RZ ;  /* 0x0000c4ff01007387 */ /* 0x000fe20000100800 */
[----:B------:R-:W-:-:S03]  /*2e10*/  SHF.R.U32.HI R0, RZ, 0x7, R0 ;  /* 0x00000007ff007819 */ /* 0x000fc60000011600 */
        /* <DEDUP_REMOVED lines=33> */
[----:B------:R-:W1:Y:S04]  /*3030*/  SHFL.IDX PT, R0, R0, RZ, 0x1f ;  /* 0x00001fff00007589 */ /* 0x000e6800000e0000 */
[----:B------:R2:W-:Y:S04]  /*3040*/  STL [R1+0x14c], RZ ;  /* 0x00014cff01007387 */ /* 0x0005e80000100800 */
[----:B------:R2:W-:Y:S04]  /*3050*/  STL [R1+0x150], RZ ;  /* 0x000150ff01007387 */ /* 0x0005e80000100800 */
[----:B------:R2:W-:Y:S04]  /*3060*/  STL [R1+0x154], RZ ;  /* 0x000154ff01007387 */ /* 0x0005e80000100800 */
[----:B------:R2:W-:Y:S04]  /*3070*/  STL [R1+0x158], RZ ;  /* 0x000158ff01007387 */ /* 0x0005e80000100800 */
[----:B------:R2:W-:Y:S04]  /*3080*/  STL [R1+0x15c], RZ ;  /* 0x00015cff01007387 */ /* 0x0005e80000100800 */
[----:B------:R2:W-:Y:S01]  /*3090*/  STL [R1+0x160], RZ ;  /* 0x000160ff01007387 */ /* 0x0005e20000100800 */
[----:B-1----:R-:W-:-:S02]  /*30a0*/  R2UR UR6, R0 ;  /* 0x00000000000672ca */ /* 0x002fc400000e0000 */
[----:B------:R-:W-:Y:S01]  /*30b0*/  MOV R0, UR36 ;  /* 0x0000002400007c02 */ /* 0x000fe20008000f00 */
[----:B------:R2:W-:Y:S04]  /*30c0*/  STL [R1+0x164], RZ ;  /* 0x000164ff01007387 */ /* 0x0005e80000100800 */
[----:B------:R2:W-:Y:S04]  /*30d0*/  STL [R1+0x168], RZ ;  /* 0x000168ff01007387 */ /* 0x0005e80000100800 */
[----:B------:R2:W-:Y:S02]  /*30e0*/  STL [R1+0x16c], RZ ;  /* 0x00016cff01007387 */ /* 0x0005e40000100800 */
[----:B------:R-:W-:-:S02]  /*30f0*/  ULEA.HI UR7, UR6, UR6, URZ, 0x1 ;  /* 0x0000000606077291 */ /* 0x000fc4000f8f083f */
[----:B------:R2:W-:Y:S02]  /*3100*/  STL [R1+0x170], RZ ;  /* 0x000170ff01007387 */ /* 0x0005e40000100800 */
[----:B------:R-:W-:Y:S02]  /*3110*/  ULOP3.LUT UR7, UR7, 0xffffe, URZ, 0xc0, !UPT ;  /* 0x000ffffe07077892 */ /* 0x000fe4000f8ec03f */
[----:B------:R2:W-:Y:S02]  /*3120*/  STL [R1+0x174], RZ ;  /* 0x000174ff01007387 */ /* 0x0005e40000100800 */
[----:B------:R-:W-:Y:S02]  /*3130*/  UIADD3 UR7, UR6, -UR7, URZ ;  /* 0x8000000706077290 */ /* 0x000fe4000fffe03f */
[----:B------:R2:W-:Y:S02]  /*3140*/  STL [R1+0x178], RZ ;  /* 0x000178ff01007387 */ /* 0x0005e40000100800 */
[----:B------:R-:W-:-:S02]  /*3150*/  ULEA UR7, UR7, UR48, 0xc ;  /* 0x0000003007077291 */ /* 0x000fc4000f8e603f */
[----:B------:R2:W-:Y:S02]  /*3160*/  STL [R1+0x17c], RZ ;  /* 0x00017cff01007387 */ /* 0x0005e40000100800 */
[----:B------:R-:W-:Y:S02]  /*3170*/  UIADD3 UR7, UR7, 0x6200, URZ ;  /* 0x0000620007077890 */ /* 0x000fe4000fffe03f */
[----:B------:R2:W-:Y:S02]  /*3180*/  STL [R1+0x180], RZ ;  /* 0x000180ff01007387 */ /* 0x0005e40000100800 */
[----:B------:R-:W-:Y:S02]  /*3190*/  USHF.R.U32.HI UR7, URZ, 0x4, UR7 ;  /* 0x000000043f077899 */ /* 0x000fe40008011607 */
[----:B------:R2:W-:Y:S02]  /*31a0*/  STL [R1+0x184], RZ ;  /* 0x000184ff01007387 */ /* 0x0005e40000100800 */
[----:B------:R-:W-:-:S02]  /*31b0*/  ULOP3.LUT UR9, UR7, 0x3fff, URZ, 0xc0, !UPT ;  /* 0x00003fff07097892 */ /* 0x000fc4000f8ec03f */
[----:B------:R2:W-:Y:S04]  /*31c0*/  STL [R1+0x188], RZ ;  /* 0x000188ff01007387 */ /* 0x0005e80000100800 */
        /* <DEDUP_REMOVED lines=28> */
[----:B------:R2:W-:Y:S01]  /*3390*/  STL [R1+0x1fc], RZ ;  /* 0x0001fcff01007387 */ /* 0x0005e20000100800 */
[----:B------:R-:W-:Y:S05]  /*33a0*/  @!P0 BRA `(.L_x_20) ;  /* 0x0000004400608947 */ /* 0x000fea0003800000 */
[----:B------:R-:W-:-:S06]  /*33b0*/  UISETP.NE.AND UP0, UPT, UR49, 0x3, UPT ;  /* 0x000000033100788c */ /* 0x000fcc000bf05270 */
[----:B------:R-:W-:-:S13]  /*33c0*/  PLOP3.LUT P1, PT, PT, PT, UP0, 0x80, 0x0 ;  /* 0x000000000000781c */ /* 0x000fda0003f2f008 */
[----:B------:R-:W-:Y:S05]  /*33d0*/  @!P1 BRA `(.L_x_21) ;  /* 0x0000000000049947 */ /* 0x000fea0003800000 */
[----:B------:R-:W-:Y:S01]  /*33e0*/  BPT.TRAP 0x1 ;  /* 0x000000040000795c */ /* 0x000fe20000300000 */
.L_x_21:
[----:B------:R-:W-:Y:S01]  /*33f0*/  ULEA UR4, UR51, UR48, 0x3 ;  /* 0x0000003033047291 */ /* 0x000fe2000f8e183f */
[----:B------:R-:W-:-:S04]  /*3400*/  MOV R0, UR36 ;  /* 0x0000002400007c02 */ /* 0x000fc80008000f00 */
[----:B------:R-:W-:-:S04]  /*3410*/  SHF.L.U32 R0, R0, 0x1f, RZ ;  /* 0x0000001f00007819 */ /* 0x000fc800000006ff */
[----:B------:R1:W3:Y:S01]  /*3420*/  SYNCS.PHASECHK.TRANS64.TRYWAIT P0, [UR4], R0 ;  /* 0x00000000ff0075a7 */ /* 0x0002e20008000144 */
[----:B------:R-:W-:Y:S05]  /*3430*/  @!P1 BRA `(.L_x_22) ;  /* 0x0000000000049947 */ /* 0x000fea0003800000 */
[----:B------:R-:W-:Y:S01]  /*3440*/  BPT.TRAP 0x1 ;  /* 0x000000040000795c */ /* 0x000fe20000300000 */
.L_x_22:
[----:B---3--:R-:W-:Y:S05]  /*3450*/  @P0 BRA `(.L_x_23) ;  /* 0x0000000000080947 */ /* 0x008fea0003800000 */
[----:B------:R-:W3:Y:S02]  /*3460*/  SYNCS.PHASECHK.TRANS64.TRYWAIT P0, [UR4], R0 ;  /* 0x00000000ff0075a7 */ /* 0x000ee40008000144 */
[----:B---3--:R-:W-:Y:S05]  /*3470*/  @!P0 BRA `(.L_x_24) ;  /* 0x0000033c00dc8947 */ /* 0x008fea0003800000 */
.L_x_23:
[----:B------:R-:W-:Y:S01]  /*3480*/  UIADD3 UR4, UR48, 0x1e200, URZ ;  /* 0x0001e20030047890 */ /* 0x000fe2000fffe03f */
[----:B------:R-:W-:Y:S01]  /*3490*/  WARPGROUP.ARRIVE ;  /* 0x00000000000079c5 */ /* 0x000fe20000000000 */
[----:B------:R-:W-:Y:S02]  /*34a0*/  ULOP3.LUT UR10, UR9, 0x10000, URZ, 0xfc, !UPT ;  /* 0x00010000090a7892 */ /* 0x000fe4000f8efc3f */
[----:B------:R-:W-:Y:S02]  /*34b0*/  USHF.R.U32.HI UR4, URZ, 0x4, UR4 ;  /* 0x000000043f047899 */ /* 0x000fe40008011604 */
[----:B------:R-:W-:Y:S02]  /*34c0*/  ULEA UR10, UR51, UR10, 0xa ;  /* 0x0000000a330a7291 */ /* 0x000fe4000f8e503f */
[----:B------:R-:W-:Y:S01]  /*34d0*/  ULOP3.LUT UR4, UR4, 0x3fff, URZ, 0xc0, !UPT ;  /* 0x00003fff04047892 */ /* 0x000fe2000f8ec03f */
[----:B------:R-:W-:Y:S01]  /*34e0*/  UMOV UR5, 0x80000020 ;  /* 0x8000002000057882 */ /* 0x000fe20000000000 */
[----:B------:R-:W-:-:S02]  /*34f0*/  UMOV UR7, 0x80000020 ;  /* 0x8000002000077882 */ /* 0x000fc40000000000 */
[----:B------:R-:W-:Y:S01]  /*3500*/  ULOP3.LUT UR4, UR4, 0x10000, URZ, 0xfc, !UPT ;  /* 0x0001000004047892 */ /* 0x000fe2000f8efc3f */
[----:B------:R-:W-:-:S03]  /*3510*/  UMOV UR8, 0x2 ;  /* 0x0000000200087882 */ /* 0x000fc60000000000 */
[----:B------:R-:W-:-:S03]  /*3520*/  ULEA UR11, UR51, UR4, 0xa ;  /* 0x00000004330b7291 */ /* 0x000fc6000f8e503f */
[----:B------:R-:W-:-:S04]  /*3530*/  UMOV UR4, UR10 ;  /* 0x0000000a00047c82 */ /* 0x000fc80008000000 */
[----:B------:R-:W-:Y:S02]  /*3540*/  UMOV UR6, UR11 ;  /* 0x0000000b00067c82 */ /* 0x000fe40008000000 */
[----:B------:R-:W-:Y:S01]  /*3550*/  QGMMA.64x256x32.F32.E4M3.E4M3 R24, gdesc[UR4], RZ, !UPT, gsb0 ;  /* 0x03e00000041879f3 */ /* 0x000fe2000c0008ff */
[----:B------:R-:W-:Y:S01]  /*3560*/  UIADD3 UR4, UR10, 0x200, URZ ;  /* 0x000002000a047890 */ /* 0x000fe2000fffe03f */
[----:B------:R-:W-:Y:S01]  /*3570*/  UMOV UR5, 0x80000020 ;  /* 0x8000002000057882 */ /* 0x000fe20000000000 */
[----:B------:R-:W-:Y:S02]  /*3580*/  WARPGROUP.DEPBAR.LE gsb0, 0x0 ;  /* 0x00008000000079c5 */ /* 0x000fe40000010000 */
[----:B------:R-:W-:Y:S04]  /*3590*/  STL.64 [R1], R24 ;  /* 0x0000001801007387 */ /* 0x000fe80000100a00 */
[----:B------:R-:W-:Y:S04]  /*35a0*/  STL.64 [R1+0x8], R26 ;  /* 0x0000081a01007387 */ /* 0x000fe80000100a00 */
        /* <DEDUP_REMOVED lines=61> */
[----:B------:R4:W-:Y:S02]  /*3980*/  STL.64 [R1+0x1f8], R150 ;  /* 0x0001f89601007387 */ /* 0x0009e40000100a00 */
[----:B----4-:R-:W-:-:S06]  /*3990*/  WARPGROUP.ARRIVE ;  /* 0x00000000000079c5 */ /* 0x010fcc0000000000 */
[----:B------:R-:W-:Y:S03]  /*39a0*/  QGMMA.64x256x32.F32.E4M3.E4M3 R24, gdesc[UR4], RZ, !UPT, gsb0 ;  /* 0x03e00000041879f3 */ /* 0x000fe6000c0008ff */
[----:B------:R-:W-:Y:S02]  /*39b0*/  WARPGROUP.DEPBAR.LE gsb0, 0x0 ;  /* 0x00008000000079c5 */ /* 0x000fe40000010000 */
        /* <DEDUP_REMOVED lines=21> */
[----:B------:R4:W-:Y:S04]  /*3b10*/  STL.64 [R1+0x4c0], R108 ;  /* 0x0004c06c01007387 */ /* 0x0009e80000100a00 */
        /* <DEDUP_REMOVED lines=70> */
[----:B----4-:R-:W4:Y:S04]  /*3f80*/  LDL.LU.64 R108, [R1] ;  /* 0x00000000016c7983 */ /* 0x010f280000300a00 */
[----:B------:R-:W4:Y:S04]  /*3f90*/  LDL.LU.64 R110, [R1+0x8] ;  /* 0x00000800016e7983 */ /* 0x000f280000300a00 */
        /* <DEDUP_REMOVED lines=61> */
[----:B------:R-:W4:Y:S01]  /*4370*/  LDL.LU.64 R234, [R1+0x1f8] ;  /* 0x0001f80001ea7983 */ /* 0x000f220000300a00 */
[----:B------:R-:W-:-:S02]  /*4380*/  UIADD3 UR4, UR10, 0x2, URZ ;  /* 0x000000020a047890 */ /* 0x000fc4000fffe03f */
[----:B------:R-:W-:Y:S01]  /*4390*/  UIADD3 UR6, UR11, 0x2, URZ ;  /* 0x000000020b067890 */ /* 0x000fe2000fffe03f */
[----:B------:R-:W-:Y:S01]  /*43a0*/  STL [R1+0x384], RZ ;  /* 0x000384ff01007387 */ /* 0x000fe20000100800 */
[----:B------:R-:W-:Y:S01]  /*43b0*/  UMOV UR5, 0x80000020 ;  /* 0x8000002000057882 */ /* 0x000fe20000000000 */
[----:B------:R-:W-:Y:S02]  /*43c0*/  UMOV UR7, 0x80000020 ;  /* 0x8000002000077882 */ /* 0x000fe40000000000 */
        /* <DEDUP_REMOVED lines=25> */
[----:B----4-:R-:W-:-:S06]  /*4560*/  WARPGROUP.ARRIVE ;  /* 0x00000000000079c5 */ /* 0x010fcc0000000000 */
[----:B------:R-:W-:Y:S03]  /*4570*/  QGMMA.64x256x32.F32.E4M3.E4M3 R108, gdesc[UR4], R108, gsb0 ;  /* 0x03e00000046c79f3 */ /* 0x000fe6000800086c */
[----:B------:R-:W-:Y:S02]  /*4580*/  WARPGROUP.DEPBAR.LE gsb0, 0x0 ;  /* 0x00008000000079c5 */ /* 0x000fe40000010000 */
[----:B------:R-:W-:Y:S01]  /*4590*/  STL.64 [R1], R108 ;  /* 0x0000006c01007387 */ /* 0x000fe20000100a00 */
[----:B------:R-:W-:Y:S01]  /*45a0*/  UIADD3 UR4, UR10, 0x202, URZ ;  /* 0x000002020a047890 */ /* 0x000fe2000fffe03f */
[----:B------:R-:W-:Y:S02]  /*45b0*/  MOV R21, R221 ;  /* 0x000000dd00157202 */ /* 0x000fe40000000f00 */
[----:B------:R-:W-:Y:S01]  /*45c0*/  STL.64 [R1+0x8], R110 ;  /* 0x0000086e01007387 */ /* 0x000fe20000100a00 */
[----:B------:R-:W-:Y:S01]  /*45d0*/  UMOV UR5, 0x80000020 ;  /* 0x8000002000057882 */ /* 0x000fe20000000000 */
[----:B------:R-:W-:-:S02]  /*45e0*/  MOV R20, R222 ;  /* 0x000000de00147202 */ /* 0x000fc40000000f00 */
[----:B------:R-:W-:Y:S01]  /*45f0*/  STL.64 [R1+0x10], R112 ;  /* 0x0000107001007387 */ /* 0x000fe20000100a00 */
[----:B------:R-:W-:Y:S02]  /*4600*/  MOV R15, R223 ;  /* 0x000000df000f7202 */ /* 0x000fe40000000f00 */
[----:B------:R-:W-:Y:S02]  /*4610*/  CS2R R236, SRZ ;  /* 0x0000000000ec7805 */ /* 0x000fe4000001ff00 */
[----:B------:R-:W-:Y:S01]  /*4620*/  MOV R14, R224 ;  /* 0x000000e0000e7202 */ /* 0x000fe20000000f00 */
[----:B------:R-:W-:Y:S01]  /*4630*/  STL.64 [R1+0x18], R114 ;  /* 0x0000187201007387 */ /* 0x000fe20000100a00 */
[----:B------:R-:W-:Y:S02]  /*4640*/  MOV R13, R225 ;  /* 0x000000e1000d7202 */ /* 0x000fe40000000f00 */
[----:B------:R-:W-:Y:S02]  /*4650*/  CS2R R22, SRZ ;  /* 0x0000000000167805 */ /* 0x000fe4000001ff00 */
[----:B------:R-:W-:Y:S01]  /*4660*/  MOV R12, R226 ;  /* 0x000000e2000c7202 */ /* 0x000fe20000000f00 */
[----:B------:R-:W-:Y:S01]  /*4670*/  STL.64 [R1+0x20], R116 ;  /* 0x0000207401007387 */ /* 0x000fe20000100a00 */
[----:B------:R-:W-:-:S02]  /*4680*/  MOV R11, R227 ;  /* 0x000000e3000b7202 */ /* 0x000fc40000000f00 */
[----:B------:R-:W-:Y:S01]  /*4690*/  MOV R10, R228 ;  /* 0x000000e4000a7202 */ /* 0x000fe20000000f00 */
[----:B------:R-:W-:Y:S01]  /*46a0*/  STL.64 [R1+0x28], R118 ;  /* 0x0000287601007387 */ /* 0x000fe20000100a00 */
[----:B------:R-:W-:Y:S02]  /*46b0*/  MOV R9, R229 ;  /* 0x000000e500097202 */ /* 0x000fe40000000f00 */
[----:B------:R-:W-:Y:S01]  /*46c0*/  MOV R8, R230 ;  /* 0x000000e600087202 */ /* 0x000fe20000000f00 */
[----:B------:R-:W-:Y:S01]  /*46d0*/  STL.64 [R1+0x30], R120 ;  /* 0x0000307801007387 */ /* 0x000fe20000100a00 */
[----:B------:R-:W-:Y:S02]  /*46e0*/  MOV R7, R231 ;  /* 0x000000e700077202 */ /* 0x000fe40000000f00 */
[----:B------:R-:W-:Y:S01]  /*46f0*/  MOV R6, R232 ;  /* 0x000000e800067202 */ /* 0x000fe20000000f00 */
[----:B------:R-:W-:Y:S01]  /*4700*/  STL.64 [R1+0x38], R122 ;  /* 0x0000387a01007387 */ /* 0x000fe20000100a00 */
[----:B------:R-:W-:-:S02]  /*4710*/  MOV R4, R233 ;  /* 0x000000e900047202 */ /* 0x000fc40000000f00 */
[----:B---3--:R-:W-:Y:S01]  /*4720*/  MOV R3, R234 ;  /* 0x000000ea00037202 */ /* 0x008fe20000000f00 */
[----:B------:R-:W-:Y:S01]  /*4730*/  STL.64 [R1+0x40], R124 ;  /* 0x0000407c01007387 */ /* 0x000fe20000100a00 */
[----:B-1----:R-:W-:-:S03]  /*4740*/  MOV R0, R235 ;  /* 0x000000eb00007202 */ /* 0x002fc60000000f00 */
        /* <DEDUP_REMOVED lines=55> */
[----:B-1----:R-:W4:Y:S04]  /*4ac0*/  LDL.LU.64 R150, [R1+0x568] ;  /* 0x0005680001967983 */ /* 0x002f280000300a00 */
        /* <DEDUP_REMOVED lines=21> */
[----:B---3--:R-:W-:-:S02]  /*4c20*/  CS2R R234, SRZ ;  /* 0x0000000000ea7805 */ /* 0x008fc4000001ff00 */
[----:B------:R-:W-:Y:S02]  /*4c30*/  CS2R R232, SRZ ;  /* 0x0000000000e87805 */ /* 0x000fe4000001ff00 */
[----:B------:R-:W-:Y:S01]  /*4c40*/  CS2R R230, SRZ ;  /* 0x0000000000e67805 */ /* 0x000fe2000001ff00 */
[----:B------:R1:W-:Y:S01]  /*4c50*/  STL [R1+0x31c], RZ ;  /* 0x00031cff01007387 */ /* 0x0003e20000100800 */
[----:B------:R-:W-:Y:S02]  /*4c60*/  CS2R R228, SRZ ;  /* 0x0000000000e47805 */ /* 0x000fe4000001ff00 */
[----:B------:R-:W-:Y:S02]  /*4c70*/  CS2R R226, SRZ ;  /* 0x0000000000e27805 */ /* 0x000fe4000001ff00 */
[----:B------:R-:W-:Y:S01]  /*4c80*/  CS2R R224, SRZ ;  /* 0x0000000000e07805 */ /* 0x000fe2000001ff00 */
[----:B------:R1:W-:Y:S01]  /*4c90*/  STL [R1+0x318], RZ ;  /* 0x000318ff01007387 */ /* 0x0003e20000100800 */
[----:B------:R-:W-:-:S02]  /*4ca0*/  CS2R R222, SRZ ;  /* 0x0000000000de7805 */ /* 0x000fc4000001ff00 */
        /* <DEDUP_REMOVED lines=105> */
[----:B----4-:R-:W-:-:S06]  /*5340*/  WARPGROUP.ARRIVE ;  /* 0x00000000000079c5 */ /* 0x010fcc0000000000 */
[----:B------:R-:W-:Y:S01]  /*5350*/  QGMMA.64x256x32.F32.E4M3.E4M3 R24, gdesc[UR4], R24, gsb0 ;  /* 0x03e00000041879f3 */ /* 0x000fe20008000818 */
[----:B------:R-:W-:Y:S02]  /*5360*/  ULDC UR4, c[0x0][0x50c] ;  /* 0x0001430000047ab9 */ /* 0x000fe40000000800 */
[----:B------:R-:W-:-:S04]  /*5370*/  UISETP.NE.AND UP0, UPT, UR4, 0x2, UPT ;  /* 0x000000020400788c */ /* 0x000fc8000bf05270 */
[----:B------:R-:W-:-:S06]  /*5380*/  USEL UR4, URZ, 0x1, UP0 ;  /* 0x000000013f047887 */ /* 0x000fcc0008000000 */
[----:B------:R-:W-:Y:S01]  /*5390*/  ISETP.NE.AND P0, PT, RZ, UR4, PT ;  /* 0x00000004ff007c0c */ /* 0x000fe2000bf05270 */
[----:B------:R-:W-:-:S12]  /*53a0*/  WARPGROUP.DEPBAR.LE gsb0, 0x0 ;  /* 0x00008000000079c5 */ /* 0x000fd80000010000 */
[----:B-1----:R-:W-:Y:S05]  /*53b0*/  @!P0 BRA `(.L_x_25) ;  /* 0x0000002400408947 */ /* 0x002fea0003800000 */
[----:B------:R-:W3:Y:S04]  /*53c0*/  LDL R22, [R1] ;  /* 0x0000000001167983 */ /* 0x000ee80000100800 */
[----:B------:R-:W4:Y:S04]  /*53d0*/  LDL R23, [R1+0x4] ;  /* 0x0000040001177983 */ /* 0x000f280000100800 */
[----:B------:R-:W2:Y:S04]  /*53e0*/  LDL R152, [R1+0x8] ;  /* 0x0000080001987983 */ /* 0x000ea80000100800 */
        /* <DEDUP_REMOVED lines=83> */
[----:B------:R1:W-:Y:S04]  /*5920*/  STL [R1+0x524], R131 ;  /* 0x0005248301007387 */ /* 0x0003e80000100800 */
[----:B-1----:R-:W3:Y:S04]  /*5930*/  LDL R131, [R1+0x158] ;  /* 0x0001580001837983 */ /* 0x002ee80000100800 */
[----:B------:R1:W-:Y:S04]  /*5940*/  STL [R1+0x520], R132 ;  /* 0x0005208401007387 */ /* 0x0003e80000100800 */
[----:B-1----:R-:W4:Y:S04]  /*5950*/  LDL R132, [R1+0x15c] ;  /* 0x00015c0001847983 */ /* 0x002f280000100800 */
[----:B------:R1:W-:Y:S04]  /*5960*/  STL [R1+0x51c], R133 ;  /* 0x00051c8501007387 */ /* 0x0003e80000100800 */
[----:B-1----:R-:W2:Y:S04]  /*5970*/  LDL R133, [R1+0x160] ;  /* 0x0001600001857983 */ /* 0x002ea80000100800 */
[----:B------:R1:W-:Y:S04]  /*5980*/  STL [R1+0x518], R134 ;  /* 0x0005188601007387 */ /* 0x0003e80000100800 */
[----:B-1----:R-:W4:Y:S04]  /*5990*/  LDL R134, [R1+0x164] ;  /* 0x0001640001867983 */ /* 0x002f280000100800 */
        /* <DEDUP_REMOVED lines=40> */
[----:B-----5:R1:W-:Y:S04]  /*5c20*/  STL [R1+0x4c4], R16 ;  /* 0x0004c41001007387 */ /* 0x0203e80000100800 */
[----:B-1----:R-:W4:Y:S04]  /*5c30*/  LDL R16, [R1+0x1b8] ;  /* 0x0001b80001107983 */ /* 0x002f280000100800 */
[----:B------:R1:W-:Y:S04]  /*5c40*/  STL [R1+0x4c0], R5 ;  /* 0x0004c00501007387 */ /* 0x0003e80000100800 */
[----:B-1----:R-:W4:Y:S04]  /*5c50*/  LDL R5, [R1+0x1bc] ;  /* 0x0001bc0001057983 */ /* 0x002f280000100800 */
[----:B------:R1:W-:Y:S04]  /*5c60*/  STL [R1+0x4bc], R2 ;  /* 0x0004bc0201007387 */ /* 0x0003e80000100800 */
[----:B-1----:R-:W4:Y:S01]  /*5c70*/  LDL R2, [R1+0x1c0] ;  /* 0x0001c00001027983 */ /* 0x002f220000100800 */
[----:B--2---:R-:W-:-:S01]  /*5c80*/  FADD R133, RZ, R133 ;  /* 0x00000085ff857221 */ /* 0x004fc20000000000 */
[----:B---3--:R-:W-:Y:S01]  /*5c90*/  FADD R236, RZ, R131 ;  /* 0x00000083ffec7221 */ /* 0x008fe20000000000 */
[----:B----4-:R-:W-:-:S01]  /*5ca0*/  FADD R134, RZ, R134 ;  /* 0x00000086ff867221 */ /* 0x010fc20000000000 */
[----:B------:R-:W2:Y:S01]  /*5cb0*/  LDL.LU R131, [R1+0x524] ;  /* 0x0005240001837983 */ /* 0x000ea20000300800 */
[----:B------:R-:W-:-:S01]  /*5cc0*/  FADD R237, RZ, R132 ;  /* 0x00000084ffed7221 */ /* 0x000fc20000000000 */
[----:B------:R-:W-:Y:S01]  /*5cd0*/  FADD R135, RZ, R135 ;  /* 0x00000087ff877221 */ /* 0x000fe20000000000 */
[----:B------:R-:W-:-:S01]  /*5ce0*/  FADD R21, RZ, R21 ;  /* 0x00000015ff157221 */ /* 0x000fc20000000000 */
[----:B------:R-:W3:Y:S01]  /*5cf0*/  LDL.LU R132, [R1+0x520] ;  /* 0x0005200001847983 */ /* 0x000ee20000300800 */
[----:B------:R-:W-:-:S01]  /*5d00*/  FADD R136, RZ, R136 ;  /* 0x00000088ff887221 */ /* 0x000fc20000000000 */
[----:B------:R-:W-:Y:S01]  /*5d10*/  FADD R20, RZ, R20 ;  /* 0x00000014ff147221 */ /* 0x000fe20000000000 */
[----:B------:R-:W-:-:S01]  /*5d20*/  FADD R22, RZ, R22 ;  /* 0x00000016ff167221 */ /* 0x000fc20000000000 */
[----:B------:R1:W-:Y:S01]  /*5d30*/  STL [R1+0x200], R133 ;  /* 0x0002008501007387 */ /* 0x0003e20000100800 */
[----:B------:R-:W-:-:S01]  /*5d40*/  FADD R23, RZ, R23 ;  /* 0x00000017ff177221 */ /* 0x000fc20000000000 */
[----:B------:R-:W-:Y:S01]  /*5d50*/  FADD R152, RZ, R152 ;  /* 0x00000098ff987221 */ /* 0x000fe20000000000 */
[----:B------:R-:W-:-:S01]  /*5d60*/  FADD R153, RZ, R153 ;  /* 0x00000099ff997221 */ /* 0x000fc20000000000 */
[----:B------:R-:W-:Y:S01]  /*5d70*/  FADD R154, RZ, R154 ;  /* 0x0000009aff9a7221 */ /* 0x000fe20000000000 */
[----:B------:R-:W-:-:S01]  /*5d80*/  FADD R155, RZ, R155 ;  /* 0x0000009bff9b7221 */ /* 0x000fc20000000000 */
[----:B------:R-:W-:Y:S01]  /*5d90*/  FADD R156, RZ, R156 ;  /* 0x0000009cff9c7221 */ /* 0x000fe20000000000 */
[----:B------:R-:W-:-:S01]  /*5da0*/  FADD R157, RZ, R157 ;  /* 0x0000009dff9d7221 */ /* 0x000fc20000000000 */
[----:B------:R-:W-:Y:S01]  /*5db0*/  FADD R137, RZ, R137 ;  /* 0x00000089ff897221 */ /* 0x000fe20000000000 */
[----:B------:R-:W-:-:S01]  /*5dc0*/  FADD R158, RZ, R158 ;  /* 0x0000009eff9e7221 */ /* 0x000fc20000000000 */
[----:B-1----:R-:W4:Y:S01]  /*5dd0*/  LDL.LU R133, [R1+0x51c] ;  /* 0x00051c0001857983 */ /* 0x002f220000300800 */
        /* <DEDUP_REMOVED lines=97> */
[----:B-1----:R-:W4:Y:S04]  /*63f0*/  LDL.LU R140, [R1+0x500] ;  /* 0x00050000018c7983 */ /* 0x002f280000300800 */
[----:B------:R1:W-:Y:S01]  /*6400*/  STL [R1+0x220], R141 ;  /* 0x0002208d01007387 */ /* 0x0003e20000100800 */
[----:B------:R-:W-:-:S03]  /*6410*/  FADD R145, RZ, R145 ;  /* 0x00000091ff917221 */ /* 0x000fc60000000000 */
        /* <DEDUP_REMOVED lines=19> */
[----:B------:R1:W-:Y:S04]  /*6550*/  STL [R1+0x23c], R148 ;  /* 0x00023c9401007387 */ /* 0x0003e80000100800 */
[----:B-1----:R-:W4:Y:S04]  /*6560*/  LDL.LU R148, [R1+0x4e0] ;  /* 0x0004e00001947983 */ /* 0x002f280000300800 */
[----:B------:R1:W-:Y:S04]  /*6570*/  STL [R1+0x240], R149 ;  /* 0x0002409501007387 */ /* 0x0003e80000100800 */
[----:B-1----:R-:W4:Y:S04]  /*6580*/  LDL.LU R149, [R1+0x4dc] ;  /* 0x0004dc0001957983 */ /* 0x002f280000300800 */
[----:B------:R1:W-:Y:S04]  /*6590*/  STL [R1+0x244], R150 ;  /* 0x0002449601007387 */ /* 0x0003e80000100800 */
[----:B-1----:R-:W4:Y:S04]  /*65a0*/  LDL.LU R150, [R1+0x4d8] ;  /* 0x0004d80001967983 */ /* 0x002f280000300800 */
[----:B------:R1:W-:Y:S04]  /*65b0*/  STL [R1+0x248], R151 ;  /* 0x0002489701007387 */ /* 0x0003e80000100800 */
[----:B-1----:R-:W4:Y:S01]  /*65c0*/  LDL.LU R151, [R1+0x4d4] ;  /* 0x0004d40001977983 */ /* 0x002f220000300800 */
[----:B------:R-:W-:-:S01]  /*65d0*/  FADD R19, RZ, R19 ;  /* 0x00000013ff137221 */ /* 0x000fc20000000000 */
[----:B------:R-:W-:Y:S01]  /*65e0*/  FADD R18, RZ, R18 ;  /* 0x00000012ff127221 */ /* 0x000fe20000000000 */
[----:B------:R-:W-:-:S01]  /*65f0*/  FADD R17, RZ, R17 ;  /* 0x00000011ff117221 */ /* 0x000fc20000000000 */
[----:B------:R-:W-:-:S02]  /*6600*/  FADD R16, RZ, R16 ;  /* 0x00000010ff107221 */ /* 0x000fc40000000000 */
[----:B------:R1:W-:Y:S01]  /*6610*/  STL [R1+0x24c], R19 ;  /* 0x00024c1301007387 */ /* 0x0003e20000100800 */
[----:B------:R-:W-:-:S03]  /*6620*/  FADD R5, RZ, R5 ;  /* 0x00000005ff057221 */ /* 0x000fc60000000000 */
[----:B-1----:R1:W5:Y:S04]  /*6630*/  LDL.LU R19, [R1+0x4d0] ;  /* 0x0004d00001137983 */ /* 0x0023680000300800 */
[----:B------:R1:W-:Y:S01]  /*6640*/  STL [R1+0x250], R18 ;  /* 0x0002501201007387 */ /* 0x0003e20000100800 */
[----:B------:R-:W-:-:S03]  /*6650*/  FADD R2, RZ, R2 ;  /* 0x00000002ff027221 */ /* 0x000fc60000000000 */
[----:B-1----:R1:W5:Y:S04]  /*6660*/  LDL.LU R18, [R1+0x4cc] ;  /* 0x0004cc0001127983 */ /* 0x0023680000300800 */
[----:B------:R2:W-:Y:S04]  /*6670*/  STL [R1+0x254], R17 ;  /* 0x0002541101007387 */ /* 0x0005e80000100800 */
[----:B--2---:R1:W5:Y:S04]  /*6680*/  LDL.LU R17, [R1+0x4c8] ;  /* 0x0004c80001117983 */ /* 0x0043680000300800 */
[----:B------:R2:W-:Y:S04]  /*6690*/  STL [R1+0x258], R16 ;  /* 0x0002581001007387 */ /* 0x0005e80000100800 */
[----:B--2---:R1:W5:Y:S04]  /*66a0*/  LDL.LU R16, [R1+0x4c4] ;  /* 0x0004c40001107983 */ /* 0x0043680000300800 */
[----:B------:R2:W-:Y:S04]  /*66b0*/  STL [R1+0x25c], R5 ;  /* 0x00025c0501007387 */ /* 0x0005e80000100800 */
[----:B--2---:R1:W5:Y:S04]  /*66c0*/  LDL.LU R5, [R1+0x4c0] ;  /* 0x0004c00001057983 */ /* 0x0043680000300800 */
[----:B------:R2:W-:Y:S04]  /*66d0*/  STL [R1+0x260], R2 ;  /* 0x0002600201007387 */ /* 0x0005e80000100800 */
[----:B--2---:R1:W5:Y:S04]  /*66e0*/  LDL.LU R2, [R1+0x4bc] ;  /* 0x0004bc0001027983 */ /* 0x0043680000300800 */
[----:B------:R2:W-:Y:S04]  /*66f0*/  STL [R1+0x264], R21 ;  /* 0x0002641501007387 */ /* 0x0005e80000100800 */
[----:B------:R3:W-:Y:S01]  /*6700*/  STL [R1+0x268], R20 ;  /* 0x0002681401007387 */ /* 0x0007e20000100800 */
[----:B--2---:R-:W-:-:S01]  /*6710*/  FADD R21, RZ, R15 ;  /* 0x0000000fff157221 */ /* 0x004fc20000000000 */
[----:B------:R-:W-:Y:S01]  /*6720*/  FADD R15, RZ, R13 ;  /* 0x0000000dff0f7221 */ /* 0x000fe20000000000 */
[----:B---3--:R-:W-:-:S01]  /*6730*/  FADD R20, RZ, R14 ;  /* 0x0000000eff147221 */ /* 0x008fc20000000000 */
[----:B------:R-:W-:Y:S01]  /*6740*/  FADD R14, RZ, R12 ;  /* 0x0000000cff0e7221 */ /* 0x000fe20000000000 */
[----:B------:R-:W-:-:S01]  /*6750*/  FADD R13, RZ, R11 ;  /* 0x0000000bff0d7221 */ /* 0x000fc20000000000 */
[----:B------:R-:W-:Y:S01]  /*6760*/  STL [R1+0x26c], R21 ;  /* 0x00026c1501007387 */ /* 0x000fe20000100800 */
[----:B------:R-:W-:-:S01]  /*6770*/  FADD R12, RZ, R10 ;  /* 0x0000000aff0c7221 */ /* 0x000fc20000000000 */
[----:B------:R-:W-:Y:S01]  /*6780*/  FADD R11, RZ, R9 ;  /* 0x00000009ff0b7221 */ /* 0x000fe20000000000 */
[----:B------:R-:W-:-:S01]  /*6790*/  FADD R10, RZ, R8 ;  /* 0x00000008ff0a7221 */ /* 0x000fc20000000000 */
[----:B------:R-:W-:Y:S01]  /*67a0*/  STL [R1+0x270], R20 ;  /* 0x0002701401007387 */ /* 0x000fe20000100800 */
[----:B------:R-:W-:-:S01]  /*67b0*/  FADD R9, RZ, R7 ;  /* 0x00000007ff097221 */ /* 0x000fc20000000000 */
[----:B------:R-:W-:-:S02]  /*67c0*/  FADD R8, RZ, R6 ;  /* 0x00000006ff087221 */ /* 0x000fc40000000000 */
[----:B------:R-:W-:Y:S01]  /*67d0*/  STL [R1+0x274], R15 ;  /* 0x0002740f01007387 */ /* 0x000fe20000100800 */
[----:B------:R-:W-:-:S03]  /*67e0*/  FADD R7, RZ, R4 ;  /* 0x00000004ff077221 */ /* 0x000fc60000000000 */
        /* <DEDUP_REMOVED lines=8> */
[----:B------:R-:W-:Y:S04]  /*6870*/  STL [R1+0x288], R10 ;  /* 0x0002880a01007387 */ /* 0x000fe80000100800 */
[----:B------:R-:W-:Y:S04]  /*6880*/  STL [R1+0x28c], R9 ;  /* 0x00028c0901007387 */ /* 0x000fe80000100800 */
[----:B------:R-:W-:Y:S04]  /*6890*/  STL [R1+0x290], R8 ;  /* 0x0002900801007387 */ /* 0x000fe80000100800 */
[----:B------:R-:W-:Y:S04]  /*68a0*/  STL [R1+0x294], R7 ;  /* 0x0002940701007387 */ /* 0x000fe80000100800 */
[----:B------:R-:W-:Y:S04]  /*68b0*/  STL [R1+0x298], R6 ;  /* 0x0002980601007387 */ /* 0x000fe80000100800 */
[----:B------:R2:W-:Y:S04]  /*68c0*/  STL [R1+0x29c], R4 ;  /* 0x00029c0401007387 */ /* 0x0005e80000100800 */
[----:B------:R3:W-:Y:S04]  /*68d0*/  STL [R1+0x2a0], R3 ;  /* 0x0002a00301007387 */ /* 0x0007e80000100800 */
[----:B------:R1:W-:Y:S01]  /*68e0*/  STL [R1+0x2a4], R0 ;  /* 0x0002a40001007387 */ /* 0x0003e20000100800 */
[----:B--2---:R-:W-:-:S01]  /*68f0*/  FADD R4, RZ, R26 ;  /* 0x0000001aff047221 */ /* 0x004fc20000000000 */
[----:B---3--:R-:W-:-:S04]  /*6900*/  FADD R3, RZ, R27 ;  /* 0x0000001bff037221 */ /* 0x008fc80000000000 */
[----:B------:R2:W-:Y:S01]  /*6910*/  STL [R1+0x2a8], R4 ;  /* 0x0002a80401007387 */ /* 0x0005e20000100800 */
[----:B-1----:R-:W-:-:S03]  /*6920*/  FADD R0, RZ, R28 ;  /* 0x0000001cff007221 */ /* 0x002fc60000000000 */
[----:B------:R1:W-:Y:S04]  /*6930*/  STL [R1+0x2ac], R3 ;  /* 0x0002ac0301007387 */ /* 0x0003e80000100800 */
[----:B------:R3:W-:Y:S01]  /*6940*/  STL [R1+0x2b0], R0 ;  /* 0x0002b00001007387 */ /* 0x0007e20000100800 */
[----:B--2---:R-:W-:-:S01]  /*6950*/  FADD R4, RZ, R29 ;  /* 0x0000001dff047221 */ /* 0x004fc20000000000 */
[----:B-1----:R-:W-:-:S04]  /*6960*/  FADD R3, RZ, R30 ;  /* 0x0000001eff037221 */ /* 0x002fc80000000000 */
[----:B------:R1:W-:Y:S01]  /*6970*/  STL [R1+0x2b4], R4 ;  /* 0x0002b40401007387 */ /* 0x0003e20000100800 */
[----:B---3--:R-:W-:-:S03]  /*6980*/  FADD R0, RZ, R31 ;  /* 0x0000001fff007221 */ /* 0x008fc60000000000 */
[----:B------:R2:W-:Y:S04]  /*6990*/  STL [R1+0x2b8], R3 ;  /* 0x0002b80301007387 */ /* 0x0005e80000100800 */
[----:B------:R3:W-:Y:S01]  /*69a0*/  STL [R1+0x2bc], R0 ;  /* 0x0002bc0001007387 */ /* 0x0007e20000100800 */
[----:B-1----:R-:W-:-:S01]  /*69b0*/  FADD R4, RZ, R32 ;  /* 0x00000020ff047221 */ /* 0x002fc20000000000 */
[----:B--2---:R-:W-:-:S04]  /*69c0*/  FADD R3, RZ, R33 ;  /* 0x00000021ff037221 */ /* 0x004fc80000000000 */
        /* <DEDUP_REMOVED lines=199> */
[----:B----4-:R-:W-:-:S03]  /*7640*/  FADD R0, RZ, R133 ;  /* 0x00000085ff007221 */ /* 0x010fc60000000000 */
        /* <DEDUP_REMOVED lines=38> */
[----:B------:R-:W-:-:S05]  /*78b0*/  UMOV UR8, URZ ;  /* 0x0000003f00087c82 */ /* 0x000fca0008000000 */
.L_x_25:
[----:B------:R-:W-:-:S04]  /*78c0*/  UIADD3 UR10, UR51, 0x1, URZ ;  /* 0x00000001330a7890 */ /* 0x000fc8000fffe03f */
[----:B------:R-:W-:-:S04]  /*78d0*/  UISETP.NE.AND UP0, UPT, UR10, 0x6, UPT ;  /* 0x000000060a00788c */ /* 0x000fc8000bf05270 */
[----:B------:R-:W-:Y:S02]  /*78e0*/  USEL UR5, URZ, 0x1, UP0 ;  /* 0x000000013f057887 */ /* 0x000fe40008000000 */
[----:B------:R-:W-:Y:S02]  /*78f0*/  USEL UR10, UR10, URZ, UP0 ;  /* 0x0000003f0a0a7287 */ /* 0x000fe40008000000 */
[----:B------:R-:W-:-:S06]  /*7900*/  ULOP3.LUT UR5, UR36, UR5, URZ, 0x3c, !UPT ;  /* 0x0000000524057292 */ /* 0x000fcc000f8e3c3f */
[----:B-1----:R-:W-:Y:S01]  /*7910*/  MOV R0, UR5 ;  /* 0x0000000500007c02 */ /* 0x002fe20008000f00 */
[----:B------:R-:W-:-:S06]  /*7920*/  UMOV UR5, 0x1 ;  /* 0x0000000100057882 */ /* 0x000fcc0000000000 */
.L_x_20:
[----:B------:R-:W-:-:S04]  /*7930*/  UISETP.LT.AND UP0, UPT, UR50, 0x1, UPT ;  /* 0x000000013200788c */ /* 0x000fc8000bf01270 */
[----:B------:R-:W-:-:S04]  /*7940*/  USEL UR6, UR50, 0x1, UP0 ;  /* 0x0000000132067887 */ /* 0x000fc80008000000 */
[----:B------:R-:W-:-:S04]  /*7950*/  UIADD3 UR6, UR50, -UR6, URZ ;  /* 0x8000000632067290 */ /* 0x000fc8000fffe03f */
[----:B------:R-:W-:-:S06]  /*7960*/  UISETP.GE.AND UP0, UPT, UR6, 0x1, UPT ;  /* 0x000000010600788c */ /* 0x000fcc000bf06270 */
[----:B------:R-:W-:-:S13]  /*7970*/  PLOP3.LUT P0, PT, PT, PT, UP0, 0x80, 0x0 ;  /* 0x000000000000781c */ /* 0x000fda0003f0f008 */
[----:B------:R-:W-:Y:S05]  /*7980*/  @!P0 BRA `(.L_x_26) ;  /* 0x0000005c00f08947 */ /* 0x000fea0003800000 */
[----:B------:R-:W-:Y:S01]  /*7990*/  MOV R3, UR6 ;  /* 0x0000000600037c02 */ /* 0x000fe20008000f00 */
[----:B------:R-:W-:Y:S01]  /*79a0*/  UMOV UR11, UR51 ;  /* 0x00000033000b7c82 */ /* 0x000fe20008000000 */
[----:B------:R-:W-:-:S05]  /*79b0*/  ULDC UR14, c[0x0][0x50c] ;  /* 0x00014300000e7ab9 */ /* 0x000fca0000000800 */
.L_x_34:
[----:B------:R-:W-:-:S06]  /*79c0*/  UISETP.NE.AND UP0, UPT, UR49, 0x3, UPT ;  /* 0x000000033100788c */ /* 0x000fcc000bf05270 */
[----:B------:R-:W-:-:S13]  /*79d0*/  PLOP3.LUT P1, PT, PT, PT, UP0, 0x80, 0x0 ;  /* 0x000000000000781c */ /* 0x000fda0003f2f008 */
[----:B------:R-:W-:Y:S05]  /*79e0*/  @!P1 BRA `(.L_x_27) ;  /* 0x0000000000049947 */ /* 0x000fea0003800000 */
[----:B------:R-:W-:Y:S01]  /*79f0*/  BPT.TRAP 0x1 ;  /* 0x000000040000795c */ /* 0x000fe20000300000 */
.L_x_27:
[----:B------:R-:W-:Y:S01]  /*7a00*/  ULEA UR6, UR10, UR48, 0x3 ;  /* 0x000000300a067291 */ /* 0x000fe2000f8e183f */
[----:B------:R-:W-:-:S08]  /*7a10*/  SHF.L.U32 R4, R0, 0x1f, RZ ;  /* 0x0000001f00047819 */ /* 0x000fd000000006ff */
[----:B------:R1:W3:Y:S01]  /*7a20*/  SYNCS.PHASECHK.TRANS64.TRYWAIT P0, [UR6], R4 ;  /* 0x00000004ff0075a7 */ /* 0x0002e20008000146 */
[----:B------:R-:W-:Y:S05]  /*7a30*/  @!P1 BRA `(.L_x_28) ;  /* 0x0000000000049947 */ /* 0x000fea0003800000 */
[----:B------:R-:W-:Y:S01]  /*7a40*/  BPT.TRAP 0x1 ;  /* 0x000000040000795c */ /* 0x000fe20000300000 */
.L_x_28:
[----:B---3--:R-:W-:Y:S05]  /*7a50*/  @P0 BRA `(.L_x_29) ;  /* 0x0000000000080947 */ /* 0x008fea0003800000 */
[----:B------:R-:W3:Y:S02]  /*7a60*/  SYNCS.PHASECHK.TRANS64.TRYWAIT P0, [UR6], R4 ;  /* 0x00000004ff0075a7 */ /* 0x000ee40008000146 */
[----:B---3--:R-:W-:Y:S05]  /*7a70*/  @!P0 BRA `(.L_x_30) ;  /* 0x000002f800748947 */ /* 0x008fea0003800000 */
.L_x_29:
        /* <DEDUP_REMOVED lines=129> */
[----:B------:R-:W-:Y:S02]  /*8290*/  UISETP.NE.AND UP0, UPT, UR4, URZ, UPT ;  /* 0x0000003f0400728c */ /* 0x000fe4000bf05270 */
[----:B------:R-:W-:Y:S02]  /*82a0*/  USHF.R.U32.HI UR6, URZ, 0x4, UR6 ;  /* 0x000000043f067899 */ /* 0x000fe40008011606 */
[----:B------:R-:W-:Y:S02]  /*82b0*/  USEL UR5, UR5, URZ, !UP0 ;  /* 0x0000003f05057287 */ /* 0x000fe4000c000000 */
[----:B------:R-:W-:Y:S02]  /*82c0*/  ULOP3.LUT UR6, UR6, 0x3fff, URZ, 0xc0, !UPT ;  /* 0x00003fff06067892 */ /* 0x000fe4000f8ec03f */
[----:B------:R-:W-:Y:S02]  /*82d0*/  ULOP3.LUT UR12, UR9, 0x10000, URZ, 0xfc, !UPT ;  /* 0x00010000090c7892 */ /* 0x000fe4000f8efc3f */
[----:B------:R-:W-:-:S02]  /*82e0*/  ULOP3.LUT UR6, UR6, 0x10000, URZ, 0xfc, !UPT ;  /* 0x0001000006067892 */ /* 0x000fc4000f8efc3f */
[----:B------:R-:W-:Y:S02]  /*82f0*/  UISETP.NE.U32.AND UP0, UPT, UR5, URZ, UPT ;  /* 0x0000003f0500728c */ /* 0x000fe4000bf05070 */
[----:B------:R-:W-:Y:S02]  /*8300*/  ULEA UR12, UR10, UR12, 0xa ;  /* 0x0000000c0a0c7291 */ /* 0x000fe4000f8e503f */
[----:B------:R-:W-:Y:S01]  /*8310*/  ULEA UR13, UR10, UR6, 0xa ;  /* 0x000000060a0d7291 */ /* 0x000fe2000f8e503f */
[----:B------:R-:W-:Y:S01]  /*8320*/  UMOV UR5, 0x80000020 ;  /* 0x8000002000057882 */ /* 0x000fe20000000000 */
[----:B------:R-:W-:-:S03]  /*8330*/  UMOV UR7, 0x80000020 ;  /* 0x8000002000077882 */ /* 0x000fc60000000000 */
[----:B------:R-:W-:Y:S02]  /*8340*/  UMOV UR4, UR12 ;  /* 0x0000000c00047c82 */ /* 0x000fe40008000000 */
[----:B------:R-:W-:Y:S01]  /*8350*/  UMOV UR6, UR13 ;  /* 0x0000000d00067c82 */ /* 0x000fe20008000000 */
[----:B----4-:R-:W-:-:S06]  /*8360*/  WARPGROUP.ARRIVE ;  /* 0x00000000000079c5 */ /* 0x010fcc0000000000 */
[----:B------:R-:W-:Y:S03]  /*8370*/  QGMMA.64x256x32.F32.E4M3.E4M3 R108, gdesc[UR4], R108, UP0, gsb0 ;  /* 0x03e00000046c79f3 */ /* 0x000fe6000b80086c */
        /* <DEDUP_REMOVED lines=65> */
[----:B----4-:R-:W4:Y:S04]  /*8790*/  LDL.LU.64 R234, [R1+0x8b8] ;  /* 0x0008b80001ea7983 */ /* 0x010f280000300a00 */
[----:B------:R-:W2:Y:S04]  /*87a0*/  LDL.LU.64 R232, [R1+0x8b0] ;  /* 0x0008b00001e87983 */ /* 0x000ea80000300a00 */
[----:B------:R-:W3:Y:S04]  /*87b0*/  LDL.LU.64 R230, [R1+0x8a8] ;  /* 0x0008a80001e67983 */ /* 0x000ee80000300a00 */
        /* <DEDUP_REMOVED lines=60> */
[----:B------:R-:W3:Y:S01]  /*8b80*/  LDL.LU.64 R108, [R1+0x6c0] ;  /* 0x0006c000016c7983 */ /* 0x000ee20000300a00 */
[----:B------:R-:W-:Y:S01]  /*8b90*/  UIADD3 UR4, UR12, 0x200, URZ ;  /* 0x000002000c047890 */ /* 0x000fe2000fffe03f */
[----:B------:R-:W-:-:S02]  /*8ba0*/  UMOV UR5, 0x80000020 ;  /* 0x8000002000057882 */ /* 0x000fc40000000000 */
[----:B----4-:R-:W-:Y:S04]  /*8bb0*/  STL.64 [R1+0x6b8], R234 ;  /* 0x0006b8ea01007387 */ /* 0x010fe80000100a00 */
[----:B--2---:R-:W-:Y:S04]  /*8bc0*/  STL.64 [R1+0x6b0], R232 ;  /* 0x0006b0e801007387 */ /* 0x004fe80000100a00 */
[----:B---3--:R-:W-:Y:S04]  /*8bd0*/  STL.64 [R1+0x6a8], R230 ;  /* 0x0006a8e601007387 */ /* 0x008fe80000100a00 */
        /* <DEDUP_REMOVED lines=38> */
[----:B------:R-:W-:Y:S01]  /*8e40*/  STL.64 [R1+0x570], R152 ;  /* 0x0005709801007387 */ /* 0x000fe20000100a00 */
[----:B------:R-:W-:-:S06]  /*8e50*/  WARPGROUP.ARRIVE ;  /* 0x00000000000079c5 */ /* 0x000fcc0000000000 */
[----:B------:R-:W-:Y:S03]  /*8e60*/  QGMMA.64x256x32.F32.E4M3.E4M3 R24, gdesc[UR4], R24, UP0, gsb0 ;  /* 0x03e00000041879f3 */ /* 0x000fe6000b800818 */
        /* <DEDUP_REMOVED lines=23> */
[----:B--2---:R-:W2:Y:S04]  /*8fe0*/  LDL.LU.64 R108, [R1] ;  /* 0x00000000016c7983 */ /* 0x004ea80000300a00 */
[----:B------:R-:W2:Y:S04]  /*8ff0*/  LDL.LU.64 R110, [R1+0x8] ;  /* 0x00000800016e7983 */ /* 0x000ea80000300a00 */
        /* <DEDUP_REMOVED lines=61> */
[----:B------:R-:W2:Y:S01]  /*93d0*/  LDL.LU.64 R234, [R1+0x1f8] ;  /* 0x0001f80001ea7983 */ /* 0x000ea20000300a00 */
[----:B------:R-:W-:-:S02]  /*93e0*/  UIADD3 UR4, UR12, 0x2, URZ ;  /* 0x000000020c047890 */ /* 0x000fc4000fffe03f */
[----:B------:R-:W-:Y:S01]  /*93f0*/  UIADD3 UR6, UR13, 0x2, URZ ;  /* 0x000000020d067890 */ /* 0x000fe2000fffe03f */
[----:B------:R-:W-:Y:S01]  /*9400*/  UMOV UR5, 0x80000020 ;  /* 0x8000002000057882 */ /* 0x000fe20000000000 */
[----:B------:R-:W-:Y:S01]  /*9410*/  UMOV UR7, 0x80000020 ;  /* 0x8000002000077882 */ /* 0x000fe20000000000 */
[----:B--2---:R-:W-:-:S06]  /*9420*/  WARPGROUP.ARRIVE ;  /* 0x00000000000079c5 */ /* 0x004fcc0000000000 */
[----:B------:R-:W-:Y:S03]  /*9430*/  QGMMA.64x256x32.F32.E4M3.E4M3 R108, gdesc[UR4], R108, gsb0 ;  /* 0x03e00000046c79f3 */ /* 0x000fe6000800086c */
[----:B------:R-:W-:Y:S02]  /*9440*/  WARPGROUP.DEPBAR.LE gsb0, 0x0 ;  /* 0x00008000000079c5 */ /* 0x000fe40000010000 */
[----:B------:R-:W-:Y:S01]  /*9450*/  STL.64 [R1], R108 ;  /* 0x0000006c01007387 */ /* 0x000fe20000100a00 */
[----:B------:R-:W-:Y:S02]  /*9460*/  MOV R13, R234 ;  /* 0x000000ea000d7202 */ /* 0x000fe40000000f00 */
[----:B------:R-:W-:Y:S01]  /*9470*/  MOV R11, R235 ;  /* 0x000000eb000b7202 */ /* 0x000fe20000000f00 */
[----:B------:R-:W-:Y:S01]  /*9480*/  STL.64 [R1+0x8], R110 ;  /* 0x0000086e01007387 */ /* 0x000fe20000100a00 */
[----:B------:R-:W-:-:S02]  /*9490*/  MOV R21, R232 ;  /* 0x000000e800157202 */ /* 0x000fc40000000f00 */
[----:B------:R-:W-:Y:S01]  /*94a0*/  MOV R15, R233 ;  /* 0x000000e9000f7202 */ /* 0x000fe20000000f00 */
[----:B------:R-:W-:Y:S01]  /*94b0*/  STL.64 [R1+0x10], R112 ;  /* 0x0000107001007387 */ /* 0x000fe20000100a00 */
[----:B------:R-:W-:Y:S02]  /*94c0*/  MOV R6, R226 ;  /* 0x000000e200067202 */ /* 0x000fe40000000f00 */
[----:B-1----:R-:W-:Y:S01]  /*94d0*/  MOV R4, R227 ;  /* 0x000000e300047202 */ /* 0x002fe20000000f00 */
[----:B------:R-:W-:Y:S01]  /*94e0*/  STL.64 [R1+0x18], R114 ;  /* 0x0000187201007387 */ /* 0x000fe20000100a00 */
[----:B------:R-:W-:Y:S02]  /*94f0*/  MOV R8, R224 ;  /* 0x000000e000087202 */ /* 0x000fe40000000f00 */
        /* <DEDUP_REMOVED lines=8> */
[----:B------:R-:W-:-:S03]  /*9580*/  MOV R12, R211 ;  /* 0x000000d3000c7202 */ /* 0x000fc60000000f00 */
        /* <DEDUP_REMOVED lines=57> */
[----:B-1----:R1:W5:Y:S04]  /*9920*/  LDL.LU.64 R234, [R1+0x6b8] ;  /* 0x0006b80001ea7983 */ /* 0x0023680000300a00 */
[----:B------:R1:W5:Y:S04]  /*9930*/  LDL.LU.64 R232, [R1+0x6b0] ;  /* 0x0006b00001e87983 */ /* 0x0003680000300a00 */
        /* <DEDUP_REMOVED lines=62> */
[----:B------:R-:W-:Y:S01]  /*9d20*/  UIADD3 UR4, UR12, 0x202, URZ ;  /* 0x000002020c047890 */ /* 0x000fe2000fffe03f */
[----:B------:R-:W-:Y:S01]  /*9d30*/  UMOV UR5, 0x80000020 ;  /* 0x8000002000057882 */ /* 0x000fe20000000000 */
[----:B------:R-:W-:-:S04]  /*9d40*/  UIADD3 UR8, UR8, 0x2, URZ ;  /* 0x0000000208087890 */ /* 0x000fc8000fffe03f */
[----:B------:R-:W-:Y:S01]  /*9d50*/  UISETP.NE.AND UP0, UPT, UR8, UR14, UPT ;  /* 0x0000000e0800728c */ /* 0x000fe2000bf05270 */
[----:B--2---:R-:W-:-:S06]  /*9d60*/  WARPGROUP.ARRIVE ;  /* 0x00000000000079c5 */ /* 0x004fcc0000000000 */
[----:B------:R-:W-:Y:S01]  /*9d70*/  QGMMA.64x256x32.F32.E4M3.E4M3 R24, gdesc[UR4], R24, gsb0 ;  /* 0x03e00000041879f3 */ /* 0x000fe20008000818 */
[----:B------:R-:W-:-:S06]  /*9d80*/  USEL UR4, URZ, 0x1, UP0 ;  /* 0x000000013f047887 */ /* 0x000fcc0008000000 */
[----:B------:R-:W-:Y:S01]  /*9d90*/  ISETP.NE.AND P0, PT, RZ, UR4, PT ;  /* 0x00000004ff007c0c */ /* 0x000fe2000bf05270 */
[----:B------:R-:W-:-:S12]  /*9da0*/  WARPGROUP.DEPBAR.LE gsb0, 0x0 ;  /* 0x00008000000079c5 */ /* 0x000fd80000010000 */
[----:B-1----:R-:W-:Y:S05]  /*9db0*/  @!P0 BRA `(.L_x_31) ;  /* 0x0000003800788947 */ /* 0x002fea0003800000 */
[----:B------:R1:W-:Y:S04]  /*9dc0*/  STL [R1+0x66c], R51 ;  /* 0x00066c3301007387 */ /* 0x0003e80000100800 */
[----:B-1----:R-:W2:Y:S04]  /*9dd0*/  LDL R51, [R1] ;  /* 0x0000000001337983 */ /* 0x002ea80000100800 */
[----:B------:R1:W-:Y:S04]  /*9de0*/  STL [R1+0x668], R52 ;  /* 0x0006683401007387 */ /* 0x0003e80000100800 */
[----:B-1----:R-:W3:Y:S04]  /*9df0*/  LDL R52, [R1+0x4] ;  /* 0x0000040001347983 */ /* 0x002ee80000100800 */
        /* <DEDUP_REMOVED lines=161> */
[----:B-1----:R-:W4:Y:S04]  /*a810*/  LDL.LU R133, [R1+0x214] ;  /* 0x0002140001857983 */ /* 0x002f280000300800 */
        /* <DEDUP_REMOVED lines=33> */
[----:B-1----:R-:W4:Y:S04]  /*aa30*/  LDL.LU R150, [R1+0x200] ;  /* 0x0002000001967983 */ /* 0x002f280000300800 */
[----:B------:R1:W-:Y:S04]  /*aa40*/  STL [R1+0x4dc], R151 ;  /* 0x0004dc9701007387 */ /* 0x0003e80000100800 */
[----:B-1----:R-:W4:Y:S04]  /*aa50*/  LDL R151, [R1+0x188] ;  /* 0x0001880001977983 */ /* 0x002f280000100800 */
[----:B-----5:R1:W-:Y:S04]  /*aa60*/  STL [R1+0x4d8], R19 ;  /* 0x0004d81301007387 */ /* 0x0203e80000100800 */
        /* <DEDUP_REMOVED lines=14> */
[----:B-1----:R-:W4:Y:S01]  /*ab50*/  LDL R0, [R1+0x144] ;  /* 0x0001440001007983 */ /* 0x002f220000100800 */
[----:B--2---:R-:W-:-:S01]  /*ab60*/  FADD R22, R51, R22 ;  /* 0x0000001633167221 */ /* 0x004fc20000000000 */
[----:B---3--:R-:W-:Y:S01]  /*ab70*/  FADD R23, R52, R23 ;  /* 0x0000001734177221 */ /* 0x008fe20000000000 */
[----:B----4-:R-:W-:-:S01]  /*ab80*/  FADD R152, R53, R152 ;  /* 0x0000009835987221 */ /* 0x010fc20000000000 */
[----:B------:R-:W2:Y:S01]  /*ab90*/  LDL.LU R51, [R1+0x66c] ;  /* 0x00066c0001337983 */ /* 0x000ea20000300800 */
[----:B------:R-:W-:-:S01]  /*aba0*/  FADD R153, R54, R153 ;  /* 0x0000009936997221 */ /* 0x000fc20000000000 */
[----:B------:R-:W-:-:S02]  /*abb0*/  FADD R154, R55, R154 ;  /* 0x0000009a379a7221 */ /* 0x000fc40000000000 */
[----:B------:R-:W3:Y:S01]  /*abc0*/  LDL.LU R52, [R1+0x668] ;  /* 0x0006680001347983 */ /* 0x000ee20000300800 */
[----:B------:R-:W-:-:S03]  /*abd0*/  FADD R155, R56, R155 ;  /* 0x0000009b389b7221 */ /* 0x000fc60000000000 */
[----:B------:R-:W4:Y:S01]  /*abe0*/  LDL.LU R53, [R1+0x664] ;  /* 0x0006640001357983 */ /* 0x000f220000300800 */
        /* <DEDUP_REMOVED lines=142> */
[----:B------:R-:W-:-:S01]  /*b4d0*/  FADD R227, R128, R227 ;  /* 0x000000e380e37221 */ /* 0x000fc20000000000 */
[----:B------:R-:W-:Y:S02]  /*b4e0*/  FADD R150, R19, R150 ;  /* 0x0000009613967221 */ /* 0x000fe40000000000 */
[----:B------:R-:W4:Y:S01]  /*b4f0*/  LDL.LU R125, [R1+0x544] ;  /* 0x00054400017d7983 */ /* 0x000f220000300800 */
[----:B------:R-:W-:-:S01]  /*b500*/  FADD R228, R129, R228 ;  /* 0x000000e481e47221 */ /* 0x000fc20000000000 */
[----:B------:R-:W-:Y:S02]  /*b510*/  FADD R148, R149, R148 ;  /* 0x0000009495947221 */ /* 0x000fe40000000000 */
[----:B------:R-:W4:Y:S01]  /*b520*/  LDL.LU R126, [R1+0x540] ;  /* 0x00054000017e7983 */ /* 0x000f220000300800 */
[----:B------:R-:W-:-:S03]  /*b530*/  FADD R229, R130, R229 ;  /* 0x000000e582e57221 */ /* 0x000fc60000000000 */
[----:B------:R-:W4:Y:S01]  /*b540*/  LDL.LU R127, [R1+0x53c] ;  /* 0x00053c00017f7983 */ /* 0x000f220000300800 */
[----:B------:R-:W-:-:S01]  /*b550*/  FADD R230, R131, R230 ;  /* 0x000000e683e67221 */ /* 0x000fc20000000000 */
[----:B------:R-:W-:Y:S02]  /*b560*/  FADD R145, R147, R145 ;  /* 0x0000009193917221 */ /* 0x000fe40000000000 */
        /* <DEDUP_REMOVED lines=9> */
[----:B------:R-:W-:Y:S01]  /*b600*/  FADD R236, R17, R236 ;  /* 0x000000ec11ec7221 */ /* 0x000fe20000000000 */
[----:B------:R-:W-:-:S01]  /*b610*/  FADD R235, R16, R235 ;  /* 0x000000eb10eb7221 */ /* 0x000fc20000000000 */
[----:B------:R-:W-:Y:S01]  /*b620*/  STL [R1+0x200], R150 ;  /* 0x0002009601007387 */ /* 0x000fe20000100800 */
[----:B------:R-:W-:-:S01]  /*b630*/  FADD R234, R5, R234 ;  /* 0x000000ea05ea7221 */ /* 0x000fc20000000000 */
[----:B------:R-:W-:Y:S01]  /*b640*/  FADD R231, R0, R231 ;  /* 0x000000e700e77221 */ /* 0x000fe20000000000 */
[----:B------:R-:W-:-:S01]  /*b650*/  FADD R232, R2, R232 ;  /* 0x000000e802e87221 */ /* 0x000fc20000000000 */
[----:B------:R-:W-:Y:S04]  /*b660*/  STL [R1+0x204], R148 ;  /* 0x0002049401007387 */ /* 0x000fe80000100800 */
[----:B------:R-:W2:Y:S04]  /*b670*/  LDL.LU R3, [R1+0x238] ;  /* 0x0002380001037983 */ /* 0x000ea80000300800 */
[----:B------:R-:W-:Y:S04]  /*b680*/  STL [R1+0x208], R145 ;  /* 0x0002089101007387 */ /* 0x000fe80000100800 */
[----:B------:R-:W-:Y:S04]  /*b690*/  STL [R1+0x20c], R141 ;  /* 0x00020c8d01007387 */ /* 0x000fe80000100800 */
[----:B------:R1:W-:Y:S04]  /*b6a0*/  STL [R1+0x214], R133 ;  /* 0x0002148501007387 */ /* 0x0003e80000100800 */
[----:B------:R3:W-:Y:S04]  /*b6b0*/  STL [R1+0x210], R137 ;  /* 0x0002108901007387 */ /* 0x0007e80000100800 */
[----:B-1----:R-:W4:Y:S04]  /*b6c0*/  LDL.LU R133, [R1+0x218] ;  /* 0x0002180001857983 */ /* 0x002f280000300800 */
[----:B------:R-:W4:Y:S04]  /*b6d0*/  LDL.LU R135, [R1+0x21c] ;  /* 0x00021c0001877983 */ /* 0x000f280000300800 */
[----:B---3--:R-:W3:Y:S04]  /*b6e0*/  LDL.LU R137, [R1+0x220] ;  /* 0x0002200001897983 */ /* 0x008ee80000300800 */
[----:B------:R-:W3:Y:S04]  /*b6f0*/  LDL.LU R19, [R1+0x224] ;  /* 0x0002240001137983 */ /* 0x000ee80000300800 */
[----:B------:R-:W3:Y:S04]  /*b700*/  LDL.LU R18, [R1+0x228] ;  /* 0x0002280001127983 */ /* 0x000ee80000300800 */
[----:B------:R-:W3:Y:S04]  /*b710*/  LDL.LU R17, [R1+0x22c] ;  /* 0x00022c0001117983 */ /* 0x000ee80000300800 */
[----:B------:R-:W3:Y:S04]  /*b720*/  LDL.LU R16, [R1+0x230] ;  /* 0x0002300001107983 */ /* 0x000ee80000300800 */
[----:B------:R-:W3:Y:S04]  /*b730*/  LDL.LU R5, [R1+0x234] ;  /* 0x0002340001057983 */ /* 0x000ee80000300800 */
[----:B------:R-:W3:Y:S04]  /*b740*/  LDL.LU R0, [R1+0x23c] ;  /* 0x00023c0001007983 */ /* 0x000ee80000300800 */
[----:B------:R-:W3:Y:S04]  /*b750*/  LDL.LU R2, [R1+0x240] ;  /* 0x0002400001027983 */ /* 0x000ee80000300800 */
[----:B------:R-:W3:Y:S04]  /*b760*/  LDL R150, [R1+0x1a4] ;  /* 0x0001a40001967983 */ /* 0x000ee80000100800 */
[----:B------:R-:W3:Y:S04]  /*b770*/  LDL R148, [R1+0x1a8] ;  /* 0x0001a80001947983 */ /* 0x000ee80000100800 */
[----:B------:R-:W3:Y:S04]  /*b780*/  LDL R139, [R1+0x1ac] ;  /* 0x0001ac00018b7983 */ /* 0x000ee80000100800 */
[----:B------:R-:W3:Y:S04]  /*b790*/  LDL R141, [R1+0x1b0] ;  /* 0x0001b000018d7983 */ /* 0x000ee80000100800 */
[----:B------:R-:W3:Y:S04]  /*b7a0*/  LDL R143, [R1+0x1b4] ;  /* 0x0001b400018f7983 */ /* 0x000ee80000100800 */
[----:B------:R-:W3:Y:S04]  /*b7b0*/  LDL R145, [R1+0x1b8] ;  /* 0x0001b80001917983 */ /* 0x000ee80000100800 */
[----:B------:R-:W3:Y:S04]  /*b7c0*/  LDL R147, [R1+0x1bc] ;  /* 0x0001bc0001937983 */ /* 0x000ee80000100800 */
[----:B------:R-:W3:Y:S01]  /*b7d0*/  LDL R149, [R1+0x1c0] ;  /* 0x0001c00001957983 */ /* 0x000ee20000100800 */
[----:B--2---:R-:W-:-:S01]  /*b7e0*/  FADD R3, R140, R3 ;  /* 0x000000038c037221 */ /* 0x004fc20000000000 */
[----:B----4-:R-:W-:-:S02]  /*b7f0*/  FADD R133, R132, R133 ;  /* 0x0000008584857221 */ /* 0x010fc40000000000 */
[----:B------:R-:W2:Y:S01]  /*b800*/  LDL.LU R132, [R1+0x528] ;  /* 0x0005280001847983 */ /* 0x000ea20000300800 */
[----:B------:R-:W-:-:S03]  /*b810*/  FADD R135, R134, R135 ;  /* 0x0000008786877221 */ /* 0x000fc60000000000 */
[----:B------:R1:W-:Y:S01]  /*b820*/  STL [R1+0x218], R133 ;  /* 0x0002188501007387 */ /* 0x0003e20000100800 */
[----:B---3--:R-:W-:-:S01]  /*b830*/  FADD R137, R136, R137 ;  /* 0x0000008988897221 */ /* 0x008fc20000000000 */
[----:B------:R-:W-:Y:S02]  /*b840*/  FADD R19, R138, R19 ;  /* 0x000000138a137221 */ /* 0x000fe40000000000 */
[----:B-1----:R-:W3:Y:S01]  /*b850*/  LDL.LU R133, [R1+0x524] ;  /* 0x0005240001857983 */ /* 0x002ee20000300800 */
[----:B------:R-:W-:-:S03]  /*b860*/  FADD R18, R151, R18 ;  /* 0x0000001297127221 */ /* 0x000fc60000000000 */
[----:B------:R-:W4:Y:S01]  /*b870*/  LDL.LU R134, [R1+0x520] ;  /* 0x0005200001867983 */ /* 0x000f220000300800 */
[----:B------:R-:W-:-:S03]  /*b880*/  FADD R17, R146, R17 ;  /* 0x0000001192117221 */ /* 0x000fc60000000000 */
[----:B------:R1:W-:Y:S01]  /*b890*/  STL [R1+0x21c], R135 ;  /* 0x00021c8701007387 */ /* 0x0003e20000100800 */
[----:B------:R-:W-:-:S01]  /*b8a0*/  FADD R16, R144, R16 ;  /* 0x0000001090107221 */ /* 0x000fc20000000000 */
[----:B------:R-:W-:Y:S02]  /*b8b0*/  FADD R5, R142, R5 ;  /* 0x000000058e057221 */ /* 0x000fe40000000000 */
[----:B-1----:R-:W4:Y:S04]  /*b8c0*/  LDL.LU R135, [R1+0x51c] ;  /* 0x00051c0001877983 */ /* 0x002f280000300800 */
[----:B------:R-:W4:Y:S04]  /*b8d0*/  LDL.LU R136, [R1+0x518] ;  /* 0x0005180001887983 */ /* 0x000f280000300800 */
[----:B------:R1:W-:Y:S01]  /*b8e0*/  STL [R1+0x220], R137 ;  /* 0x0002208901007387 */ /* 0x0003e20000100800 */
[----:B------:R-:W-:-:S03]  /*b8f0*/  FADD R0, R12, R0 ;  /* 0x000000000c007221 */ /* 0x000fc60000000000 */
[----:B-1----:R-:W4:Y:S04]  /*b900*/  LDL.LU R137, [R1+0x514] ;  /* 0x0005140001897983 */ /* 0x002f280000300800 */
[----:B------:R-:W4:Y:S04]  /*b910*/  LDL.LU R138, [R1+0x510] ;  /* 0x00051000018a7983 */ /* 0x000f280000300800 */
[----:B------:R1:W-:Y:S04]  /*b920*/  STL [R1+0x224], R19 ;  /* 0x0002241301007387 */ /* 0x0003e80000100800 */
[----:B------:R-:W-:Y:S04]  /*b930*/  STL [R1+0x228], R18 ;  /* 0x0002281201007387 */ /* 0x000fe80000100800 */
[----:B------:R1:W-:Y:S04]  /*b940*/  STL [R1+0x22c], R17 ;  /* 0x00022c1101007387 */ /* 0x0003e80000100800 */
[----:B-1----:R-:W2:Y:S04]  /*b950*/  LDL.LU R19, [R1+0x244] ;  /* 0x0002440001137983 */ /* 0x002ea80000300800 */
[----:B------:R-:W-:Y:S04]  /*b960*/  STL [R1+0x230], R16 ;  /* 0x0002301001007387 */ /* 0x000fe80000100800 */
[----:B------:R-:W3:Y:S04]  /*b970*/  LDL.LU R17, [R1+0x248] ;  /* 0x0002480001117983 */ /* 0x000ee80000300800 */
[----:B------:R-:W-:Y:S04]  /*b980*/  STL [R1+0x234], R5 ;  /* 0x0002340501007387 */ /* 0x000fe80000100800 */
[----:B------:R-:W-:Y:S04]  /*b990*/  STL [R1+0x238], R3 ;  /* 0x0002380301007387 */ /* 0x000fe80000100800 */
[----:B------:R1:W-:Y:S01]  /*b9a0*/  STL [R1+0x23c], R0 ;  /* 0x00023c0001007387 */ /* 0x0003e20000100800 */
[----:B------:R-:W-:-:S03]  /*b9b0*/  FADD R2, R9, R2 ;  /* 0x0000000209027221 */ /* 0x000fc60000000000 */
[----:B-1----:R-:W4:Y:S04]  /*b9c0*/  LDL.LU R0, [R1+0x27c] ;  /* 0x00027c0001007983 */ /* 0x002f280000300800 */
[----:B------:R-:W4:Y:S04]  /*b9d0*/  LDL.LU R140, [R1+0x24c] ;  /* 0x00024c00018c7983 */ /* 0x000f280000300800 */
[----:B------:R-:W4:Y:S04]  /*b9e0*/  LDL.LU R142, [R1+0x250] ;  /* 0x00025000018e7983 */ /* 0x000f280000300800 */
[----:B------:R-:W4:Y:S04]  /*b9f0*/  LDL.LU R144, [R1+0x254] ;  /* 0x0002540001907983 */ /* 0x000f280000300800 */
[----:B------:R1:W-:Y:S04]  /*ba00*/  STL [R1+0x240], R2 ;  /* 0x0002400201007387 */ /* 0x0003e80000100800 */
[----:B------:R-:W4:Y:S04]  /*ba10*/  LDL.LU R146, [R1+0x258] ;  /* 0x0002580001927983 */ /* 0x000f280000300800 */
[----:B------:R-:W4:Y:S04]  /*ba20*/  LDL.LU R151, [R1+0x25c] ;  /* 0x00025c0001977983 */ /* 0x000f280000300800 */
[----:B------:R-:W4:Y:S04]  /*ba30*/  LDL.LU R18, [R1+0x260] ;  /* 0x0002600001127983 */ /* 0x000f280000300800 */
[----:B------:R-:W4:Y:S04]  /*ba40*/  LDL.LU R16, [R1+0x264] ;  /* 0x0002640001107983 */ /* 0x000f280000300800 */
[----:B------:R-:W4:Y:S04]  /*ba50*/  LDL.LU R12, [R1+0x268] ;  /* 0x00026800010c7983 */ /* 0x000f280000300800 */
[----:B------:R-:W4:Y:S04]  /*ba60*/  LDL.LU R9, [R1+0x26c] ;  /* 0x00026c0001097983 */ /* 0x000f280000300800 */
[----:B------:R-:W4:Y:S04]  /*ba70*/  LDL.LU R5, [R1+0x270] ;  /* 0x0002700001057983 */ /* 0x000f280000300800 */
[----:B------:R-:W4:Y:S04]  /*ba80*/  LDL.LU R3, [R1+0x274] ;  /* 0x0002740001037983 */ /* 0x000f280000300800 */
[----:B-1----:R-:W4:Y:S01]  /*ba90*/  LDL.LU R2, [R1+0x278] ;  /* 0x0002780001027983 */ /* 0x002f220000300800 */
[----:B--2---:R-:W-:-:S03]  /*baa0*/  FADD R19, R150, R19 ;  /* 0x0000001396137221 */ /* 0x004fc60000000000 */
[----:B------:R-:W2:Y:S01]  /*bab0*/  LDL R150, [R1+0x1e4] ;  /* 0x0001e40001967983 */ /* 0x000ea20000100800 */
[----:B---3--:R-:W-:-:S03]  /*bac0*/  FADD R17, R148, R17 ;  /* 0x0000001194117221 */ /* 0x008fc60000000000 */
[----:B------:R-:W3:Y:S04]  /*bad0*/  LDL R148, [R1+0x1e0] ;  /* 0x0001e00001947983 */ /* 0x000ee80000100800 */
[----:B------:R1:W-:Y:S04]  /*bae0*/  STL [R1+0x244], R19 ;  /* 0x0002441301007387 */ /* 0x0003e80000100800 */
[----:B-1----:R-:W2:Y:S04]  /*baf0*/  LDL R19, [R1+0x1e8] ;  /* 0x0001e80001137983 */ /* 0x002ea80000100800 */
[----:B------:R1:W-:Y:S01]  /*bb00*/  STL [R1+0x248], R17 ;  /* 0x0002481101007387 */ /* 0x0003e20000100800 */
[----:B----4-:R-:W-:-:S03]  /*bb10*/  FADD R140, R139, R140 ;  /* 0x0000008c8b8c7221 */ /* 0x010fc60000000000 */
[----:B-1----:R-:W4:Y:S01]  /*bb20*/  LDL R17, [R1+0x1ec] ;  /* 0x0001ec0001117983 */ /* 0x002f220000100800 */
[----:B------:R-:W-:-:S03]  /*bb30*/  FADD R142, R141, R142 ;  /* 0x0000008e8d8e7221 */ /* 0x000fc60000000000 */
[----:B------:R-:W4:Y:S01]  /*bb40*/  LDL.LU R139, [R1+0x50c] ;  /* 0x00050c00018b7983 */ /* 0x000f220000300800 */
[----:B------:R-:W-:-:S03]  /*bb50*/  FADD R144, R143, R144 ;  /* 0x000000908f907221 */ /* 0x000fc60000000000 */
[----:B------:R1:W-:Y:S01]  /*bb60*/  STL [R1+0x24c], R140 ;  /* 0x00024c8c01007387 */ /* 0x0003e20000100800 */
[----:B------:R-:W-:-:S03]  /*bb70*/  FADD R146, R145, R146 ;  /* 0x0000009291927221 */ /* 0x000fc60000000000 */
[----:B-1----:R-:W4:Y:S04]  /*bb80*/  LDL.LU R140, [R1+0x508] ;  /* 0x00050800018c7983 */ /* 0x002f280000300800 */
[----:B------:R-:W4:Y:S04]  /*bb90*/  LDL.LU R141, [R1+0x504] ;  /* 0x00050400018d7983 */ /* 0x000f280000300800 */
[----:B------:R1:W-:Y:S01]  /*bba0*/  STL [R1+0x250], R142 ;  /* 0x0002508e01007387 */ /* 0x0003e20000100800 */
[----:B------:R-:W-:-:S01]  /*bbb0*/  FADD R151, R147, R151 ;  /* 0x0000009793977221 */ /* 0x000fc20000000000 */
[----:B------:R-:W-:Y:S01]  /*bbc0*/  FADD R18, R149, R18 ;  /* 0x0000001295127221 */ /* 0x000fe20000000000 */
[----:B------:R-:W-:-:S01]  /*bbd0*/  FADD R16, R20, R16 ;  /* 0x0000001014107221 */ /* 0x000fc20000000000 */
[----:B------:R-:W-:Y:S01]  /*bbe0*/  FADD R12, R14, R12 ;  /* 0x0000000c0e0c7221 */ /* 0x000fe20000000000 */
[----:B-1----:R-:W4:Y:S04]  /*bbf0*/  LDL.LU R142, [R1+0x500] ;  /* 0x00050000018e7983 */ /* 0x002f280000300800 */
[----:B------:R-:W4:Y:S04]  /*bc00*/  LDL.LU R143, [R1+0x4fc] ;  /* 0x0004fc00018f7983 */ /* 0x000f280000300800 */
[----:B------:R1:W-:Y:S01]  /*bc10*/  STL [R1+0x254], R144 ;  /* 0x0002549001007387 */ /* 0x0003e20000100800 */
[----:B------:R-:W-:-:S01]  /*bc20*/  FADD R9, R10, R9 ;  /* 0x000000090a097221 */ /* 0x000fc20000000000 */
[----:B------:R-:W-:-:S02]  /*bc30*/  FADD R5, R8, R5 ;  /* 0x0000000508057221 */ /* 0x000fc40000000000 */
[----:B-1----:R-:W4:Y:S04]  /*bc40*/  LDL.LU R144, [R1+0x4f8] ;  /* 0x0004f80001907983 */ /* 0x002f280000300800 */
[----:B------:R-:W4:Y:S04]  /*bc50*/  LDL.LU R145, [R1+0x4f4] ;  /* 0x0004f40001917983 */ /* 0x000f280000300800 */
[----:B------:R1:W-:Y:S01]  /*bc60*/  STL [R1+0x258], R146 ;  /* 0x0002589201007387 */ /* 0x0003e20000100800 */
[----:B------:R-:W-:-:S01]  /*bc70*/  FADD R3, R7, R3 ;  /* 0x0000000307037221 */ /* 0x000fc20000000000 */
[----:B------:R-:W-:-:S02]  /*bc80*/  FADD R2, R6, R2 ;  /* 0x0000000206027221 */ /* 0x000fc40000000000 */
[----:B-1----:R-:W4:Y:S04]  /*bc90*/  LDL.LU R146, [R1+0x4f0] ;  /* 0x0004f00001927983 */ /* 0x002f280000300800 */
[----:B------:R-:W4:Y:S04]  /*bca0*/  LDL.LU R147, [R1+0x4ec] ;  /* 0x0004ec0001937983 */ /* 0x000f280000300800 */
[----:B------:R1:W-:Y:S04]  /*bcb0*/  STL [R1+0x25c], R151 ;  /* 0x00025c9701007387 */ /* 0x0003e80000100800 */
[----:B------:R1:W-:Y:S04]  /*bcc0*/  STL [R1+0x260], R18 ;  /* 0x0002601201007387 */ /* 0x0003e80000100800 */
[----:B------:R1:W-:Y:S04]  /*bcd0*/  STL [R1+0x264], R16 ;  /* 0x0002641001007387 */ /* 0x0003e80000100800 */
[----:B------:R1:W-:Y:S04]  /*bce0*/  STL [R1+0x268], R12 ;  /* 0x0002680c01007387 */ /* 0x0003e80000100800 */
[----:B------:R1:W-:Y:S04]  /*bcf0*/  STL [R1+0x26c], R9 ;  /* 0x00026c0901007387 */ /* 0x0003e80000100800 */
[----:B------:R1:W-:Y:S01]  /*bd00*/  STL [R1+0x270], R5 ;  /* 0x0002700501007387 */ /* 0x0003e20000100800 */
[----:B------:R-:W-:-:S03]  /*bd10*/  FADD R0, R4, R0 ;  /* 0x0000000004007221 */ /* 0x000fc60000000000 */
[----:B------:R-:W3:Y:S04]  /*bd20*/  LDL.LU R149, [R1+0x280] ;  /* 0x0002800001957983 */ /* 0x000ee80000300800 */
[----:B------:R1:W-:Y:S04]  /*bd30*/  STL [R1+0x274], R3 ;  /* 0x0002740301007387 */ /* 0x0003e80000100800 */
[----:B-1----:R-:W2:Y:S04]  /*bd40*/  LDL.LU R151, [R1+0x284] ;  /* 0x0002840001977983 */ /* 0x002ea80000300800 */
[----:B------:R1:W-:Y:S04]  /*bd50*/  STL [R1+0x278], R2 ;  /* 0x0002780201007387 */ /* 0x0003e80000100800 */
        /* <DEDUP_REMOVED lines=14> */
[----:B-1----:R-:W4:Y:S04]  /*be40*/  LDL.LU R2, [R1+0x2bc] ;  /* 0x0002bc0001027983 */ /* 0x002f280000300800 */
[----:B------:R-:W4:Y:S01]  /*be50*/  LDL.LU R0, [R1+0x2c0] ;  /* 0x0002c00001007983 */ /* 0x000f220000300800 */
[----:B---3--:R-:W-:-:S03]  /*be60*/  FADD R149, R148, R149 ;  /* 0x0000009594957221 */ /* 0x008fc60000000000 */
[----:B------:R-:W3:Y:S04]  /*be70*/  LDL.LU R148, [R1+0x4e8] ;  /* 0x0004e80001947983 */ /* 0x000ee80000300800 */
[----:B------:R1:W-:Y:S01]  /*be80*/  STL [R1+0x280], R149 ;  /* 0x0002809501007387 */ /* 0x0003e20000100800 */
[----:B--2---:R-:W-:-:S03]  /*be90*/  FADD R151, R150, R151 ;  /* 0x0000009796977221 */ /* 0x004fc60000000000 */
[----:B-1----:R-:W2:Y:S01]  /*bea0*/  LDL.LU R149, [R1+0x4e4] ;  /* 0x0004e40001957983 */ /* 0x002ea20000300800 */
[----:B----4-:R-:W-:-:S03]  /*beb0*/  FADD R18, R19, R18 ;  /* 0x0000001213127221 */ /* 0x010fc60000000000 */
[----:B------:R-:W4:Y:S04]  /*bec0*/  LDL.LU R150, [R1+0x4e0] ;  /* 0x0004e00001967983 */ /* 0x000f280000300800 */
[----:B------:R1:W-:Y:S01]  /*bed0*/  STL [R1+0x284], R151 ;  /* 0x0002849701007387 */ /* 0x0003e20000100800 */
[----:B------:R-:W-:-:S01]  /*bee0*/  FADD R16, R17, R16 ;  /* 0x0000001011107221 */ /* 0x000fc20000000000 */
[----:B------:R-:W-:Y:S02]  /*bef0*/  FADD R20, R21, R20 ;  /* 0x0000001415147221 */ /* 0x000fe40000000000 */
[----:B-1----:R-:W4:Y:S01]  /*bf00*/  LDL.LU R151, [R1+0x4dc] ;  /* 0x0004dc0001977983 */ /* 0x002f220000300800 */
[----:B------:R-:W-:-:S03]  /*bf10*/  FADD R14, R15, R14 ;  /* 0x0000000e0f0e7221 */ /* 0x000fc60000000000 */
[----:B------:R1:W5:Y:S01]  /*bf20*/  LDL.LU R19, [R1+0x4d8] ;  /* 0x0004d80001137983 */ /* 0x0003620000300800 */
[----:B------:R-:W-:-:S03]  /*bf30*/  FADD R12, R13, R12 ;  /* 0x0000000c0d0c7221 */ /* 0x000fc60000000000 */
[----:B------:R1:W-:Y:S01]  /*bf40*/  STL [R1+0x288], R18 ;  /* 0x0002881201007387 */ /* 0x0003e20000100800 */
[----:B------:R-:W-:-:S01]  /*bf50*/  FADD R10, R11, R10 ;  /* 0x0000000a0b0a7221 */ /* 0x000fc20000000000 */
[----:B------:R-:W-:Y:S01]  /*bf60*/  FADD R9, R24, R9 ;  /* 0x0000000918097221 */ /* 0x000fe20000000000 */
[----:B------:R-:W-:-:S01]  /*bf70*/  FADD R8, R25, R8 ;  /* 0x0000000819087221 */ /* 0x000fc20000000000 */
[----:B-1----:R1:W5:Y:S04]  /*bf80*/  LDL.LU R18, [R1+0x4d4] ;  /* 0x0004d40001127983 */ /* 0x0023680000300800 */
[----:B------:R1:W5:Y:S01]  /*bf90*/  LDL.LU R17, [R1+0x4d0] ;  /* 0x0004d00001117983 */ /* 0x0003620000300800 */
[----:B------:R-:W-:-:S03]  /*bfa0*/  FADD R7, R26, R7 ;  /* 0x000000071a077221 */ /* 0x000fc60000000000 */
[----:B------:R1:W-:Y:S01]  /*bfb0*/  STL [R1+0x28c], R16 ;  /* 0x00028c1001007387 */ /* 0x0003e20000100800 */
[----:B------:R-:W-:-:S01]  /*bfc0*/  FADD R6, R27, R6 ;  /* 0x000000061b067221 */ /* 0x000fc20000000000 */
[----:B------:R-:W-:Y:S01]  /*bfd0*/  FADD R5, R28, R5 ;  /* 0x000000051c057221 */ /* 0x000fe20000000000 */
[----:B------:R-:W-:-:S01]  /*bfe0*/  FADD R4, R29, R4 ;  /* 0x000000041d047221 */ /* 0x000fc20000000000 */
[----:B-1----:R1:W5:Y:S04]  /*bff0*/  LDL.LU R16, [R1+0x4cc] ;  /* 0x0004cc0001107983 */ /* 0x0023680000300800 */
[----:B------:R1:W-:Y:S04]  /*c000*/  STL [R1+0x290], R20 ;  /* 0x0002901401007387 */ /* 0x0003e80000100800 */
[----:B------:R1:W-:Y:S04]  /*c010*/  STL [R1+0x294], R14 ;  /* 0x0002940e01007387 */ /* 0x0003e80000100800 */
[----:B------:R1:W-:Y:S01]  /*c020*/  STL [R1+0x298], R12 ;  /* 0x0002980c01007387 */ /* 0x0003e20000100800 */
[----:B------:R-:W-:-:S03]  /*c030*/  FADD R3, R30, R3 ;  /* 0x000000031e037221 */ /* 0x000fc60000000000 */
[----:B------:R1:W-:Y:S04]  /*c040*/  STL [R1+0x29c], R10 ;  /* 0x00029c0a01007387 */ /* 0x0003e80000100800 */
[----:B------:R1:W-:Y:S01]  /*c050*/  STL [R1+0x2a0], R9 ;  /* 0x0002a00901007387 */ /* 0x0003e20000100800 */
[----:B------:R-:W-:-:S03]  /*c060*/  FADD R2, R31, R2 ;  /* 0x000000021f027221 */ /* 0x000fc60000000000 */
[----:B------:R1:W-:Y:S04]  /*c070*/  STL [R1+0x2a4], R8 ;  /* 0x0002a40801007387 */ /* 0x0003e80000100800 */
[----:B------:R1:W-:Y:S01]  /*c080*/  STL [R1+0x2a8], R7 ;  /* 0x0002a80701007387 */ /* 0x0003e20000100800 */
[----:B------:R-:W-:-:S03]  /*c090*/  FADD R0, R32, R0 ;  /* 0x0000000020007221 */ /* 0x000fc60000000000 */
[----:B------:R1:W-:Y:S04]  /*c0a0*/  STL [R1+0x2ac], R6 ;  /* 0x0002ac0601007387 */ /* 0x0003e80000100800 */
[----:B------:R1:W-:Y:S04]  /*c0b0*/  STL [R1+0x2b0], R5 ;  /* 0x0002b00501007387 */ /* 0x0003e80000100800 */
[----:B------:R1:W-:Y:S04]  /*c0c0*/  STL [R1+0x2b4], R4 ;  /* 0x0002b40401007387 */ /* 0x0003e80000100800 */
        /* <DEDUP_REMOVED lines=20> */
[----:B---3--:R-:W-:-:S01]  /*c210*/  FADD R21, R33, R21 ;  /* 0x0000001521157221 */ /* 0x008fc20000000000 */
[----:B--2---:R-:W-:-:S04]  /*c220*/  FADD R20, R34, R20 ;  /* 0x0000001422147221 */ /* 0x004fc80000000000 */
[----:B------:R1:W-:Y:S01]  /*c230*/  STL [R1+0x2c4], R21 ;  /* 0x0002c41501007387 */ /* 0x0003e20000100800 */
[----:B----4-:R-:W-:-:S03]  /*c240*/  FADD R15, R35, R15 ;  /* 0x0000000f230f7221 */ /* 0x010fc60000000000 */
[----:B------:R2:W-:Y:S01]  /*c250*/  STL [R1+0x2c8], R20 ;  /* 0x0002c81401007387 */ /* 0x0005e20000100800 */
[----:B------:R-:W-:-:S03]  /*c260*/  FADD R14, R36, R14 ;  /* 0x0000000e240e7221 */ /* 0x000fc60000000000 */
        /* <DEDUP_REMOVED lines=24> */
[----:B-1----:R-:W4:Y:S01]  /*c3f0*/  LDL.LU R21, [R1+0x308] ;  /* 0x0003080001157983 */ /* 0x002f220000300800 */
[----:B------:R-:W-:-:S03]  /*c400*/  FADD R0, R49, R0 ;  /* 0x0000000031007221 */ /* 0x000fc60000000000 */
[----:B------:R1:W-:Y:S04]  /*c410*/  STL [R1+0x2fc], R3 ;  /* 0x0002fc0301007387 */ /* 0x0003e80000100800 */
[----:B--2---:R-:W2:Y:S04]  /*c420*/  LDL.LU R20, [R1+0x30c] ;  /* 0x00030c0001147983 */ /* 0x004ea80000300800 */
[----:B------:R1:W-:Y:S04]  /*c430*/  STL [R1+0x300], R2 ;  /* 0x0003000201007387 */ /* 0x0003e80000100800 */
[----:B---3--:R-:W3:Y:S04]  /*c440*/  LDL.LU R15, [R1+0x310] ;  /* 0x00031000010f7983 */ /* 0x008ee80000300800 */
[----:B------:R1:W-:Y:S04]  /*c450*/  STL [R1+0x304], R0 ;  /* 0x0003040001007387 */ /* 0x0003e80000100800 */
[----:B----4-:R-:W4:Y:S04]  /*c460*/  LDL.LU R14, [R1+0x314] ;  /* 0x00031400010e7983 */ /* 0x010f280000300800 */
        /* <DEDUP_REMOVED lines=11> */
[----:B------:R-:W4:Y:S04]  /*c520*/  LDL.LU R2, [R1+0x344] ;  /* 0x0003440001027983 */ /* 0x000f280000300800 */
[----:B------:R-:W4:Y:S01]  /*c530*/  LDL.LU R0, [R1+0x348] ;  /* 0x0003480001007983 */ /* 0x000f220000300800 */
[----:B------:R-:W-:-:S01]  /*c540*/  FADD R21, R50, R21 ;  /* 0x0000001532157221 */ /* 0x000fc20000000000 */
[----:B--2---:R-:W-:-:S04]  /*c550*/  FADD R20, R51, R20 ;  /* 0x0000001433147221 */ /* 0x004fc80000000000 */
[----:B------:R1:W-:Y:S01]  /*c560*/  STL [R1+0x308], R21 ;  /* 0x0003081501007387 */ /* 0x0003e20000100800 */
[----:B---3--:R-:W-:-:S03]  /*c570*/  FADD R15, R52, R15 ;  /* 0x0000000f340f7221 */ /* 0x008fc60000000000 */
        /* <DEDUP_REMOVED lines=202> */
[----:B------:R-:W-:Y:S01]  /*d220*/  STL [R1+0x418], R21 ;  /* 0x0004181501007387 */ /* 0x000fe20000100800 */
[----:B---3--:R-:W-:-:S03]  /*d230*/  FADD R15, R120, R15 ;  /* 0x0000000f780f7221 */ /* 0x008fc60000000000 */
[----:B------:R-:W-:Y:S01]  /*d240*/  STL [R1+0x41c], R20 ;  /* 0x00041c1401007387 */ /* 0x000fe20000100800 */
[----:B----4-:R-:W-:-:S03]  /*d250*/  FADD R14, R121, R14 ;  /* 0x0000000e790e7221 */ /* 0x010fc60000000000 */
[----:B------:R-:W-:Y:S01]  /*d260*/  STL [R1+0x420], R15 ;  /* 0x0004200f01007387 */ /* 0x000fe20000100800 */
[----:B------:R-:W-:-:S03]  /*d270*/  FADD R13, R122, R13 ;  /* 0x0000000d7a0d7221 */ /* 0x000fc60000000000 */
        /* <DEDUP_REMOVED lines=18> */
[----:B------:R1:W-:Y:S01]  /*d3a0*/  STL [R1+0x448], R5 ;  /* 0x0004480501007387 */ /* 0x0003e20000100800 */
[----:B------:R-:W-:-:S03]  /*d3b0*/  FADD R3, R132, R3 ;  /* 0x0000000384037221 */ /* 0x000fc60000000000 */
[----:B------:R-:W-:Y:S01]  /*d3c0*/  STL [R1+0x44c], R4 ;  /* 0x00044c0401007387 */ /* 0x000fe20000100800 */
[----:B------:R-:W-:-:S03]  /*d3d0*/  FADD R2, R133, R2 ;  /* 0x0000000285027221 */ /* 0x000fc60000000000 */
[----:B-1----:R-:W2:Y:S01]  /*d3e0*/  LDL.LU R5, [R1+0x45c] ;  /* 0x00045c0001057983 */ /* 0x002ea20000300800 */
[----:B------:R-:W-:-:S03]  /*d3f0*/  FADD R0, R134, R0 ;  /* 0x0000000086007221 */ /* 0x000fc60000000000 */
[----:B------:R1:W-:Y:S04]  /*d400*/  STL [R1+0x450], R3 ;  /* 0x0004500301007387 */ /* 0x0003e80000100800 */
[----:B-1----:R-:W3:Y:S04]  /*d410*/  LDL.LU R3, [R1+0x460] ;  /* 0x0004600001037983 */ /* 0x002ee80000300800 */
[----:B------:R1:W-:Y:S04]  /*d420*/  STL [R1+0x454], R2 ;  /* 0x0004540201007387 */ /* 0x0003e80000100800 */
[----:B-1----:R-:W4:Y:S04]  /*d430*/  LDL.LU R2, [R1+0x464] ;  /* 0x0004640001027983 */ /* 0x002f280000300800 */
[----:B------:R1:W-:Y:S04]  /*d440*/  STL [R1+0x458], R0 ;  /* 0x0004580001007387 */ /* 0x0003e80000100800 */
[----:B-1----:R-:W4:Y:S04]  /*d450*/  LDL.LU R0, [R1+0x468] ;  /* 0x0004680001007983 */ /* 0x002f280000300800 */
        /* <DEDUP_REMOVED lines=12> */
[----:B------:R-:W4:Y:S01]  /*d520*/  LDL.LU R4, [R1+0x49c] ;  /* 0x00049c0001047983 */ /* 0x000f220000300800 */
[----:B------:R-:W-:Y:S01]  /*d530*/  UMOV UR8, URZ ;  /* 0x0000003f00087c82 */ /* 0x000fe20008000000 */
[----:B--2---:R-:W-:-:S05]  /*d540*/  FADD R5, R135, R5 ;  /* 0x0000000587057221 */ /* 0x004fca0000000000 */
[----:B------:R1:W-:Y:S01]  /*d550*/  STL [R1+0x45c], R5 ;  /* 0x00045c0501007387 */ /* 0x0003e20000100800 */
[----:B---3--:R-:W-:-:S03]  /*d560*/  FADD R3, R136, R3 ;  /* 0x0000000388037221 */ /* 0x008fc60000000000 */
[----:B-1----:R1:W5:Y:S04]  /*d570*/  LDL.LU R5, [R1+0x4c8] ;  /* 0x0004c80001057983 */ /* 0x0023680000300800 */
[----:B------:R2:W-:Y:S01]  /*d580*/  STL [R1+0x460], R3 ;  /* 0x0004600301007387 */ /* 0x0005e20000100800 */
[----:B----4-:R-:W-:-:S03]  /*d590*/  FADD R2, R137, R2 ;  /* 0x0000000289027221 */ /* 0x010fc60000000000 */
[----:B--2---:R1:W5:Y:S04]  /*d5a0*/  LDL.LU R3, [R1+0x4c4] ;  /* 0x0004c40001037983 */ /* 0x0043680000300800 */
[----:B------:R2:W-:Y:S01]  /*d5b0*/  STL [R1+0x464], R2 ;  /* 0x0004640201007387 */ /* 0x0005e20000100800 */
[----:B------:R-:W-:-:S03]  /*d5c0*/  FADD R0, R138, R0 ;  /* 0x000000008a007221 */ /* 0x000fc60000000000 */
[----:B--2---:R1:W5:Y:S01]  /*d5d0*/  LDL.LU R2, [R1+0x4c0] ;  /* 0x0004c00001027983 */ /* 0x0043620000300800 */
[----:B------:R-:W-:-:S03]  /*d5e0*/  FADD R21, R139, R21 ;  /* 0x000000158b157221 */ /* 0x000fc60000000000 */
[----:B------:R2:W-:Y:S01]  /*d5f0*/  STL [R1+0x468], R0 ;  /* 0x0004680001007387 */ /* 0x0005e20000100800 */
[----:B------:R-:W-:-:S01]  /*d600*/  FADD R20, R140, R20 ;  /* 0x000000148c147221 */ /* 0x000fc20000000000 */
[----:B------:R-:W-:Y:S02]  /*d610*/  FADD R15, R141, R15 ;  /* 0x0000000f8d0f7221 */ /* 0x000fe40000000000 */
[----:B--2---:R1:W5:Y:S01]  /*d620*/  LDL.LU R0, [R1+0x4bc] ;  /* 0x0004bc0001007983 */ /* 0x0043620000300800 */
        /* <DEDUP_REMOVED lines=16> */
[----:B------:R-:W-:-:S01]  /*d730*/  FADD R6, R150, R6 ;  /* 0x0000000696067221 */ /* 0x000fc20000000000 */
[----:B------:R-:W-:Y:S02]  /*d740*/  FADD R4, R4, R151 ;  /* 0x0000009704047221 */ /* 0x000fe40000000000 */
[----:B------:R1:W-:Y:S04]  /*d750*/  STL [R1+0x48c], R9 ;  /* 0x00048c0901007387 */ /* 0x0003e80000100800 */
[----:B------:R1:W-:Y:S04]  /*d760*/  STL [R1+0x490], R8 ;  /* 0x0004900801007387 */ /* 0x0003e80000100800 */
[----:B------:R1:W-:Y:S04]  /*d770*/  STL [R1+0x494], R7 ;  /* 0x0004940701007387 */ /* 0x0003e80000100800 */
[----:B------:R1:W-:Y:S04]  /*d780*/  STL [R1+0x49c], R4 ;  /* 0x00049c0401007387 */ /* 0x0003e80000100800 */
[----:B------:R1:W-:Y:S02]  /*d790*/  STL [R1+0x498], R6 ;  /* 0x0004980601007387 */ /* 0x0003e40000100800 */
.L_x_31:
[----:B------:R-:W-:Y:S05]  /*d7a0*/  @!P1 BRA `(.L_x_32) ;  /* 0x0000000000049947 */ /* 0x000fea0003800000 */
[----:B------:R-:W-:Y:S01]  /*d7b0*/  BPT.TRAP 0x1 ;  /* 0x000000040000795c */ /* 0x000fe20000300000 */
.L_x_32:
[----:B-1----:R-:W2:Y:S04]  /*d7c0*/  LDL R4, [R1+0x4a0] ;  /* 0x0004a00001047983 */ /* 0x002ea80000100800 */
[----:B------:R-:W3:Y:S01]  /*d7d0*/  LDL R6, [R1+0x4a8] ;  /* 0x0004a80001067983 */ /* 0x000ee20000100800 */
[----:B--2---:R-:W-:-:S13]  /*d7e0*/  ISETP.NE.AND P0, PT, R4, RZ, PT ;  /* 0x000000ff0400720c */ /* 0x004fda0003f05270 */
[----:B------:R-:W-:-:S05]  /*d7f0*/  VOTEU.ANY UP0, P0 ;  /* 0x00000000003f7886 */ /* 0x000fca0000000100 */
[----:B------:R-:W-:-:S04]  /*d800*/  @UP0 ULEA UR5, UR11, UR48, 0x3 ;  /* 0x000000300b050291 */ /* 0x000fc8000f8e183f */
[----:B------:R-:W-:Y:S02]  /*d810*/  @UP0 UIADD3 UR5, UR5, 0x30, URZ ;  /* 0x0000003005050890 */ /* 0x000fe4000fffe03f */
[----:B------:R-:W-:-:S04]  /*d820*/  UISETP.GT.U32.AND UP0, UPT, UR45, 0x1, UPT ;  /* 0x000000012d00788c */ /* 0x000fc8000bf04070 */
[----:B------:R-:W-:-:S04]  /*d830*/  MOV R4, UR5 ;  /* 0x0000000500047c02 */ /* 0x000fc80008000f00 */
[----:B---3--:R-:W-:-:S04]  /*d840*/  @P0 PRMT R4, R6, 0x654, R4 ;  /* 0x0000065406040816 */ /* 0x008fc80000000004 */
[----:B------:R1:W-:Y:S01]  /*d850*/  @P0 SYNCS.ARRIVE.TRANS64.RED.A1T0 RZ, [R4+URZ], RZ ;  /* 0x000000ff04ff09a7 */ /* 0x0003e2000810043f */
[----:B------:R-:W-:-:S13]  /*d860*/  PLOP3.LUT P0, PT, PT, PT, UP0, 0x80, 0x0 ;  /* 0x000000000000781c */ /* 0x000fda0003f0f008 */
[----:B-1----:R-:W-:Y:S05]  /*d870*/  @P0 BRA `(.L_x_33) ;  /* 0x0000000000040947 */ /* 0x002fea0003800000 */
[----:B------:R-:W-:Y:S01]  /*d880*/  BPT.TRAP 0x1 ;  /* 0x000000040000795c */ /* 0x000fe20000300000 */
.L_x_33:
[----:B------:R-:W-:Y:S01]  /*d890*/  UIADD3 UR10, UR10, 0x1, URZ ;  /* 0x000000010a0a7890 */ /* 0x000fe2000fffe03f */
[C---:B-----5:R-:W-:Y:S01]  /*d8a0*/  ISETP.GT.AND P0, PT, R3.reuse, 0x1, PT ;  /* 0x000000010300780c */ /* 0x060fe20003f04270 */
[----:B------:R-:W-:Y:S01]  /*d8b0*/  UIADD3 UR11, UR11, 0x1, URZ ;  /* 0x000000010b0b7890 */ /* 0x000fe2000fffe03f */
[----:B------:R-:W-:Y:S01]  /*d8c0*/  IADD3 R3, R3, -0x1, RZ ;  /* 0xffffffff03037810 */ /* 0x000fe20007ffe0ff */
[----:B------:R-:W-:Y:S02]  /*d8d0*/  UISETP.NE.AND UP0, UPT, UR10, 0x6, UPT ;  /* 0x000000060a00788c */ /* 0x000fe4000bf05270 */
[----:B------:R-:W-:Y:S02]  /*d8e0*/  UISETP.NE.AND UP1, UPT, UR11, 0x6, UPT ;  /* 0x000000060b00788c */ /* 0x000fe4000bf25270 */
[----:B------:R-:W-:Y:S02]  /*d8f0*/  USEL UR5, URZ, 0x1, UP0 ;  /* 0x000000013f057887 */ /* 0x000fe40008000000 */
[----:B------:R-:W-:-:S02]  /*d900*/  USEL UR10, UR10, URZ, UP0 ;  /* 0x0000003f0a0a7287 */ /* 0x000fc40008000000 */
[----:B------:R-:W-:Y:S02]  /*d910*/  USEL UR11, UR11, URZ, UP1 ;  /* 0x0000003f0b0b7287 */ /* 0x000fe40008800000 */
[----:B------:R-:W-:Y:S01]  /*d920*/  LOP3.LUT R0, R0, UR5, RZ, 0x3c, !PT ;  /* 0x0000000500007c12 */ /* 0x000fe2000f8e3cff */
[----:B------:R-:W-:Y:S01]  /*d930*/  UMOV UR5, 0x1 ;  /* 0x0000000100057882 */ /* 0x000fe20000000000 */
[----:B------:R-:W-:Y:S08]  /*d940*/  @P0 BRA `(.L_x_34) ;  /* 0xffffffa0001c0947 */ /* 0x000ff0000383ffff */
.L_x_26:
[----:B------:R-:W-:-:S04]  /*d950*/  UISETP.NE.AND UP0, UPT, UR8, URZ, UPT ;  /* 0x0000003f0800728c */ /* 0x000fc8000bf05270 */
[----:B------:R-:W-:-:S06]  /*d960*/  USEL UR4, URZ, 0x1, !UP0 ;  /* 0x000000013f047887 */ /* 0x000fcc000c000000 */
[----:B------:R-:W-:-:S13]  /*d970*/  ISETP.NE.AND P0, PT, RZ, UR4, PT ;  /* 0x00000004ff007c0c */ /* 0x000fda000bf05270 */
[----:B------:R-:W-:Y:S05]  /*d980*/  @!P0 BRA `(.L_x_35) ;  /* 0x0000003800788947 */ /* 0x000fea0003800000 */
[----:B------:R1:W-:Y:S04]  /*d990*/  STL [R1+0x654], R55 ;  /* 0x0006543701007387 */ /* 0x0003e80000100800 */
[----:B-1----:R-:W3:Y:S04]  /*d9a0*/  LDL.LU R55, [R1] ;  /* 0x0000000001377983 */ /* 0x002ee80000300800 */
[----:B------:R1:W-:Y:S04]  /*d9b0*/  STL [R1+0x650], R56 ;  /* 0x0006503801007387 */ /* 0x0003e80000100800 */
[----:B-1----:R-:W4:Y:S04]  /*d9c0*/  LDL.LU R56, [R1+0x4] ;  /* 0x0000040001387983 */ /* 0x002f280000300800 */
[----:B------:R1:W-:Y:S04]  /*d9d0*/  STL [R1+0x64c], R57 ;  /* 0x00064c3901007387 */ /* 0x0003e80000100800 */
[----:B-1----:R-:W2:Y:S04]  /*d9e0*/  LDL.LU R57, [R1+0x8] ;  /* 0x0000080001397983 */ /* 0x002ea80000300800 */
        /* <DEDUP_REMOVED lines=130> */
[----:B------:R-:W2:Y:S04]  /*e210*/  LDL.LU R0, [R1+0x21c] ;  /* 0x00021c0001007983 */ /* 0x000ea80000300800 */
        /* <DEDUP_REMOVED lines=72> */
[----:B-----5:R1:W-:Y:S04]  /*e6a0*/  STL [R1+0x4d0], R19 ;  /* 0x0004d01301007387 */ /* 0x0203e80000100800 */
[----:B-1----:R-:W2:Y:S04]  /*e6b0*/  LDL.LU R19, [R1+0x124] ;  /* 0x0001240001137983 */ /* 0x002ea80000300800 */
[----:B------:R1:W-:Y:S01]  /*e6c0*/  STL [R1+0x4cc], R18 ;  /* 0x0004cc1201007387 */ /* 0x0003e20000100800 */
[----:B---3--:R-:W-:-:S03]  /*e6d0*/  FADD R22, R55, R22 ;  /* 0x0000001637167221 */ /* 0x008fc60000000000 */
[----:B-1----:R-:W3:Y:S04]  /*e6e0*/  LDL.LU R18, [R1+0x120] ;  /* 0x0001200001127983 */ /* 0x002ee80000300800 */
[----:B------:R1:W-:Y:S01]  /*e6f0*/  STL [R1+0x4c8], R17 ;  /* 0x0004c81101007387 */ /* 0x0003e20000100800 */
[----:B----4-:R-:W-:Y:S01]  /*e700*/  FADD R23, R56, R23 ;  /* 0x0000001738177221 */ /* 0x010fe20000000000 */
[----:B--2---:R-:W-:Y:S02]  /*e710*/  FADD R152, R57, R152 ;  /* 0x0000009839987221 */ /* 0x004fe40000000000 */
[----:B-1----:R-:W2:Y:S04]  /*e720*/  LDL.LU R17, [R1+0x11c] ;  /* 0x00011c0001117983 */ /* 0x002ea80000300800 */
[----:B------:R1:W-:Y:S01]  /*e730*/  STL [R1+0x4c4], R16 ;  /* 0x0004c41001007387 */ /* 0x0003e20000100800 */
[----:B------:R-:W-:Y:S01]  /*e740*/  FADD R153, R58, R153 ;  /* 0x000000993a997221 */ /* 0x000fe20000000000 */
[----:B------:R-:W-:-:S02]  /*e750*/  FADD R154, R59, R154 ;  /* 0x0000009a3b9a7221 */ /* 0x000fc40000000000 */
[----:B-1----:R-:W4:Y:S04]  /*e760*/  LDL.LU R16, [R1+0x118] ;  /* 0x0001180001107983 */ /* 0x002f280000300800 */
[----:B------:R1:W-:Y:S01]  /*e770*/  STL [R1+0x4c0], R5 ;  /* 0x0004c00501007387 */ /* 0x0003e20000100800 */
[----:B------:R-:W-:Y:S01]  /*e780*/  FADD R155, R60, R155 ;  /* 0x0000009b3c9b7221 */ /* 0x000fe20000000000 */
[----:B------:R-:W-:Y:S02]  /*e790*/  FADD R156, R61, R156 ;  /* 0x0000009c3d9c7221 */ /* 0x000fe40000000000 */
[----:B-1----:R-:W3:Y:S04]  /*e7a0*/  LDL.LU R5, [R1+0x114] ;  /* 0x0001140001057983 */ /* 0x002ee80000300800 */
[----:B------:R1:W-:Y:S01]  /*e7b0*/  STL [R1+0x4bc], R2 ;  /* 0x0004bc0201007387 */ /* 0x0003e20000100800 */
[----:B------:R-:W-:Y:S01]  /*e7c0*/  FADD R157, R62, R157 ;  /* 0x0000009d3e9d7221 */ /* 0x000fe20000000000 */
[----:B------:R-:W-:-:S02]  /*e7d0*/  FADD R158, R63, R158 ;  /* 0x0000009e3f9e7221 */ /* 0x000fc40000000000 */
[----:B-1----:R-:W2:Y:S04]  /*e7e0*/  LDL.LU R2, [R1+0x110] ;  /* 0x0001100001027983 */ /* 0x002ea80000300800 */
[----:B------:R-:W4:Y:S04]  /*e7f0*/  LDL.LU R55, [R1+0x654] ;  /* 0x0006540001377983 */ /* 0x000f280000300800 */
[----:B------:R-:W4:Y:S04]  /*e800*/  LDL.LU R56, [R1+0x650] ;  /* 0x0006500001387983 */ /* 0x000f280000300800 */
[----:B------:R-:W4:Y:S04]  /*e810*/  LDL.LU R57, [R1+0x64c] ;  /* 0x00064c0001397983 */ /* 0x000f280000300800 */
[----:B------:R-:W4:Y:S04]  /*e820*/  LDL.LU R58, [R1+0x648] ;  /* 0x00064800013a7983 */ /* 0x000f280000300800 */
        /* <DEDUP_REMOVED lines=115> */
[----:B------:R-:W-:Y:S01]  /*ef60*/  FADD R215, R120, R215 ;  /* 0x000000d778d77221 */ /* 0x000fe20000000000 */
[----:B------:R-:W-:Y:S02]  /*ef70*/  FADD R134, R135, R134 ;  /* 0x0000008687867221 */ /* 0x000fe40000000000 */
[----:B------:R-:W4:Y:S01]  /*ef80*/  LDL.LU R117, [R1+0x55c] ;  /* 0x00055c0001757983 */ /* 0x000f220000300800 */
[----:B------:R-:W-:Y:S01]  /*ef90*/  FADD R216, R121, R216 ;  /* 0x000000d879d87221 */ /* 0x000fe20000000000 */
[----:B------:R-:W-:Y:S02]  /*efa0*/  FADD R132, R133, R132 ;  /* 0x0000008485847221 */ /* 0x000fe40000000000 */
[----:B------:R-:W4:Y:S01]  /*efb0*/  LDL.LU R118, [R1+0x558] ;  /* 0x0005580001767983 */ /* 0x000f220000300800 */
[----:B------:R-:W-:Y:S01]  /*efc0*/  FADD R217, R122, R217 ;  /* 0x000000d97ad97221 */ /* 0x000fe20000000000 */
[----:B------:R-:W-:-:S02]  /*efd0*/  FADD R130, R131, R130 ;  /* 0x0000008283827221 */ /* 0x000fc40000000000 */
        /* <DEDUP_REMOVED lines=8> */
[----:B------:R-:W-:Y:S01]  /*f060*/  FADD R21, R3, R21 ;  /* 0x0000001503157221 */ /* 0x000fe20000000000 */
[----:B------:R-:W-:Y:S01]  /*f070*/  FADD R15, R20, R15 ;  /* 0x0000000f140f7221 */ /* 0x000fe20000000000 */
[----:B------:R-:W-:Y:S01]  /*f080*/  STL [R1+0x200], R136 ;  /* 0x0002008801007387 */ /* 0x000fe20000100800 */
        /* <DEDUP_REMOVED lines=23> */
[----:B------:R1:W-:Y:S01]  /*f200*/  STL [R1+0x218], R124 ;  /* 0x0002187c01007387 */ /* 0x0003e20000100800 */
[----:B------:R-:W-:Y:S01]  /*f210*/  FADD R224, R151, R224 ;  /* 0x000000e097e07221 */ /* 0x000fe20000000000 */
[----:B--2---:R-:W-:Y:S01]  /*f220*/  FADD R218, R2, R218 ;  /* 0x000000da02da7221 */ /* 0x004fe20000000000 */
[----:B---3--:R-:W-:Y:S01]  /*f230*/  FADD R219, R5, R219 ;  /* 0x000000db05db7221 */ /* 0x008fe20000000000 */
[----:B------:R-:W-:Y:S01]  /*f240*/  STL [R1+0x21c], R0 ;  /* 0x00021c0001007387 */ /* 0x000fe20000100800 */
[----:B----4-:R-:W-:Y:S01]  /*f250*/  FADD R220, R16, R220 ;  /* 0x000000dc10dc7221 */ /* 0x010fe20000000000 */
[----:B------:R-:W-:Y:S01]  /*f260*/  FADD R221, R17, R221 ;  /* 0x000000dd11dd7221 */ /* 0x000fe20000000000 */
[----:B------:R-:W-:Y:S01]  /*f270*/  FADD R222, R18, R222 ;  /* 0x000000de12de7221 */ /* 0x000fe20000000000 */
[----:B------:R-:W-:Y:S01]  /*f280*/  STL [R1+0x220], R21 ;  /* 0x0002201501007387 */ /* 0x000fe20000100800 */
[----:B------:R-:W-:-:S03]  /*f290*/  FADD R223, R19, R223 ;  /* 0x000000df13df7221 */ /* 0x000fc60000000000 */
[----:B------:R-:W-:Y:S04]  /*f2a0*/  STL [R1+0x224], R15 ;  /* 0x0002240f01007387 */ /* 0x000fe80000100800 */
[----:B------:R-:W-:Y:S04]  /*f2b0*/  STL [R1+0x228], R13 ;  /* 0x0002280d01007387 */ /* 0x000fe80000100800 */
[----:B------:R-:W-:Y:S04]  /*f2c0*/  STL [R1+0x22c], R11 ;  /* 0x00022c0b01007387 */ /* 0x000fe80000100800 */
[----:B------:R-:W2:Y:S04]  /*f2d0*/  LDL.LU R123, [R1+0x19c] ;  /* 0x00019c00017b7983 */ /* 0x000ea80000300800 */
[----:B------:R-:W-:Y:S04]  /*f2e0*/  STL [R1+0x230], R9 ;  /* 0x0002300901007387 */ /* 0x000fe80000100800 */
[----:B------:R-:W2:Y:S04]  /*f2f0*/  LDL.LU R8, [R1+0x23c] ;  /* 0x00023c0001087983 */ /* 0x000ea80000300800 */
[----:B------:R3:W-:Y:S04]  /*f300*/  STL [R1+0x234], R7 ;  /* 0x0002340701007387 */ /* 0x0007e80000100800 */
[----:B-1----:R-:W4:Y:S04]  /*f310*/  LDL.LU R124, [R1+0x1a0] ;  /* 0x0001a000017c7983 */ /* 0x002f280000300800 */
[----:B------:R1:W-:Y:S04]  /*f320*/  STL [R1+0x238], R4 ;  /* 0x0002380401007387 */ /* 0x0003e80000100800 */
[----:B---3--:R-:W4:Y:S04]  /*f330*/  LDL.LU R7, [R1+0x240] ;  /* 0x0002400001077983 */ /* 0x008f280000300800 */
[----:B------:R-:W3:Y:S04]  /*f340*/  LDL.LU R125, [R1+0x1a4] ;  /* 0x0001a400017d7983 */ /* 0x000ee80000300800 */
[----:B------:R-:W3:Y:S04]  /*f350*/  LDL.LU R6, [R1+0x244] ;  /* 0x0002440001067983 */ /* 0x000ee80000300800 */
[----:B------:R-:W3:Y:S04]  /*f360*/  LDL.LU R126, [R1+0x1a8] ;  /* 0x0001a800017e7983 */ /* 0x000ee80000300800 */
[----:B-1----:R-:W3:Y:S04]  /*f370*/  LDL.LU R4, [R1+0x248] ;  /* 0x0002480001047983 */ /* 0x002ee80000300800 */
[----:B------:R-:W3:Y:S04]  /*f380*/  LDL.LU R127, [R1+0x1ac] ;  /* 0x0001ac00017f7983 */ /* 0x000ee80000300800 */
        /* <DEDUP_REMOVED lines=40> */
[----:B------:R-:W3:Y:S01]  /*f610*/  LDL.LU R9, [R1+0x29c] ;  /* 0x00029c0001097983 */ /* 0x000ee20000300800 */
[----:B--2---:R-:W-:-:S03]  /*f620*/  FADD R8, R123, R8 ;  /* 0x000000087b087221 */ /* 0x004fc60000000000 */
[----:B------:R-:W2:Y:S04]  /*f630*/  LDL.LU R123, [R1+0x544] ;  /* 0x00054400017b7983 */ /* 0x000ea80000300800 */
[----:B------:R1:W-:Y:S04]  /*f640*/  STL [R1+0x23c], R8 ;  /* 0x00023c0801007387 */ /* 0x0003e80000100800 */
[----:B-1----:R-:W2:Y:S01]  /*f650*/  LDL.LU R8, [R1+0x2a0] ;  /* 0x0002a00001087983 */ /* 0x002ea20000300800 */
[----:B----4-:R-:W-:-:S03]  /*f660*/  FADD R7, R124, R7 ;  /* 0x000000077c077221 */ /* 0x010fc60000000000 */
[----:B------:R-:W4:Y:S01]  /*f670*/  LDL.LU R124, [R1+0x540] ;  /* 0x00054000017c7983 */ /* 0x000f220000300800 */
[----:B---3--:R-:W-:-:S03]  /*f680*/  FADD R6, R125, R6 ;  /* 0x000000067d067221 */ /* 0x008fc60000000000 */
[----:B------:R1:W-:Y:S01]  /*f690*/  STL [R1+0x240], R7 ;  /* 0x0002400701007387 */ /* 0x0003e20000100800 */
[----:B------:R-:W-:-:S03]  /*f6a0*/  FADD R4, R126, R4 ;  /* 0x000000047e047221 */ /* 0x000fc60000000000 */
[----:B-1----:R-:W3:Y:S04]  /*f6b0*/  LDL.LU R7, [R1+0x2a4] ;  /* 0x0002a40001077983 */ /* 0x002ee80000300800 */
[----:B------:R-:W4:Y:S01]  /*f6c0*/  LDL.LU R125, [R1+0x53c] ;  /* 0x00053c00017d7983 */ /* 0x000f220000300800 */
[----:B------:R-:W-:-:S03]  /*f6d0*/  FADD R128, R127, R128 ;  /* 0x000000807f807221 */ /* 0x000fc60000000000 */
[----:B------:R1:W-:Y:S01]  /*f6e0*/  STL [R1+0x244], R6 ;  /* 0x0002440601007387 */ /* 0x0003e20000100800 */
[----:B------:R-:W-:-:S03]  /*f6f0*/  FADD R130, R129, R130 ;  /* 0x0000008281827221 */ /* 0x000fc60000000000 */
[----:B-1----:R-:W4:Y:S04]  /*f700*/  LDL.LU R6, [R1+0x2a8] ;  /* 0x0002a80001067983 */ /* 0x002f280000300800 */
[----:B------:R-:W4:Y:S04]  /*f710*/  LDL.LU R126, [R1+0x538] ;  /* 0x00053800017e7983 */ /* 0x000f280000300800 */
[----:B------:R1:W-:Y:S01]  /*f720*/  STL [R1+0x248], R4 ;  /* 0x0002480401007387 */ /* 0x0003e20000100800 */
[----:B------:R-:W-:Y:S01]  /*f730*/  FADD R132, R131, R132 ;  /* 0x0000008483847221 */ /* 0x000fe20000000000 */
[----:B------:R-:W-:-:S02]  /*f740*/  FADD R134, R133, R134 ;  /* 0x0000008685867221 */ /* 0x000fc40000000000 */
[----:B-1----:R-:W4:Y:S04]  /*f750*/  LDL.LU R4, [R1+0x2ac] ;  /* 0x0002ac0001047983 */ /* 0x002f280000300800 */
[----:B------:R-:W4:Y:S04]  /*f760*/  LDL.LU R127, [R1+0x534] ;  /* 0x00053400017f7983 */ /* 0x000f280000300800 */
[----:B------:R1:W-:Y:S01]  /*f770*/  STL [R1+0x24c], R128 ;  /* 0x00024c8001007387 */ /* 0x0003e20000100800 */
[----:B------:R-:W-:-:S03]  /*f780*/  FADD R136, R135, R136 ;  /* 0x0000008887887221 */ /* 0x000fc60000000000 */
        /* <DEDUP_REMOVED lines=49> */
[----:B------:R-:W-:Y:S04]  /*faa0*/  STL [R1+0x27c], R2 ;  /* 0x00027c0201007387 */ /* 0x000fe80000100800 */
[----:B------:R-:W-:Y:S04]  /*fab0*/  STL [R1+0x280], R16 ;  /* 0x0002801001007387 */ /* 0x000fe80000100800 */
[----:B------:R1:W-:Y:S04]  /*fac0*/  STL [R1+0x284], R18 ;  /* 0x0002841201007387 */ /* 0x0003e80000100800 */
[----:B------:R4:W-:Y:S01]  /*fad0*/  STL [R1+0x288], R0 ;  /* 0x0002880001007387 */ /* 0x0009e20000100800 */
[----:B------:R-:W-:-:S03]  /*fae0*/  FADD R11, R12, R11 ;  /* 0x0000000b0c0b7221 */ /* 0x000fc60000000000 */
[----:B------:R-:W4:Y:S04]  /*faf0*/  LDL.LU R19, [R1+0x2b0] ;  /* 0x0002b00001137983 */ /* 0x000f280000300800 */
[----:B------:R4:W-:Y:S04]  /*fb00*/  STL [R1+0x28c], R21 ;  /* 0x00028c1501007387 */ /* 0x0009e80000100800 */
[----:B------:R4:W-:Y:S01]  /*fb10*/  STL [R1+0x290], R15 ;  /* 0x0002900f01007387 */ /* 0x0009e20000100800 */
[----:B------:R-:W-:-:S03]  /*fb20*/  FADD R9, R10, R9 ;  /* 0x000000090a097221 */ /* 0x000fc60000000000 */
[----:B-1----:R-:W4:Y:S04]  /*fb30*/  LDL.LU R18, [R1+0x2b4] ;  /* 0x0002b40001127983 */ /* 0x002f280000300800 */
[----:B------:R1:W-:Y:S01]  /*fb40*/  STL [R1+0x294], R13 ;  /* 0x0002940d01007387 */ /* 0x0003e20000100800 */
[----:B--2---:R-:W-:-:S03]  /*fb50*/  FADD R8, R24, R8 ;  /* 0x0000000818087221 */ /* 0x004fc60000000000 */
[----:B------:R-:W2:Y:S04]  /*fb60*/  LDL.LU R17, [R1+0x2b8] ;  /* 0x0002b80001117983 */ /* 0x000ea80000300800 */
[----:B------:R1:W-:Y:S04]  /*fb70*/  STL [R1+0x298], R11 ;  /* 0x0002980b01007387 */ /* 0x0003e80000100800 */
[----:B------:R-:W2:Y:S01]  /*fb80*/  LDL.LU R16, [R1+0x2bc] ;  /* 0x0002bc0001107983 */ /* 0x000ea20000300800 */
[----:B---3--:R-:W-:-:S03]  /*fb90*/  FADD R7, R25, R7 ;  /* 0x0000000719077221 */ /* 0x008fc60000000000 */
[----:B------:R3:W-:Y:S04]  /*fba0*/  STL [R1+0x29c], R9 ;  /* 0x00029c0901007387 */ /* 0x0007e80000100800 */
[----:B------:R-:W2:Y:S04]  /*fbb0*/  LDL.LU R5, [R1+0x2c0] ;  /* 0x0002c00001057983 */ /* 0x000ea80000300800 */
[----:B------:R3:W-:Y:S01]  /*fbc0*/  STL [R1+0x2a0], R8 ;  /* 0x0002a00801007387 */ /* 0x0007e20000100800 */
[----:B----4-:R-:W-:-:S03]  /*fbd0*/  FADD R6, R26, R6 ;  /* 0x000000061a067221 */ /* 0x010fc60000000000 */
[----:B------:R-:W4:Y:S04]  /*fbe0*/  LDL.LU R2, [R1+0x2c4] ;  /* 0x0002c40001027983 */ /* 0x000f280000300800 */
[----:B------:R3:W-:Y:S01]  /*fbf0*/  STL [R1+0x2a4], R7 ;  /* 0x0002a40701007387 */ /* 0x0007e20000100800 */
[----:B------:R-:W-:-:S03]  /*fc00*/  FADD R4, R27, R4 ;  /* 0x000000041b047221 */ /* 0x000fc60000000000 */
[----:B------:R-:W4:Y:S04]  /*fc10*/  LDL.LU R27, [R1+0x2e0] ;  /* 0x0002e000011b7983 */ /* 0x000f280000300800 */
[----:B------:R3:W-:Y:S04]  /*fc20*/  STL [R1+0x2a8], R6 ;  /* 0x0002a80601007387 */ /* 0x0007e80000100800 */
        /* <DEDUP_REMOVED lines=12> */
[----:B------:R-:W4:Y:S04]  /*fcf0*/  LDL.LU R11, [R1+0x310] ;  /* 0x00031000010b7983 */ /* 0x000f280000300800 */
[----:B------:R-:W4:Y:S04]  /*fd00*/  LDL.LU R10, [R1+0x314] ;  /* 0x00031400010a7983 */ /* 0x000f280000300800 */
[----:B---3--:R-:W3:Y:S04]  /*fd10*/  LDL.LU R9, [R1+0x318] ;  /* 0x0003180001097983 */ /* 0x008ee80000300800 */
[----:B------:R-:W3:Y:S04]  /*fd20*/  LDL.LU R8, [R1+0x31c] ;  /* 0x00031c0001087983 */ /* 0x000ee80000300800 */
[----:B------:R-:W3:Y:S04]  /*fd30*/  LDL.LU R7, [R1+0x320] ;  /* 0x0003200001077983 */ /* 0x000ee80000300800 */
[----:B------:R-:W3:Y:S04]  /*fd40*/  LDL.LU R6, [R1+0x324] ;  /* 0x0003240001067983 */ /* 0x000ee80000300800 */
[----:B------:R-:W3:Y:S01]  /*fd50*/  LDL.LU R4, [R1+0x328] ;  /* 0x0003280001047983 */ /* 0x000ee20000300800 */
[----:B------:R-:W-:-:S05]  /*fd60*/  FADD R19, R28, R19 ;  /* 0x000000131c137221 */ /* 0x000fca0000000000 */
[----:B------:R1:W-:Y:S01]  /*fd70*/  STL [R1+0x2b0], R19 ;  /* 0x0002b01301007387 */ /* 0x0003e20000100800 */
[----:B------:R-:W-:-:S03]  /*fd80*/  FADD R18, R29, R18 ;  /* 0x000000121d127221 */ /* 0x000fc60000000000 */
[----:B-1----:R1:W5:Y:S04]  /*fd90*/  LDL.LU R19, [R1+0x4d0] ;  /* 0x0004d00001137983 */ /* 0x0023680000300800 */
[----:B------:R-:W3:Y:S01]  /*fda0*/  LDL.LU R28, [R1+0x2dc] ;  /* 0x0002dc00011c7983 */ /* 0x000ee20000300800 */
[----:B--2---:R-:W-:-:S03]  /*fdb0*/  FADD R17, R30, R17 ;  /* 0x000000111e117221 */ /* 0x004fc60000000000 */
[----:B------:R2:W-:Y:S01]  /*fdc0*/  STL [R1+0x2b4], R18 ;  /* 0x0002b41201007387 */ /* 0x0005e20000100800 */
[----:B------:R-:W-:-:S03]  /*fdd0*/  FADD R16, R31, R16 ;  /* 0x000000101f107221 */ /* 0x000fc60000000000 */
[----:B--2---:R1:W5:Y:S04]  /*fde0*/  LDL.LU R18, [R1+0x4cc] ;  /* 0x0004cc0001127983 */ /* 0x0043680000300800 */
[----:B------:R-:W2:Y:S01]  /*fdf0*/  LDL.LU R29, [R1+0x2d8] ;  /* 0x0002d800011d7983 */ /* 0x000ea20000300800 */
[----:B------:R-:W-:-:S03]  /*fe00*/  FADD R5, R32, R5 ;  /* 0x0000000520057221 */ /* 0x000fc60000000000 */
[----:B------:R1:W-:Y:S01]  /*fe10*/  STL [R1+0x2b8], R17 ;  /* 0x0002b81101007387 */ /* 0x0003e20000100800 */
[----:B----4-:R-:W-:-:S03]  /*fe20*/  FADD R2, R33, R2 ;  /* 0x0000000221027221 */ /* 0x010fc60000000000 */
[----:B-1----:R1:W5:Y:S04]  /*fe30*/  LDL.LU R17, [R1+0x4c8] ;  /* 0x0004c80001117983 */ /* 0x0023680000300800 */
[----:B------:R-:W4:Y:S04]  /*fe40*/  LDL.LU R30, [R1+0x2d4] ;  /* 0x0002d400011e7983 */ /* 0x000f280000300800 */
[----:B------:R1:W-:Y:S04]  /*fe50*/  STL [R1+0x2bc], R16 ;  /* 0x0002bc1001007387 */ /* 0x0003e80000100800 */
[----:B-1----:R1:W5:Y:S04]  /*fe60*/  LDL.LU R16, [R1+0x4c4] ;  /* 0x0004c40001107983 */ /* 0x0023680000300800 */
[----:B------:R-:W4:Y:S04]  /*fe70*/  LDL.LU R31, [R1+0x2d0] ;  /* 0x0002d000011f7983 */ /* 0x000f280000300800 */
[----:B------:R1:W-:Y:S04]  /*fe80*/  STL [R1+0x2c0], R5 ;  /* 0x0002c00501007387 */ /* 0x0003e80000100800 */
[----:B-1----:R1:W5:Y:S04]  /*fe90*/  LDL.LU R5, [R1+0x4c0] ;  /* 0x0004c00001057983 */ /* 0x0023680000300800 */
[----:B------:R-:W4:Y:S04]  /*fea0*/  LDL.LU R32, [R1+0x2cc] ;  /* 0x0002cc0001207983 */ /* 0x000f280000300800 */
[----:B------:R1:W-:Y:S04]  /*feb0*/  STL [R1+0x2c4], R2 ;  /* 0x0002c40201007387 */ /* 0x0003e80000100800 */
[----:B-1----:R1:W5:Y:S04]  /*fec0*/  LDL.LU R2, [R1+0x4bc] ;  /* 0x0004bc0001027983 */ /* 0x0023680000300800 */
[----:B------:R-:W4:Y:S01]  /*fed0*/  LDL.LU R33, [R1+0x2c8] ;  /* 0x0002c80001217983 */ /* 0x000f220000300800 */
[----:B------:R-:W-:Y:S01]  /*fee0*/  FADD R27, R40, R27 ;  /* 0x0000001b281b7221 */ /* 0x000fe20000000000 */
        /* <DEDUP_REMOVED lines=13> */
[----:B---3--:R-:W-:Y:S01]  /*ffc0*/  FADD R9, R54, R9 ;  /* 0x0000000936097221 */ /* 0x008fe20000000000 */
[----:B------:R-:W-:Y:S01]  /*ffd0*/  FADD R8, R55, R8 ;  /* 0x0000000837087221 */ /* 0x000fe20000000000 */
[----:B------:R-:W-:Y:S01]  /*ffe0*/  FADD R7, R56, R7 ;  /* 0x0000000738077221 */ /* 0x000fe20000000000 */
[----:B------:R-:W-:Y:S01]  /*fff0*/  FADD R6, R57, R6 ;  /* 0x0000000639067221 */ /* 0x000fe20000000000 */
[----:B------:R-:W-:Y:S01]  /*10000*/  FADD R4, R58, R4 ;  /* 0x000000043a047221 */ /* 0x000fe20000000000 */
[----:B------:R-:W-:Y:S01]  /*10010*/  FADD R28, R39, R28 ;  /* 0x0000001c271c7221 */ /* 0x000fe20000000000 */
[----:B--2---:R-:W-:Y:S01]  /*10020*/  FADD R29, R38, R29 ;  /* 0x0000001d261d7221 */ /* 0x004fe20000000000 */
[----:B----4-:R-:W-:Y:S01]  /*10030*/  FADD R30, R37, R30 ;  /* 0x0000001e251e7221 */ /* 0x010fe20000000000 */
[----:B------:R-:W-:Y:S01]  /*10040*/  FADD R31, R36, R31 ;  /* 0x0000001f241f7221 */ /* 0x000fe20000000000 */
[----:B------:R-:W-:Y:S01]  /*10050*/  FADD R32, R35, R32 ;  /* 0x0000002023207221 */ /* 0x000fe20000000000 */
[----:B------:R-:W-:-:S05]  /*10060*/  FADD R33, R34, R33 ;  /* 0x0000002122217221 */ /* 0x000fca0000000000 */
[----:B------:R2:W-:Y:S04]  /*10070*/  STL [R1+0x2c8], R33 ;  /* 0x0002c82101007387 */ /* 0x0005e80000100800 */
        /* <DEDUP_REMOVED lines=21> */
[----:B------:R-:W4:Y:S04]  /*101d0*/  LDL.LU R39, [R1+0x32c] ;  /* 0x00032c0001277983 */ /* 0x000f280000300800 */
[----:B------:R1:W-:Y:S04]  /*101e0*/  STL [R1+0x320], R7 ;  /* 0x0003200701007387 */ /* 0x0003e80000100800 */
[----:B------:R-:W4:Y:S04]  /*101f0*/  LDL.LU R38, [R1+0x330] ;  /* 0x0003300001267983 */ /* 0x000f280000300800 */
[----:B------:R1:W-:Y:S04]  /*10200*/  STL [R1+0x324], R6 ;  /* 0x0003240601007387 */ /* 0x0003e80000100800 */
[----:B------:R-:W4:Y:S04]  /*10210*/  LDL.LU R37, [R1+0x334] ;  /* 0x0003340001257983 */ /* 0x000f280000300800 */
[----:B------:R1:W-:Y:S04]  /*10220*/  STL [R1+0x328], R4 ;  /* 0x0003280401007387 */ /* 0x0003e80000100800 */
[----:B------:R-:W4:Y:S04]  /*10230*/  LDL.LU R36, [R1+0x338] ;  /* 0x0003380001247983 */ /* 0x000f280000300800 */
[----:B------:R-:W4:Y:S04]  /*10240*/  LDL.LU R35, [R1+0x33c] ;  /* 0x00033c0001237983 */ /* 0x000f280000300800 */
[----:B------:R-:W4:Y:S04]  /*10250*/  LDL.LU R34, [R1+0x340] ;  /* 0x0003400001227983 */ /* 0x000f280000300800 */
[----:B--2---:R-:W2:Y:S04]  /*10260*/  LDL.LU R33, [R1+0x344] ;  /* 0x0003440001217983 */ /* 0x004ea80000300800 */
[----:B---3--:R-:W3:Y:S04]  /*10270*/  LDL.LU R32, [R1+0x348] ;  /* 0x0003480001207983 */ /* 0x008ee80000300800 */
[----:B----4-:R-:W4:Y:S04]  /*10280*/  LDL.LU R31, [R1+0x34c] ;  /* 0x00034c00011f7983 */ /* 0x010f280000300800 */
        /* <DEDUP_REMOVED lines=22> */
[----:B------:R-:W-:-:S05]  /*103f0*/  FADD R39, R59, R39 ;  /* 0x000000273b277221 */ /* 0x000fca0000000000 */
[----:B------:R1:W-:Y:S01]  /*10400*/  STL [R1+0x32c], R39 ;  /* 0x00032c2701007387 */ /* 0x0003e20000100800 */
[----:B------:R-:W-:-:S05]  /*10410*/  FADD R38, R60, R38 ;  /* 0x000000263c267221 */ /* 0x000fca0000000000 */
[----:B------:R1:W-:Y:S01]  /*10420*/  STL [R1+0x330], R38 ;  /* 0x0003302601007387 */ /* 0x0003e20000100800 */
[----:B------:R-:W-:-:S05]  /*10430*/  FADD R37, R61, R37 ;  /* 0x000000253d257221 */ /* 0x000fca0000000000 */
[----:B------:R1:W-:Y:S01]  /*10440*/  STL [R1+0x334], R37 ;  /* 0x0003342501007387 */ /* 0x0003e20000100800 */
[----:B------:R-:W-:Y:S01]  /*10450*/  FADD R36, R62, R36 ;  /* 0x000000243e247221 */ /* 0x000fe20000000000 */
[----:B------:R-:W-:-:S04]  /*10460*/  FADD R35, R63, R35 ;  /* 0x000000233f237221 */ /* 0x000fc80000000000 */
[----:B------:R1:W-:Y:S01]  /*10470*/  STL [R1+0x338], R36 ;  /* 0x0003382401007387 */ /* 0x0003e20000100800 */
[----:B------:R-:W-:-:S03]  /*10480*/  FADD R34, R64, R34 ;  /* 0x0000002240227221 */ /* 0x000fc60000000000 */
[----:B------:R1:W-:Y:S01]  /*10490*/  STL [R1+0x33c], R35 ;  /* 0x00033c2301007387 */ /* 0x0003e20000100800 */
[----:B--2---:R-:W-:-:S03]  /*104a0*/  FADD R33, R65, R33 ;  /* 0x0000002141217221 */ /* 0x004fc60000000000 */
        /* <DEDUP_REMOVED lines=49> */
[----:B------:R-:W4:Y:S04]  /*107c0*/  LDL.LU R38, [R1+0x3ac] ;  /* 0x0003ac0001267983 */ /* 0x000f280000300800 */
[----:B------:R1:W-:Y:S04]  /*107d0*/  STL [R1+0x3a0], R6 ;  /* 0x0003a00601007387 */ /* 0x0003e80000100800 */
[----:B------:R-:W4:Y:S04]  /*107e0*/  LDL.LU R37, [R1+0x3b0] ;  /* 0x0003b00001257983 */ /* 0x000f280000300800 */
[----:B------:R1:W-:Y:S04]  /*107f0*/  STL [R1+0x3a4], R4 ;  /* 0x0003a40401007387 */ /* 0x0003e80000100800 */
[----:B------:R-:W4:Y:S04]  /*10800*/  LDL.LU R36, [R1+0x3b4] ;  /* 0x0003b40001247983 */ /* 0x000f280000300800 */
[----:B------:R-:W4:Y:S04]  /*10810*/  LDL.LU R35, [R1+0x3b8] ;  /* 0x0003b80001237983 */ /* 0x000f280000300800 */
[----:B--2---:R-:W2:Y:S04]  /*10820*/  LDL.LU R34, [R1+0x3bc] ;  /* 0x0003bc0001227983 */ /* 0x004ea80000300800 */
[----:B---3--:R-:W3:Y:S04]  /*10830*/  LDL.LU R33, [R1+0x3c0] ;  /* 0x0003c00001217983 */ /* 0x008ee80000300800 */
        /* <DEDUP_REMOVED lines=24> */
[----:B------:R-:W-:Y:S01]  /*109c0*/  FADD R39, R90, R39 ;  /* 0x000000275a277221 */ /* 0x000fe20000000000 */
[----:B------:R-:W-:-:S04]  /*109d0*/  FADD R38, R91, R38 ;  /* 0x000000265b267221 */ /* 0x000fc80000000000 */
[----:B------:R1:W-:Y:S01]  /*109e0*/  STL [R1+0x3a8], R39 ;  /* 0x0003a82701007387 */ /* 0x0003e20000100800 */
[----:B------:R-:W-:-:S03]  /*109f0*/  FADD R37, R92, R37 ;  /* 0x000000255c257221 */ /* 0x000fc60000000000 */
[----:B------:R1:W-:Y:S01]  /*10a00*/  STL [R1+0x3ac], R38 ;  /* 0x0003ac2601007387 */ /* 0x0003e20000100800 */
[----:B------:R-:W-:-:S03]  /*10a10*/  FADD R36, R93, R36 ;  /* 0x000000245d247221 */ /* 0x000fc60000000000 */
        /* <DEDUP_REMOVED lines=144> */
[----:B------:R-:W-:Y:S01]  /*11320*/  FADD R6, R150, R6 ;  /* 0x0000000696067221 */ /* 0x000fe20000000000 */
[----:B------:R-:W-:-:S05]  /*11330*/  FADD R4, R4, R151 ;  /* 0x0000009704047221 */ /* 0x000fca0000000000 */
[----:B------:R1:W-:Y:S04]  /*11340*/  STL [R1+0x49c], R4 ;  /* 0x00049c0401007387 */ /* 0x0003e80000100800 */
[----:B------:R1:W-:Y:S04]  /*11350*/  STL [R1+0x494], R7 ;  /* 0x0004940701007387 */ /* 0x0003e80000100800 */
[----:B------:R1:W-:Y:S02]  /*11360*/  STL [R1+0x498], R6 ;  /* 0x0004980601007387 */ /* 0x0003e40000100800 */
.L_x_35:
[----:B-1----:R-:W1:Y:S02]  /*11370*/  LDC R0, c[0x0][0x28c] ;  /* 0x0000a300ff007b82 */ /* 0x002e640000000800 */
[----:B-1----:R-:W-:-:S13]  /*11380*/  ISETP.GE.AND P0, PT, R0, 0x1, PT ;  /* 0x000000010000780c */ /* 0x002fda0003f06270 */
[----:B------:R-:W-:Y:S05]  /*11390*/  @!P0 BRA `(.L_x_36) ;  /* 0x0000000000648947 */ /* 0x000fea0003800000 */
[----:B------:R-:W-:-:S06]  /*113a0*/  UISETP.NE.AND UP0, UPT, UR49, 0x3, UPT ;  /* 0x000000033100788c */ /* 0x000fcc000bf05270 */
[----:B------:R-:W-:-:S13]  /*113b0*/  PLOP3.LUT P0, PT, PT, PT, UP0, 0x80, 0x0 ;  /* 0x000000000000781c */ /* 0x000fda0003f0f008 */
[----:B------:R-:W-:Y:S05]  /*113c0*/  @!P0 BRA `(.L_x_37) ;  /* 0x0000000000048947 */ /* 0x000fea0003800000 */
[----:B------:R-:W-:Y:S01]  /*113d0*/  BPT.TRAP 0x1 ;  /* 0x000000040000795c */ /* 0x000fe20000300000 */
.L_x_37:
[----:B------:R-:W3:Y:S01]  /*113e0*/  LDL R0, [R1+0x4a0] ;  /* 0x0004a00001007983 */ /* 0x000ee20000100800 */
[----:B------:R-:W-:Y:S01]  /*113f0*/  BSSY B0, `(.L_x_38) ;  /* 0x000000f000007945 */ /* 0x000fe20003800000 */
[----:B---3--:R-:W-:-:S13]  /*11400*/  ISETP.NE.AND P0, PT, R0, RZ, PT ;  /* 0x000000ff0000720c */ /* 0x008fda0003f05270 */
[----:B------:R-:W-:Y:S05]  /*11410*/  @!P0 BRA `(.L_x_39) ;  /* 0x0000000000308947 */ /* 0x000fea0003800000 */
[----:B------:R-:W3:Y:S01]  /*11420*/  LDL R3, [R1+0x4a8] ;  /* 0x0004a80001037983 */ /* 0x000ee20000100800 */
[----:B------:R-:W-:-:S04]  /*11430*/  UISETP.LT.AND UP0, UPT, UR50, 0x1, UPT ;  /* 0x000000013200788c */ /* 0x000fc8000bf01270 */
[----:B------:R-:W-:-:S04]  /*11440*/  USEL UR6, UR50, 0x1, UP0 ;  /* 0x0000000132067887 */ /* 0x000fc80008000000 */
[----:B------:R-:W-:-:S04]  /*11450*/  UIADD3 UR6, UR51, UR50, -UR6 ;  /* 0x0000003233067290 */ /* 0x000fc8000fffe806 */
[----:B------:R-:W-:-:S04]  /*11460*/  UIMAD.WIDE.U32 UR4, UR6, -0x55555555, URZ ;  /* 0xaaaaaaab060478a5 */ /* 0x000fc8000f8e003f */
[----:B------:R-:W-:-:S04]  /*11470*/  USHF.R.U32.HI UR4, URZ, 0x2, UR5 ;  /* 0x000000023f047899 */ /* 0x000fc80008011605 */
[----:B------:R-:W-:-:S04]  /*11480*/  UIMAD UR6, UR4, -0x6, UR6 ;  /* 0xfffffffa040678a4 */ /* 0x000fc8000f8e0206 */
[----:B------:R-:W-:-:S04]  /*11490*/  ULEA UR6, UR6, UR48, 0x3 ;  /* 0x0000003006067291 */ /* 0x000fc8000f8e183f */
[----:B------:R-:W-:-:S06]  /*114a0*/  UIADD3 UR6, UR6, 0x30, URZ ;  /* 0x0000003006067890 */ /* 0x000fcc000fffe03f */
[----:B------:R-:W-:-:S04]  /*114b0*/  MOV R0, UR6 ;  /* 0x0000000600007c02 */ /* 0x000fc80008000f00 */
[----:B---3--:R-:W-:-:S04]  /*114c0*/  PRMT R0, R3, 0x654, R0 ;  /* 0x0000065403007816 */ /* 0x008fc80000000000 */
[----:B------:R1:W-:Y:S03]  /*114d0*/  SYNCS.ARRIVE.TRANS64.RED.A1T0 RZ, [R0+URZ], RZ ;  /* 0x000000ff00ff79a7 */ /* 0x0003e6000810043f */
.L_x_39:
[----:B------:R-:W-:Y:S05]  /*114e0*/  BSYNC B0 ;  /* 0x0000000000007941 */ /* 0x000fea0003800000 */
.L_x_38:
[----:B------:R-:W-:-:S06]  /*114f0*/  UISETP.GT.U32.AND UP0, UPT, UR45, 0x1, UPT ;  /* 0x000000012d00788c */ /* 0x000fcc000bf04070 */
[----:B------:R-:W-:-:S13]  /*11500*/  PLOP3.LUT P0, PT, PT, PT, UP0, 0x80, 0x0 ;  /* 0x000000000000781c */ /* 0x000fda0003f0f008 */
[----:B------:R-:W-:Y:S05]  /*11510*/  @P0 BRA `(.L_x_36) ;  /* 0x0000000000040947 */ /* 0x000fea0003800000 */
[----:B------:R-:W-:Y:S01]  /*11520*/  BPT.TRAP 0x1 ;  /* 0x000000040000795c */ /* 0x000fe20000300000 */
.L_x_36:
[----:B------:R-:W-:Y:S01]  /*11530*/  UIADD3 UR51, UR50, UR51, URZ ;  /* 0x0000003332337290 */ /* 0x000fe2000fffe03f */
[----:B-----5:R-:W-:Y:S01]  /*11540*/  R2UR UR42, R5 ;  /* 0x00000000052a72ca */ /* 0x020fe200000e0000 */
[----:B------:R-:W-:Y:S02]  /*11550*/  UIADD3 UR7, UR48, 0x100, URZ ;  /* 0x0000010030077890 */ /* 0x000fe4000fffe03f */
[----:B------:R-:W-:Y:S02]  /*11560*/  UISETP.GT.U32.AND UP0, UPT, UR51, 0x5, UPT ;  /* 0x000000053300788c */ /* 0x000fe4000bf04070 */
[----:B------:R-:W-:Y:S02]  /*11570*/  UISETP.GE.U32.AND UP1, UPT, UR50, 0x6, UPT ;  /* 0x000000063200788c */ /* 0x000fe4000bf26070 */
[----:B------:R-:W-:Y:S02]  /*11580*/  UISETP.LT.U32.AND UP0, UPT, UR50, 0x6, UP0 ;  /* 0x000000063200788c */ /* 0x000fe40008701070 */
[----:B------:R-:W-:-:S02]  /*11590*/  USHF.L.U32 UR41, UR41, 0x8, URZ ;  /* 0x0000000829297899 */ /* 0x000fc4000800063f */
[----:B------:R-:W-:Y:S02]  /*115a0*/  USEL UR6, URZ, 0x1, !UP0 ;  /* 0x000000013f067887 */ /* 0x000fe4000c000000 */
[----:B------:R-:W-:Y:S02]  /*115b0*/  ULOP3.LUT UP0, URZ, UR7, 0x9f, URZ, 0xc0, !UPT ;  /* 0x0000009f073f7892 */ /* 0x000fe4000f80c03f */
[----:B------:R-:W-:Y:S02]  /*115c0*/  ULOP3.LUT UR36, UR36, UR6, URZ, 0x3c, !UPT ;  /* 0x0000000624247292 */ /* 0x000fe4000f8e3c3f */
[----:B------:R-:W-:Y:S02]  /*115d0*/  @UP1 UIMAD.WIDE.U32 UR4, UR51, -0x55555555, URZ ;  /* 0xaaaaaaab330418a5 */ /* 0x000fe4000f8e003f */
[----:B------:R-:W-:Y:S01]  /*115e0*/  PLOP3.LUT P0, PT, PT, PT, UP0, 0x80, 0x0 ;  /* 0x000000000000781c */ /* 0x000fe20003f0f008 */
[----:B------:R-:W-:Y:S02]  /*115f0*/  USHF.L.U32 UR42, UR42, 0x8, URZ ;  /* 0x000000082a2a7899 */ /* 0x000fe4000800063f */
[----:B------:R-:W-:-:S04]  /*11600*/  @UP1 USHF.R.U32.HI UR4, URZ, 0x2, UR5 ;  /* 0x000000023f041899 */ /* 0x000fc80008011605 */
[----:B------:R-:W-:-:S06]  /*11610*/  @UP1 ULOP3.LUT UR36, UR36, 0x1, UR4, 0x78, !UPT ;  /* 0x0000000124241892 */ /* 0x000fcc000f8e7804 */
[----:B------:R-:W-:Y:S06]  /*11620*/  @!P0 BRA `(.L_x_40) ;  /* 0x0000000000408947 */ /* 0x000fec0003800000 */
[----:B------:R-:W-:Y:S01]  /*11630*/  MOV R14, 0x0 ;  /* 0x00000000000e7802 */ /* 0x000fe20000000f00 */
[----:B------:R-:W-:Y:S01]  /*11640*/  ULDC.64 UR4, c[0x4][0x70] ;  /* 0x01001c0000047ab9 */ /* 0x000fe20000000a00 */
[----:B------:R-:W-:Y:S01]  /*11650*/  ULDC.64 UR6, c[0x4][0x78] ;  /* 0x01001e0000067ab9 */ /* 0x000fe20000000a00 */
[----:B------:R-:W-:Y:S01]  /*11660*/  ULDC.64 UR8, c[0x4][0x8] ;  /* 0x0100020000087ab9 */ /* 0x000fe20000000a00 */
[----:B------:R-:W-:Y:S02]  /*11670*/  MOV R4, UR4 ;  /* 0x0000000400047c02 */ /* 0x000fe40008000f00 */
[----:B------:R-:W3:Y:S01]  /*11680*/  LDC.64 R14, c[0x4][R14] ;  /* 0x010000000e0e7b82 */ /* 0x000ee20000000a00 */
[----:B------:R-:W-:Y:S02]  /*11690*/  MOV R5, UR5 ;  /* 0x0000000500057c02 */ /* 0x000fe40008000f00 */
[----:B------:R-:W-:Y:S02]  /*116a0*/  MOV R6, UR6 ;  /* 0x0000000600067c02 */ /* 0x000fe40008000f00 */
[----:B------:R-:W-:-:S02]  /*116b0*/  MOV R7, UR7 ;  /* 0x0000000700077c02 */ /* 0x000fc40008000f00 */
[----:B------:R-:W-:Y:S02]  /*116c0*/  MOV R10, UR8 ;  /* 0x00000008000a7c02 */ /* 0x000fe40008000f00 */
[----:B------:R-:W-:Y:S02]  /*116d0*/  MOV R11, UR9 ;  /* 0x00000009000b7c02 */ /* 0x000fe40008000f00 */
[----:B------:R-:W-:Y:S02]  /*116e0*/  MOV R8, 0x70 ;  /* 0x0000007000087802 */ /* 0x000fe40000000f00 */
[----:B------:R-:W-:Y:S02]  /*116f0*/  MOV R12, 0x1 ;  /* 0x00000001000c7802 */ /* 0x000fe40000000f00 */
[----:B------:R-:W-:-:S07]  /*11700*/  MOV R13, RZ ;  /* 0x000000ff000d7202 */ /* 0x000fce0000000f00 */
[----:B------:R-:W-:-:S07]  /*11710*/  LEPC R20, `(.L_x_40) ;  /* 0x000000001014794e */ /* 0x000fce0000000000 */
[----:B-123--:R-:W-:Y:S05]  /*11720*/  CALL.ABS.NOINC R14 ;  /* 0x000000000e007343 */ /* 0x00efea0003c00000 */
.L_x_40:
[----:B------:R-:W-:-:S04]  /*11730*/  UIADD3 UR4, UR48, 0x4100, URZ ;  /* 0x0000410030047890 */ /* 0x000fc8000fffe03f */
[----:B------:R-:W-:-:S06]  /*11740*/  ULOP3.LUT UP0, URZ, UR4, 0x9f, URZ, 0xc0, !UPT ;  /* 0x0000009f043f7892 */ /* 0x000fcc000f80c03f */
[----:B------:R-:W-:-:S13]  /*11750*/  PLOP3.LUT P0, PT, PT, PT, UP0, 0x80, 0x0 ;  /* 0x000000000000781c */ /* 0x000fda0003f0f008 */
[----:B------:R-:W-:Y:S05]  /*11760*/  @!P0 BRA `(.L_x_41) ;  /* 0x0000000000408947 */ /* 0x000fea0003800000 */
        /* <DEDUP_REMOVED lines=16> */
.L_x_41:
[----:B------:R-:W3:Y:S02]  /*11870*/  LDC.64 R4, c[0x0][0x590] ;  /* 0x00016400ff047b82 */ /* 0x000ee40000000a00 */
[----:B---3--:R-:W-:-:S04]  /*11880*/  ISETP.NE.U32.AND P2, PT, R4, RZ, PT ;  /* 0x000000ff0400720c */ /* 0x008fc80003f45070 */
[----:B------:R-:W-:-:S13]  /*11890*/  ISETP.NE.AND.EX P2, PT, R5, RZ, PT, P2 ;  /* 0x000000ff0500720c */ /* 0x000fda0003f45320 */
[----:B------:R-:W-:Y:S05]  /*118a0*/  @!P2 BRA `(.L_x_42) ;  /* 0x00000000003ca947 */ /* 0x000fea0003800000 */
[----:B------:R-:W-:Y:S02]  /*118b0*/  ULDC.64 UR4, c[0x0][0x588] ;  /* 0x0001620000047ab9 */ /* 0x000fe40000000a00 */
[----:B------:R-:W-:-:S04]  /*118c0*/  ISETP.NE.U32.AND P0, PT, RZ, UR4, PT ;  /* 0x00000004ff007c0c */ /* 0x000fc8000bf05070 */
[----:B------:R-:W-:-:S13]  /*118d0*/  ISETP.NE.AND.EX P0, PT, RZ, UR5, PT, P0 ;  /* 0x00000005ff007c0c */ /* 0x000fda000bf05300 */
[----:B------:R-:W-:Y:S05]  /*118e0*/  @!P0 BRA `(.L_x_43) ;  /* 0x00000000001c8947 */ /* 0x000fea0003800000 */
[----:B------:R-:W3:Y:S01]  /*118f0*/  LDC.64 R6, c[0x0][0x588] ;  /* 0x00016200ff067b82 */ /* 0x000ee20000000a00 */
[----:B------:R-:W-:-:S04]  /*11900*/  IMAD R2, R4, UR43, RZ ;  /* 0x0000002b04027c24 */ /* 0x000fc8000f8e02ff */
[----:B---3--:R-:W-:-:S06]  /*11910*/  IMAD.WIDE R2, R2, 0x4, R6 ;  /* 0x0000000402027825 */ /* 0x008fcc00078e0206 */
[----:B------:R4:W5:Y:S01]  /*11920*/  LDG.E R2, desc[UR56][R2.64] ;  /* 0x0000003802027981 */ /* 0x000962000c1e1900 */
[----:B-1----:R-:W-:-:S05]  /*11930*/  MOV R0, 0x1 ;  /* 0x0000000100007802 */ /* 0x002fca0000000f00 */
[----:B------:R4:W-:Y:S01]  /*11940*/  STL.S16 [R1+0x4b8], R0 ;  /* 0x0004b80001007387 */ /* 0x0009e20000100600 */
[----:B------:R-:W-:Y:S05]  /*11950*/  BRA `(.L_x_42) ;  /* 0x0000000000107947 */ /* 0x000fea0003800000 */
.L_x_43:
[----:B-1----:R-:W-:Y:S01]  /*11960*/  MOV R0, 0x1 ;  /* 0x0000000100007802 */ /* 0x002fe20000000f00 */
[----:B------:R-:W-:Y:S02]  /*11970*/  ULDC UR4, c[0x0][0x580] ;  /* 0x0001600000047ab9 */ /* 0x000fe40000000800 */
[----:B------:R-:W-:Y:S02]  /*11980*/  MOV R2, UR4 ;  /* 0x0000000400027c02 */ /* 0x000fe40008000f00 */
[----:B------:R3:W-:Y:S05]  /*11990*/  STL.S16 [R1+0x4b8], R0 ;  /* 0x0004b80001007387 */ /* 0x0007ea0000100600 */
.L_x_42:
[----:B------:R-:W1:Y:S02]  /*119a0*/  LDC.64 R6, c[0x0][0x5b0] ;  /* 0x00016c00ff067b82 */ /* 0x000e640000000a00 */
[----:B-1----:R-:W-:-:S04]  /*119b0*/  ISETP.NE.U32.AND P0, PT, R6, RZ, PT ;  /* 0x000000ff0600720c */ /* 0x002fc80003f05070 */
[----:B------:R-:W-:-:S13]  /*119c0*/  ISETP.NE.AND.EX P0, PT, R7, RZ, PT, P0 ;  /* 0x000000ff0700720c */ /* 0x000fda0003f05300 */
[----:B------:R-:W-:Y:S05]  /*119d0*/  @!P0 BRA `(.L_x_44) ;  /* 0x00000000002c8947 */ /* 0x000fea0003800000 */
[----:B------:R-:W-:Y:S02]  /*119e0*/  ULDC.64 UR4, c[0x0][0x5a8] ;  /* 0x00016a0000047ab9 */ /* 0x000fe40000000a00 */
[----:B------:R-:W-:-:S04]  /*119f0*/  ISETP.NE.U32.AND P0, PT, RZ, UR4, PT ;  /* 0x00000004ff007c0c */ /* 0x000fc8000bf05070 */
[----:B------:R-:W-:-:S13]  /*11a00*/  ISETP.NE.AND.EX P0, PT, RZ, UR5, PT, P0 ;  /* 0x00000005ff007c0c */ /* 0x000fda000bf05300 */
[----:B------:R-:W-:Y:S05]  /*11a10*/  @!P0 BRA `(.L_x_45) ;  /* 0x0000000000148947 */ /* 0x000fea0003800000 */
[----:B------:R-:W1:Y:S01]  /*11a20*/  LDC.64 R8, c[0x0][0x5a8] ;  /* 0x00016a00ff087b82 */ /* 0x000e620000000a00 */
[----:B------:R-:W-:-:S04]  /*11a30*/  IMAD R6, R6, UR43, RZ ;  /* 0x0000002b06067c24 */ /* 0x000fc8000f8e02ff */
[----:B-1----:R-:W-:-:S05]  /*11a40*/  IMAD.WIDE R6, R6, 0x4, R8 ;  /* 0x0000000406067825 */ /* 0x002fca00078e0208 */
[----:B------:R1:W5:Y:S01]  /*11a50*/  LDG.E R16, desc[UR56][R6.64] ;  /* 0x0000003806107981 */ /* 0x000362000c1e1900 */
[----:B------:R-:W-:Y:S05]  /*11a60*/  BRA `(.L_x_44) ;  /* 0x0000000000087947 */ /* 0x000fea0003800000 */
.L_x_45:
[----:B------:R-:W-:Y:S02]  /*11a70*/  ULDC UR4, c[0x0][0x5a0] ;  /* 0x0001680000047ab9 */ /* 0x000fe40000000800 */
[----:B------:R-:W-:-:S07]  /*11a80*/  MOV R16, UR4 ;  /* 0x0000000400107c02 */ /* 0x000fce0008000f00 */
.L_x_44:
[----:B------:R-:W-:Y:S01]  /*11a90*/  ULDC.64 UR4, c[0x0][0x588] ;  /* 0x0001620000047ab9 */ /* 0x000fe20000000a00 */
[----:B------:R-:W-:Y:S01]  /*11aa0*/  ISETP.NE.U32.AND P3, PT, R4, RZ, PT ;  /* 0x000000ff0400720c */ /* 0x000fe20003f65070 */
[----:B------:R-:W-:Y:S02]  /*11ab0*/  UISETP.NE.U32.AND UP0, UPT, UR4, URZ, UPT ;  /* 0x0000003f0400728c */ /* 0x000fe4000bf05070 */
[----:B------:R-:W-:Y:S02]  /*11ac0*/  ISETP.NE.U32.AND P4, PT, RZ, UR4, PT ;  /* 0x00000004ff007c0c */ /* 0x000fe4000bf85070 */
[----:B------:R-:W-:Y:S01]  /*11ad0*/  ISETP.NE.AND.EX P3, PT, R5, RZ, PT, P3 ;  /* 0x000000ff0500720c */ /* 0x000fe20003f65330 */
[----:B------:R-:W-:Y:S02]  /*11ae0*/  UISETP.NE.AND.EX UP0, UPT, UR5, URZ, UPT, UP0 ;  /* 0x0000003f0500728c */ /* 0x000fe4000bf05300 */
[----:B------:R-:W-:Y:S02]  /*11af0*/  ISETP.NE.AND.EX P4, PT, RZ, UR5, PT, P4 ;  /* 0x00000005ff007c0c */ /* 0x000fe4000bf85340 */
[----:B------:R-:W-:-:S02]  /*11b00*/  PLOP3.LUT P0, PT, PT, PT, PT, 0x8, 0x0 ;  /* 0x000000000000781c */ /* 0x000fc40003f0e170 */
[----:B------:R-:W-:-:S04]  /*11b10*/  PLOP3.LUT P1, PT, PT, PT, UP0, 0x80, 0x0 ;  /* 0x000000000000781c */ /* 0x000fc80003f2f008 */
[----:B------:R-:W-:-:S05]  /*11b20*/  PLOP3.LUT P1, PT, P1, PT, PT, 0x8, 0x0 ;  /* 0x000000000000781c */ /* 0x000fca0000f2e170 */
[----:B------:R-:W-:Y:S08]  /*11b30*/  @P4 BRA P3, `(.L_x_46) ;  /* 0x0000000000284947 */ /* 0x000ff00001800000 */
[----:B------:R-:W-:Y:S04]  /*11b40*/  BSSY B0, `(.L_x_46) ;  /* 0x0000009000007945 */ /* 0x000fe80003800000 */
[----:B------:R-:W-:Y:S05]  /*11b50*/  @!P2 BRA `(.L_x_47) ;  /* 0x000000000018a947 */ /* 0x000fea0003800000 */
[----:B---34-:R-:W3:Y:S01]  /*11b60*/  LDL R0, [R1+0x4b8] ;  /* 0x0004b80001007983 */ /* 0x018ee20000100800 */
[----:B------:R-:W-:Y:S02]  /*11b70*/  PLOP3.LUT P0, PT, P1, PT, PT, 0x80, 0x0 ;  /* 0x000000000000781c */ /* 0x000fe40000f0f070 */
[----:B---3--:R-:W-:-:S13]  /*11b80*/  LOP3.LUT P3, RZ, R0, 0xff, RZ, 0xc0, !PT ;  /* 0x000000ff00ff7812 */ /* 0x008fda000786c0ff */
[----:B------:R-:W-:Y:S05]  /*11b90*/  @!P3 BRA `(.L_x_48) ;  /* 0x00000000000cb947 */ /* 0x000fea0003800000 */
[----:B-----5:R-:W-:Y:S01]  /*11ba0*/  FSETP.EQ.AND P0, PT, R2, RZ, PT ;  /* 0x000000ff0200720b */ /* 0x020fe20003f02000 */
[----:B------:R-:W-:-:S12]  /*11bb0*/  BRA `(.L_x_48) ;  /* 0x0000000000047947 */ /* 0x000fd80003800000 */
.L_x_47:
[----:B-----5:R-:W-:-:S13]  /*11bc0*/  FSETP.EQ.AND P0, PT, R2, RZ, PT ;  /* 0x000000ff0200720b */ /* 0x020fda0003f02000 */
.L_x_48:
[----:B------:R-:W-:Y:S05]  /*11bd0*/  BSYNC B0 ;  /* 0x0000000000007941 */ /* 0x000fea0003800000 */
.L_x_46:
[----:B------:R-:W-:Y:S04]  /*11be0*/  BSSY B0, `(.L_x_49) ;  /* 0x0000008000007945 */ /* 0x000fe80003800000 */
[----:B------:R-:W-:Y:S05]  /*11bf0*/  @!P2 BRA `(.L_x_50) ;  /* 0x000000000014a947 */ /* 0x000fea0003800000 */
[----:B---34-:R-:W3:Y:S02]  /*11c00*/  LDL R0, [R1+0x4b8] ;  /* 0x0004b80001007983 */ /* 0x018ee40000100800 */
[----:B---3--:R-:W-:-:S13]  /*11c10*/  LOP3.LUT P2, RZ, R0, 0xff, RZ, 0xc0, !PT ;  /* 0x000000ff00ff7812 */ /* 0x008fda000784c0ff */
[----:B------:R-:W-:Y:S05]  /*11c20*/  @!P2 BRA `(.L_x_51) ;  /* 0x00000000000ca947 */ /* 0x000fea0003800000 */
[----:B-----5:R-:W-:Y:S01]  /*11c30*/  FSETP.EQ.AND P1, PT, R2, RZ, PT ;  /* 0x000000ff0200720b */ /* 0x020fe20003f22000 */
[----:B------:R-:W-:-:S12]  /*11c40*/  BRA `(.L_x_51) ;  /* 0x0000000000047947 */ /* 0x000fd80003800000 */
.L_x_50:
[----:B-----5:R-:W-:-:S13]  /*11c50*/  FSETP.EQ.AND P1, PT, R2, RZ, PT ;  /* 0x000000ff0200720b */ /* 0x020fda0003f22000 */
.L_x_51:
[----:B------:R-:W-:Y:S05]  /*11c60*/  BSYNC B0 ;  /* 0x0000000000007941 */ /* 0x000fea0003800000 */
.L_x_49:
[----:B------:R-:W-:Y:S01]  /*11c70*/  BSSY B0, `(.L_x_52) ;  /* 0x000003a000007945 */ /* 0x000fe20003800000 */
[----:B---34-:R-:W-:Y:S02]  /*11c80*/  MOV R0, RZ ;  /* 0x000000ff00007202 */ /* 0x018fe40000000f00 */
[----:B-1----:R-:W-:Y:S02]  /*11c90*/  CS2R R6, SRZ ;  /* 0x0000000000067805 */ /* 0x002fe4000001ff00 */
[----:B------:R-:W-:Y:S01]  /*11ca0*/  MOV R3, RZ ;  /* 0x000000ff00037202 */ /* 0x000fe20000000f00 */
[----:B------:R-:W-:Y:S06]  /*11cb0*/  @P0 BRA `(.L_x_53) ;  /* 0x0000000000d40947 */ /* 0x000fec0003800000 */
[----:B------:R-:W-:-:S04]  /*11cc0*/  MOV R0, UR44 ;  /* 0x0000002c00007c02 */ /* 0x000fc80008000f00 */
[----:B------:R-:W-:-:S13]  /*11cd0*/  ISETP.NE.AND P3, PT, R0, 0x3, PT ;  /* 0x000000030000780c */ /* 0x000fda0003f65270 */
[----:B------:R-:W-:Y:S05]  /*11ce0*/  @!P3 BRA `(.L_x_54) ;  /* 0x000000000004b947 */ /* 0x000fea0003800000 */
[----:B------:R-:W-:Y:S01]  /*11cf0*/  BPT.TRAP 0x1 ;  /* 0x000000040000795c */ /* 0x000fe20000300000 */
.L_x_54:
[----:B------:R-:W-:Y:S01]  /*11d00*/  LEA R4, R18, UR48, 0x3 ;  /* 0x0000003012047c11 */ /* 0x000fe2000f8e18ff */
[----:B------:R-:W-:Y:S01]  /*11d10*/  BSSY B1, `(.L_x_55) ;  /* 0x0000004000017945 */ /* 0x000fe20003800000 */
[----:B------:R-:W-:-:S04]  /*11d20*/  SHF.L.U32 R0, R19, 0x1f, RZ ;  /* 0x0000001f13007819 */ /* 0x000fc800000006ff */
[----:B------:R-:W1:Y:S02]  /*11d30*/  SYNCS.PHASECHK.TRANS64.TRYWAIT P2, [R4+URZ+0x60], R0 ;  /* 0x00006000040075a7 */ /* 0x000e64000804017f */
[----:B-1----:R-:W-:Y:S05]  /*11d40*/  @!P2 BRA `(.L_x_56) ;  /* 0x0000025400d8a947 */ /* 0x002fea0003800000 */
.L_x_1145:
[----:B------:R-:W-:Y:S05]  /*11d50*/  BSYNC B1 ;  /* 0x0000000000017941 */ /* 0x000fea0003800000 */
.L_x_55:
[----:B------:R-:W-:Y:S01]  /*11d60*/  BSSY B1, `(.L_x_57) ;  /* 0x0000019000017945 */ /* 0x000fe20003800000 */
[----:B-1----:R-:W-:Y:S02]  /*11d70*/  MOV R0, RZ ;  /* 0x000000ff00007202 */ /* 0x002fe40000000f00 */
[----:B------:R-:W-:Y:S02]  /*11d80*/  CS2R R6, SRZ ;  /* 0x0000000000067805 */ /* 0x000fe4000001ff00 */
[----:B------:R-:W-:Y:S01]  /*11d90*/  MOV R3, RZ ;  /* 0x000000ff00037202 */ /* 0x000fe20000000f00 */
[----:B------:R-:W-:Y:S06]  /*11da0*/  @P1 BRA `(.L_x_58) ;  /* 0x0000000000501947 */ /* 0x000fec0003800000 */
[----:B------:R-:W-:Y:S01]  /*11db0*/  LEA R0, R18, R17, 0xc ;  /* 0x0000001112007211 */ /* 0x000fe200078e60ff */
[----:B------:R-:W1:Y:S04]  /*11dc0*/  S2R R5, SR_TID.X ;  /* 0x0000000000057919 */ /* 0x000e680000002100 */
[----:B------:R-:W-:Y:S04]  /*11dd0*/  LDS.U16 R3, [R0+UR48+0x200] ;  /* 0x0002003000037984 */ /* 0x000fe80008000400 */
[----:B------:R-:W3:Y:S04]  /*11de0*/  LDS.U16 R7, [R0+UR48+0x100] ;  /* 0x0001003000077984 */ /* 0x000ee80008000400 */
[----:B------:R-:W-:Y:S01]  /*11df0*/  LDS.U16 R6, [R0+UR48+0x108] ;  /* 0x0001083000067984 */ /* 0x000fe20008000400 */
[----:B-1----:R-:W-:-:S04]  /*11e00*/  SHF.R.U32.HI R5, RZ, 0x4, R5 ;  /* 0x00000004ff057819 */ /* 0x002fc80000011605 */
[----:B------:R-:W-:Y:S02]  /*11e10*/  LOP3.LUT P2, RZ, R5, 0x1, RZ, 0xc0, !PT ;  /* 0x0000000105ff7812 */ /* 0x000fe4000784c0ff */
[----:B------:R-:W-:-:S04]  /*11e20*/  MOV R5, 0x8 ;  /* 0x0000000800057802 */ /* 0x000fc80000000f00 */
[----:B------:R-:W-:Y:S02]  /*11e30*/  SEL R5, R5, 0xfffffff8, !P2 ;  /* 0xfffffff805057807 */ /* 0x000fe40005000000 */
[----:B---3--:R-:W-:Y:S02]  /*11e40*/  PRMT R7, R7, 0x5410, R3 ;  /* 0x0000541007077816 */ /* 0x008fe40000000003 */
[----:B------:R1:W3:Y:S02]  /*11e50*/  LDS.U16 R3, [R0+UR48+0x208] ;  /* 0x0002083000037984 */ /* 0x0002e40008000400 */
[----:B-1----:R-:W-:-:S04]  /*11e60*/  IADD3 R0, R0, UR48, RZ ;  /* 0x0000003000007c10 */ /* 0x002fc8000fffe0ff */
[----:B------:R-:W-:-:S05]  /*11e70*/  LEA R0, R5, R0, 0x1 ;  /* 0x0000000005007211 */ /* 0x000fca00078e08ff */
[----:B------:R-:W-:Y:S01]  /*11e80*/  LDS.U16 R5, [R0+0x200] ;  /* 0x0002000000057984 */ /* 0x000fe20000000400 */
[----:B---3--:R-:W-:-:S03]  /*11e90*/  PRMT R6, R6, 0x5410, R3 ;  /* 0x0000541006067816 */ /* 0x008fc60000000003 */
[----:B------:R-:W1:Y:S02]  /*11ea0*/  LDS.U16 R3, [R0+0x100] ;  /* 0x0001000000037984 */ /* 0x000e640000000400 */
[----:B-1----:R-:W-:Y:S02]  /*11eb0*/  PRMT R3, R3, 0x5410, R5 ;  /* 0x0000541003037816 */ /* 0x002fe40000000005 */
[----:B------:R-:W-:Y:S04]  /*11ec0*/  LDS.U16 R5, [R0+0x208] ;  /* 0x0002080000057984 */ /* 0x000fe80000000400 */
[----:B------:R-:W1:Y:S02]  /*11ed0*/  LDS.U16 R0, [R0+0x108] ;  /* 0x0001080000007984 */ /* 0x000e640000000400 */
[----:B-1----:R-:W-:-:S07]  /*11ee0*/  PRMT R0, R0, 0x5410, R5 ;  /* 0x0000541000007816 */ /* 0x002fce0000000005 */
.L_x_58:
[----:B------:R-:W-:Y:S05]  /*11ef0*/  BSYNC B1 ;  /* 0x0000000000017941 */ /* 0x000fea0003800000 */
.L_x_57:
[----:B------:R-:W-:Y:S01]  /*11f00*/  @!PT LDS RZ, [RZ] ;  /* 0x00000000fffff984 */ /* 0x000fe20000000800 */
[----:B------:R-:W-:Y:S01]  /*11f10*/  @!PT LDS RZ, [RZ] ;  /* 0x00000000fffff984 */ /* 0x000fe20000000800 */
[----:B------:R-:W-:Y:S01]  /*11f20*/  @!PT LDS RZ, [RZ] ;  /* 0x00000000fffff984 */ /* 0x000fe20000000800 */
[----:B------:R-:W-:Y:S01]  /*11f30*/  @!PT LDS RZ, [RZ] ;  /* 0x00000000fffff984 */ /* 0x000fe20000000800 */
[----:B------:R1:W-:Y:S06]  /*11f40*/  MEMBAR.ALL.CTA ;  /* 0x0000000000007992 */ /* 0x0003ec0000008000 */
[----:B-1----:R-:W1:Y:S01]  /*11f50*/  FENCE.VIEW.ASYNC.S ;  /* 0x00000000000073c6 */ /* 0x002e620000000000 */
[----:B------:R-:W-:Y:S05]  /*11f60*/  @!P3 BRA `(.L_x_59) ;  /* 0x000000000004b947 */ /* 0x000fea0003800000 */
[----:B------:R-:W-:Y:S01]  /*11f70*/  BPT.TRAP 0x1 ;  /* 0x000000040000795c */ /* 0x000fe20000300000 */
.L_x_59:
[----:B------:R-:W3:Y:S01]  /*11f80*/  S2R R5, SR_CgaCtaId ;  /* 0x0000000000057919 */ /* 0x000ee20000008800 */
[----:B------:R-:W-:Y:S02]  /*11f90*/  IADD3 R4, R4, 0x80, RZ ;  /* 0x0000008004047810 */ /* 0x000fe40007ffe0ff */
[----:B------:R-:W-:-:S04]  /*11fa0*/  IADD3 R18, R18, 0x1, RZ ;  /* 0x0000000112127810 */ /* 0x000fc80007ffe0ff */
[----:B------:R-:W-:-:S04]  /*11fb0*/  ISETP.NE.AND P2, PT, R18, 0x4, PT ;  /* 0x000000041200780c */ /* 0x000fc80003f45270 */
[----:B------:R-:W-:Y:S02]  /*11fc0*/  SEL R18, R18, RZ, P2 ;  /* 0x000000ff12127207 */ /* 0x000fe40001000000 */
[----:B---3--:R-:W-:-:S04]  /*11fd0*/  PRMT R4, R5, 0x654, R4 ;  /* 0x0000065405047816 */ /* 0x008fc80000000004 */
[----:B-1----:R1:W-:Y:S02]  /*11fe0*/  SYNCS.ARRIVE.TRANS64.RED.A1T0 RZ, [R4+URZ], RZ ;  /* 0x000000ff04ff79a7 */ /* 0x0023e4000810043f */
[----:B-1----:R-:W-:-:S04]  /*11ff0*/  SEL R4, RZ, 0x1, P2 ;  /* 0x00000001ff047807 */ /* 0x002fc80001000000 */
[----:B------:R-:W-:-:S07]  /*12000*/  LOP3.LUT R19, R19, R4, RZ, 0x3c, !PT ;  /* 0x0000000413137212 */ /* 0x000fce00078e3cff */
.L_x_53:
[----:B------:R-:W-:Y:S05]  /*12010*/  BSYNC B0 ;  /* 0x0000000000007941 */ /* 0x000fea0003800000 */
.L_x_52:
[-C--:B------:R-:W-:Y:S01]  /*12020*/  F2FP.F16.E4M3.UNPACK_B R4, R7.reuse ;  /* 0x00000007ff04723e */ /* 0x080fe200020006ff */
[C---:B-----5:R-:W-:Y:S01]  /*12030*/  FMUL R5, R16.reuse, R22 ;  /* 0x0000001610057220 */ /* 0x060fe20000400000 */
[----:B------:R-:W-:Y:S01]  /*12040*/  F2FP.F16.E4M3.UNPACK_B R9, R7.H1 ;  /* 0x00000007ff09723e */ /* 0x000fe200030006ff */
[C---:B------:R-:W-:Y:S01]  /*12050*/  FMUL R11, R16.reuse, R154 ;  /* 0x0000009a100b7220 */ /* 0x040fe20000400000 */
[C---:B------:R-:W-:Y:S01]  /*12060*/  FMUL R13, R16.reuse, R156 ;  /* 0x0000009c100d7220 */ /* 0x040fe20000400000 */
[--C-:B------:R-:W-:Y:S02]  /*12070*/  HADD2.F32 R8, -RZ, R4.reuse.H0_H0 ;  /* 0x20000004ff087230 */ /* 0x100fe40000004100 */
[C---:B------:R-:W-:Y:S01]  /*12080*/  FMUL R20, R16.reuse, R158 ;  /* 0x0000009e10147220 */ /* 0x040fe20000400000 */
[----:B------:R-:W-:Y:S02]  /*12090*/  HADD2.F32 R4, -RZ, R4.H1_H1 ;  /* 0x30000004ff047230 */ /* 0x000fe40000004100 */
[----:B------:R-:W-:Y:S01]  /*120a0*/  FMUL R28, R16, R161 ;  /* 0x000000a1101c7220 */ /* 0x000fe20000400000 */
[----:B------:R-:W-:-:S02]  /*120b0*/  HADD2.F32 R10, -RZ, R9.H0_H0 ;  /* 0x20000009ff0a7230 */ /* 0x000fc40000004100 */
[----:B------:R-:W-:Y:S01]  /*120c0*/  FFMA R5, R2, R8, R5 ;  /* 0x0000000802057223 */ /* 0x000fe20000000005 */
[C---:B------:R-:W-:Y:S01]  /*120d0*/  FMUL R8, R16.reuse, R23 ;  /* 0x0000001710087220 */ /* 0x040fe20000400000 */
[----:B------:R-:W-:Y:S02]  /*120e0*/  HADD2.F32 R9, -RZ, R9.H1_H1 ;  /* 0x30000009ff097230 */ /* 0x000fe40000004100 */
[C---:B------:R-:W-:Y:S01]  /*120f0*/  FMUL R29, R16.reuse, R160 ;  /* 0x000000a0101d7220 */ /* 0x040fe20000400000 */
[----:B------:R-:W-:Y:S01]  /*12100*/  FMUL R30, R16, R163 ;  /* 0x000000a3101e7220 */ /* 0x000fe20000400000 */
[----:B------:R-:W-:Y:S01]  /*12110*/  FFMA R8, R2, R4, R8 ;  /* 0x0000000402087223 */ /* 0x000fe20000000008 */
[C---:B------:R-:W-:Y:S01]  /*12120*/  FMUL R4, R16.reuse, R152 ;  /* 0x0000009810047220 */ /* 0x040fe20000400000 */
[C---:B------:R-:W-:Y:S01]  /*12130*/  FMUL R31, R16.reuse, R162 ;  /* 0x000000a2101f7220 */ /* 0x040fe20000400000 */
[----:B------:R-:W-:Y:S01]  /*12140*/  FMUL R32, R16, R165 ;  /* 0x000000a510207220 */ /* 0x000fe20000400000 */
[----:B------:R-:W-:Y:S01]  /*12150*/  MOV R34, 0x3bbb989d ;  /* 0x3bbb989d00227802 */ /* 0x000fe20000000f00 */
[----:B------:R-:W-:Y:S01]  /*12160*/  FFMA R4, R2, R10, R4 ;  /* 0x0000000a02047223 */ /* 0x000fe20000000004 */
[C---:B------:R-:W-:Y:S01]  /*12170*/  FMUL R10, R16.reuse, R153 ;  /* 0x00000099100a7220 */ /* 0x040fe20000400000 */
[----:B------:R-:W-:Y:S01]  /*12180*/  MOV R35, 0x437c0000 ;  /* 0x437c000000237802 */ /* 0x000fe20000000f00 */
[----:B------:R-:W-:Y:S01]  /*12190*/  FMUL R33, R16, R164 ;  /* 0x000000a410217220 */ /* 0x000fe20000400000 */
[----:B------:R-:W-:Y:S01]  /*121a0*/  BSSY B1, `(.L_x_60) ;  /* 0x00000af000017945 */ /* 0x000fe20003800000 */
[----:B------:R-:W-:Y:S01]  /*121b0*/  FFMA R10, R2, R9, R10 ;  /* 0x00000009020a7223 */ /* 0x000fe2000000000a */
[----:B------:R-:W-:-:S05]  /*121c0*/  F2FP.F16.E4M3.UNPACK_B R9, R6 ;  /* 0x00000006ff09723e */ /* 0x000fca00020006ff */
[--C-:B------:R-:W-:Y:S02]  /*121d0*/  HADD2.F32 R12, -RZ, R9.reuse.H0_H0 ;  /* 0x20000009ff0c7230 */ /* 0x100fe40000004100 */
[----:B------:R-:W-:-:S03]  /*121e0*/  HADD2.F32 R9, -RZ, R9.H1_H1 ;  /* 0x30000009ff097230 */ /* 0x000fc60000004100 */
[----:B------:R-:W-:Y:S01]  /*121f0*/  FFMA R11, R2, R12, R11 ;  /* 0x0000000c020b7223 */ /* 0x000fe2000000000b */
[----:B------:R-:W-:-:S04]  /*12200*/  FMUL R12, R16, R155 ;  /* 0x0000009b100c7220 */ /* 0x000fc80000400000 */
[----:B------:R-:W-:Y:S01]  /*12210*/  FFMA R12, R2, R9, R12 ;  /* 0x00000009020c7223 */ /* 0x000fe2000000000c */
[----:B------:R-:W-:-:S05]  /*12220*/  F2FP.F16.E4M3.UNPACK_B R9, R6.H1 ;  /* 0x00000006ff09723e */ /* 0x000fca00030006ff */
[--C-:B------:R-:W-:Y:S02]  /*12230*/  HADD2.F32 R14, -RZ, R9.reuse.H0_H0 ;  /* 0x20000009ff0e7230 */ /* 0x100fe40000004100 */
[----:B------:R-:W-:-:S03]  /*12240*/  HADD2.F32 R9, -RZ, R9.H1_H1 ;  /* 0x30000009ff097230 */ /* 0x000fc60000004100 */
[----:B------:R-:W-:Y:S01]  /*12250*/  FFMA R13, R2, R14, R13 ;  /* 0x0000000e020d7223 */ /* 0x000fe2000000000d */
[----:B------:R-:W-:-:S04]  /*12260*/  FMUL R14, R16, R157 ;  /* 0x0000009d100e7220 */ /* 0x000fc80000400000 */
        /* <DEDUP_REMOVED lines=10> */
[C---:B------:R-:W-:Y:S02]  /*12310*/  FFMA R29, R2.reuse, R21, R29 ;  /* 0x00000015021d7223 */ /* 0x040fe4000000001d */
[----:B------:R-:W-:Y:S01]  /*12320*/  FFMA R28, R2, R9, R28 ;  /* 0x00000009021c7223 */ /* 0x000fe2000000001c */
[----:B------:R-:W-:-:S05]  /*12330*/  F2FP.F16.E4M3.UNPACK_B R9, R0 ;  /* 0x00000000ff09723e */ /* 0x000fca00020006ff */
[--C-:B------:R-:W-:Y:S02]  /*12340*/  HADD2.F32 R21, -RZ, R9.reuse.H0_H0 ;  /* 0x20000009ff157230 */ /* 0x100fe40000004100 */
[----:B------:R-:W-:-:S03]  /*12350*/  HADD2.F32 R9, -RZ, R9.H1_H1 ;  /* 0x30000009ff097230 */ /* 0x000fc60000004100 */
[C---:B------:R-:W-:Y:S02]  /*12360*/  FFMA R31, R2.reuse, R21, R31 ;  /* 0x00000015021f7223 */ /* 0x040fe4000000001f */
[----:B------:R-:W-:Y:S01]  /*12370*/  FFMA R30, R2, R9, R30 ;  /* 0x00000009021e7223 */ /* 0x000fe2000000001e */
[----:B------:R-:W-:-:S05]  /*12380*/  F2FP.F16.E4M3.UNPACK_B R9, R0.H1 ;  /* 0x00000000ff09723e */ /* 0x000fca00030006ff */
[--C-:B------:R-:W-:Y:S02]  /*12390*/  HADD2.F32 R21, -RZ, R9.reuse.H0_H0 ;  /* 0x20000009ff157230 */ /* 0x100fe40000004100 */
[----:B------:R-:W-:-:S03]  /*123a0*/  HADD2.F32 R9, -RZ, R9.H1_H1 ;  /* 0x30000009ff097230 */ /* 0x000fc60000004100 */
[C---:B------:R-:W-:Y:S02]  /*123b0*/  FFMA R33, R2.reuse, R21, R33 ;  /* 0x0000001502217223 */ /* 0x040fe40000000021 */
[----:B------:R-:W-:Y:S01]  /*123c0*/  FFMA R32, R2, R9, R32 ;  /* 0x0000000902207223 */ /* 0x000fe20000000020 */
[----:B------:R-:W-:-:S04]  /*123d0*/  FFMA.SAT R9, -R5, R34, 0.5 ;  /* 0x3f00000005097423 */ /* 0x000fc80000002122 */
[----:B------:R-:W-:-:S04]  /*123e0*/  FFMA.RM R9, R9, R35, 12582913 ;  /* 0x4b40000109097423 */ /* 0x000fc80000004023 */
[----:B------:R-:W-:-:S04]  /*123f0*/  FADD R21, R9, -12583039 ;  /* 0xcb40007f09157421 */ /* 0x000fc80000000000 */
[----:B------:R-:W-:-:S04]  /*12400*/  FFMA R21, -R5, 1.4426950216293334961, -R21 ;  /* 0x3fb8aa3b05157823 */ /* 0x000fc80000000915 */
[----:B------:R-:W-:-:S04]  /*12410*/  FFMA R5, -R5, 1.925963033500011079e-08, R21 ;  /* 0x32a5706005057823 */ /* 0x000fc80000000115 */
[----:B------:R1:W3:Y:S02]  /*12420*/  MUFU.EX2 R21, R5 ;  /* 0x0000000500157308 */ /* 0x0002e40000000800 */
[----:B-1----:R-:W-:Y:S01]  /*12430*/  SHF.L.U32 R5, R9, 0x17, RZ ;  /* 0x0000001709057819 */ /* 0x002fe200000006ff */
[----:B------:R-:W-:-:S04]  /*12440*/  FFMA.SAT R9, -R8, R34, 0.5 ;  /* 0x3f00000008097423 */ /* 0x000fc80000002122 */
[----:B------:R-:W-:Y:S01]  /*12450*/  FFMA.RM R9, R9, R35, 12582913 ;  /* 0x4b40000109097423 */ /* 0x000fe20000004023 */
[----:B---3--:R-:W-:-:S03]  /*12460*/  FFMA R5, R5, R21, 1 ;  /* 0x3f80000005057423 */ /* 0x008fc60000000015 */
[C---:B------:R-:W-:Y:S01]  /*12470*/  FADD R21, R9.reuse, -12583039 ;  /* 0xcb40007f09157421 */ /* 0x040fe20000000000 */
[----:B------:R-:W-:-:S03]  /*12480*/  SHF.L.U32 R27, R9, 0x17, RZ ;  /* 0x00000017091b7819 */ /* 0x000fc600000006ff */
[----:B------:R-:W-:-:S04]  /*12490*/  FFMA R21, -R8, 1.4426950216293334961, -R21 ;  /* 0x3fb8aa3b08157823 */ /* 0x000fc80000000915 */
[----:B------:R-:W-:-:S06]  /*124a0*/  FFMA R8, -R8, 1.925963033500011079e-08, R21 ;  /* 0x32a5706008087823 */ /* 0x000fcc0000000115 */
[----:B------:R-:W1:Y:S02]  /*124b0*/  MUFU.EX2 R8, R8 ;  /* 0x0000000800087308 */ /* 0x000e640000000800 */
[----:B-1----:R-:W-:Y:S01]  /*124c0*/  FFMA R27, R27, R8, 1 ;  /* 0x3f8000001b1b7423 */ /* 0x002fe20000000008 */
[----:B------:R-:W-:-:S04]  /*124d0*/  FFMA.SAT R8, -R4, R34, 0.5 ;  /* 0x3f00000004087423 */ /* 0x000fc80000002122 */
[----:B------:R-:W-:-:S04]  /*124e0*/  FFMA.RM R8, R8, R35, 12582913 ;  /* 0x4b40000108087423 */ /* 0x000fc80000004023 */
        /* <DEDUP_REMOVED lines=9> */
[----:B------:R-:W-:Y:S01]  /*12580*/  SHF.L.U32 R25, R4, 0x17, RZ ;  /* 0x0000001704197819 */ /* 0x000fe200000006ff */
[-C--:B------:R-:W-:Y:S02]  /*12590*/  FFMA.SAT R4, -R11, R34.reuse, 0.5 ;  /* 0x3f0000000b047423 */ /* 0x080fe40000002122 */
[----:B------:R-:W-:Y:S02]  /*125a0*/  FFMA R8, -R10, 1.4426950216293334961, -R8 ;  /* 0x3fb8aa3b0a087823 */ /* 0x000fe40000000908 */
[----:B------:R-:W-:Y:S02]  /*125b0*/  FFMA.RM R4, R4, R35, 12582913 ;  /* 0x4b40000104047423 */ /* 0x000fe40000004023 */
[----:B------:R-:W-:Y:S02]  /*125c0*/  FFMA R10, -R10, 1.925963033500011079e-08, R8 ;  /* 0x32a570600a0a7823 */ /* 0x000fe40000000108 */
[C---:B------:R-:W-:Y:S01]  /*125d0*/  FADD R8, R4.reuse, -12583039 ;  /* 0xcb40007f04087421 */ /* 0x040fe20000000000 */
[----:B------:R-:W-:Y:S01]  /*125e0*/  SHF.L.U32 R24, R4, 0x17, RZ ;  /* 0x0000001704187819 */ /* 0x000fe200000006ff */
[----:B------:R-:W-:-:S02]  /*125f0*/  FFMA.SAT R4, -R12, R34, 0.5 ;  /* 0x3f0000000c047423 */ /* 0x000fc40000002122 */
[C---:B------:R-:W-:Y:S01]  /*12600*/  FFMA R8, -R11.reuse, 1.4426950216293334961, -R8 ;  /* 0x3fb8aa3b0b087823 */ /* 0x040fe20000000908 */
[----:B------:R-:W1:Y:S01]  /*12610*/  MUFU.EX2 R10, R10 ;  /* 0x0000000a000a7308 */ /* 0x000e620000000800 */
[-C--:B------:R-:W-:Y:S02]  /*12620*/  FFMA.RM R4, R4, R35.reuse, 12582913 ;  /* 0x4b40000104047423 */ /* 0x080fe40000004023 */
[----:B------:R-:W-:Y:S02]  /*12630*/  FFMA R11, -R11, 1.925963033500011079e-08, R8 ;  /* 0x32a570600b0b7823 */ /* 0x000fe40000000108 */
[C---:B------:R-:W-:Y:S01]  /*12640*/  FADD R8, R4.reuse, -12583039 ;  /* 0xcb40007f04087421 */ /* 0x040fe20000000000 */
[----:B------:R-:W-:Y:S01]  /*12650*/  SHF.L.U32 R23, R4, 0x17, RZ ;  /* 0x0000001704177819 */ /* 0x000fe200000006ff */
[----:B------:R-:W-:Y:S02]  /*12660*/  FFMA.SAT R4, -R13, R34, 0.5 ;  /* 0x3f0000000d047423 */ /* 0x000fe40000002122 */
[----:B------:R-:W-:Y:S01]  /*12670*/  FFMA R8, -R12, 1.4426950216293334961, -R8 ;  /* 0x3fb8aa3b0c087823 */ /* 0x000fe20000000908 */
[----:B------:R-:W3:Y:S01]  /*12680*/  MUFU.EX2 R11, R11 ;  /* 0x0000000b000b7308 */ /* 0x000ee20000000800 */
[----:B------:R-:W-:-:S02]  /*12690*/  FFMA.RM R4, R4, R35, 12582913 ;  /* 0x4b40000104047423 */ /* 0x000fc40000004023 */
[----:B------:R-:W-:Y:S02]  /*126a0*/  FFMA R12, -R12, 1.925963033500011079e-08, R8 ;  /* 0x32a570600c0c7823 */ /* 0x000fe40000000108 */
[C---:B------:R-:W-:Y:S01]  /*126b0*/  FADD R8, R4.reuse, -12583039 ;  /* 0xcb40007f04087421 */ /* 0x040fe20000000000 */
[----:B------:R-:W-:Y:S01]  /*126c0*/  SHF.L.U32 R22, R4, 0x17, RZ ;  /* 0x0000001704167819 */ /* 0x000fe200000006ff */
[----:B------:R-:W-:Y:S01]  /*126d0*/  FFMA.SAT R4, -R14, R34, 0.5 ;  /* 0x3f0000000e047423 */ /* 0x000fe20000002122 */
[----:B-1----:R-:W-:Y:S01]  /*126e0*/  FFMA R25, R25, R10, 1 ;  /* 0x3f80000019197423 */ /* 0x002fe2000000000a */
[C---:B------:R-:W-:Y:S01]  /*126f0*/  FFMA R8, -R13.reuse, 1.4426950216293334961, -R8 ;  /* 0x3fb8aa3b0d087823 */ /* 0x040fe20000000908 */
[----:B------:R-:W1:Y:S01]  /*12700*/  MUFU.EX2 R12, R12 ;  /* 0x0000000c000c7308 */ /* 0x000e620000000800 */
[----:B------:R-:W-:Y:S02]  /*12710*/  FFMA.RM R4, R4, R35, 12582913 ;  /* 0x4b40000104047423 */ /* 0x000fe40000004023 */
[----:B------:R-:W-:-:S02]  /*12720*/  FFMA R13, -R13, 1.925963033500011079e-08, R8 ;  /* 0x32a570600d0d7823 */ /* 0x000fc40000000108 */
[C---:B------:R-:W-:Y:S01]  /*12730*/  FADD R8, R4.reuse, -12583039 ;  /* 0xcb40007f04087421 */ /* 0x040fe20000000000 */
[----:B------:R-:W-:Y:S01]  /*12740*/  SHF.L.U32 R21, R4, 0x17, RZ ;  /* 0x0000001704157819 */ /* 0x000fe200000006ff */
[----:B------:R-:W-:Y:S01]  /*12750*/  FFMA.SAT R4, -R20, R34, 0.5 ;  /* 0x3f00000014047423 */ /* 0x000fe20000002122 */
[----:B---3--:R-:W-:Y:S01]  /*12760*/  FFMA R24, R24, R11, 1 ;  /* 0x3f80000018187423 */ /* 0x008fe2000000000b */
[----:B------:R-:W-:Y:S01]  /*12770*/  FFMA R8, -R14, 1.4426950216293334961, -R8 ;  /* 0x3fb8aa3b0e087823 */ /* 0x000fe20000000908 */
[----:B------:R-:W3:Y:S01]  /*12780*/  MUFU.EX2 R13, R13 ;  /* 0x0000000d000d7308 */ /* 0x000ee20000000800 */
[----:B------:R-:W-:Y:S02]  /*12790*/  FFMA.RM R4, R4, R35, 12582913 ;  /* 0x4b40000104047423 */ /* 0x000fe40000004023 */
[----:B------:R-:W-:Y:S02]  /*127a0*/  FFMA R14, -R14, 1.925963033500011079e-08, R8 ;  /* 0x32a570600e0e7823 */ /* 0x000fe40000000108 */
[----:B------:R-:W-:Y:S01]  /*127b0*/  FADD R8, R4, -12583039 ;  /* 0xcb40007f04087421 */ /* 0x000fe20000000000 */
[----:B-1----:R-:W-:-:S03]  /*127c0*/  FFMA R23, R23, R12, 1 ;  /* 0x3f80000017177423 */ /* 0x002fc6000000000c */
[C---:B------:R-:W-:Y:S01]  /*127d0*/  FFMA R8, -R20.reuse, 1.4426950216293334961, -R8 ;  /* 0x3fb8aa3b14087823 */ /* 0x040fe20000000908 */
[----:B------:R-:W1:Y:S03]  /*127e0*/  MUFU.EX2 R14, R14 ;  /* 0x0000000e000e7308 */ /* 0x000e660000000800 */
[----:B------:R-:W-:Y:S01]  /*127f0*/  FFMA R20, -R20, 1.925963033500011079e-08, R8 ;  /* 0x32a5706014147823 */ /* 0x000fe20000000108 */
[----:B---3--:R-:W-:-:S04]  /*12800*/  FFMA R22, R22, R13, 1 ;  /* 0x3f80000016167423 */ /* 0x008fc8000000000d */
[----:B------:R3:W4:Y:S02]  /*12810*/  MUFU.EX2 R8, R20 ;  /* 0x0000001400087308 */ /* 0x0007240000000800 */
[----:B---3--:R-:W-:Y:S01]  /*12820*/  SHF.L.U32 R20, R4, 0x17, RZ ;  /* 0x0000001704147819 */ /* 0x008fe200000006ff */
[----:B------:R-:W-:Y:S01]  /*12830*/  FFMA.SAT R4, -R15, R34, 0.5 ;  /* 0x3f0000000f047423 */ /* 0x000fe20000002122 */
[----:B-1----:R-:W-:-:S03]  /*12840*/  FFMA R21, R21, R14, 1 ;  /* 0x3f80000015157423 */ /* 0x002fc6000000000e */
[----:B------:R-:W-:Y:S01]  /*12850*/  FFMA.RM R4, R4, R35, 12582913 ;  /* 0x4b40000104047423 */ /* 0x000fe20000004023 */
[----:B----4-:R-:W-:-:S03]  /*12860*/  FFMA R20, R20, R8, 1 ;  /* 0x3f80000014147423 */ /* 0x010fc60000000008 */
        /* <DEDUP_REMOVED lines=9> */
[----:B------:R-:W-:Y:S01]  /*12900*/  SHF.L.U32 R14, R4, 0x17, RZ ;  /* 0x00000017040e7819 */ /* 0x000fe200000006ff */
[-C--:B------:R-:W-:Y:S02]  /*12910*/  FFMA.SAT R4, -R28, R34.reuse, 0.5 ;  /* 0x3f0000001c047423 */ /* 0x080fe40000002122 */
[C---:B------:R-:W-:Y:S02]  /*12920*/  FFMA R8, -R29.reuse, 1.4426950216293334961, -R8 ;  /* 0x3fb8aa3b1d087823 */ /* 0x040fe40000000908 */
[----:B------:R-:W-:Y:S02]  /*12930*/  FFMA.RM R4, R4, R35, 12582913 ;  /* 0x4b40000104047423 */ /* 0x000fe40000004023 */
[----:B------:R-:W-:Y:S02]  /*12940*/  FFMA R29, -R29, 1.925963033500011079e-08, R8 ;  /* 0x32a570601d1d7823 */ /* 0x000fe40000000108 */
[C---:B------:R-:W-:Y:S01]  /*12950*/  FADD R8, R4.reuse, -12583039 ;  /* 0xcb40007f04087421 */ /* 0x040fe20000000000 */
[----:B------:R-:W-:Y:S01]  /*12960*/  SHF.L.U32 R13, R4, 0x17, RZ ;  /* 0x00000017040d7819 */ /* 0x000fe200000006ff */
[----:B------:R-:W-:-:S02]  /*12970*/  FFMA.SAT R4, -R31, R34, 0.5 ;  /* 0x3f0000001f047423 */ /* 0x000fc40000002122 */
[----:B------:R-:W-:Y:S01]  /*12980*/  FFMA R8, -R28, 1.4426950216293334961, -R8 ;  /* 0x3fb8aa3b1c087823 */ /* 0x000fe20000000908 */
        /* <DEDUP_REMOVED lines=12> */
[-C--:B------:R-:W-:Y:S01]  /*12a50*/  FFMA.SAT R4, -R33, R34.reuse, 0.5 ;  /* 0x3f00000021047423 */ /* 0x080fe20000002122 */
[----:B-1----:R-:W-:Y:S01]  /*12a60*/  FFMA R14, R14, R29, 1 ;  /* 0x3f8000000e0e7423 */ /* 0x002fe2000000001d */
[----:B------:R-:W-:Y:S01]  /*12a70*/  FFMA R8, -R30, 1.4426950216293334961, -R8 ;  /* 0x3fb8aa3b1e087823 */ /* 0x000fe20000000908 */
[----:B------:R-:W1:Y:S01]  /*12a80*/  MUFU.EX2 R31, R31 ;  /* 0x0000001f001f7308 */ /* 0x000e620000000800 */
[-C--:B------:R-:W-:Y:S02]  /*12a90*/  FFMA.RM R4, R4, R35.reuse, 12582913 ;  /* 0x4b40000104047423 */ /* 0x080fe40000004023 */
[----:B------:R-:W-:Y:S01]  /*12aa0*/  FFMA R30, -R30, 1.925963033500011079e-08, R8 ;  /* 0x32a570601e1e7823 */ /* 0x000fe20000000108 */
[----:B------:R-:W-:Y:S01]  /*12ab0*/  FFMA.SAT R8, -R32, R34, 0.5 ;  /* 0x3f00000020087423 */ /* 0x000fe20000002122 */
[C---:B------:R-:W-:Y:S01]  /*12ac0*/  FADD R9, R4.reuse, -12583039 ;  /* 0xcb40007f04097421 */ /* 0x040fe20000000000 */
[----:B------:R-:W-:Y:S01]  /*12ad0*/  SHF.L.U32 R10, R4, 0x17, RZ ;  /* 0x00000017040a7819 */ /* 0x000fe200000006ff */
[----:B---3--:R-:W-:Y:S01]  /*12ae0*/  FFMA R13, R13, R28, 1 ;  /* 0x3f8000000d0d7423 */ /* 0x008fe2000000001c */
[----:B------:R-:W-:Y:S01]  /*12af0*/  FFMA.RM R8, R8, R35, 12582913 ;  /* 0x4b40000108087423 */ /* 0x000fe20000004023 */
[C---:B------:R-:W-:Y:S01]  /*12b00*/  FFMA R9, -R33.reuse, 1.4426950216293334961, -R9 ;  /* 0x3fb8aa3b21097823 */ /* 0x040fe20000000909 */
[----:B------:R-:W3:Y:S02]  /*12b10*/  MUFU.EX2 R30, R30 ;  /* 0x0000001e001e7308 */ /* 0x000ee40000000800 */
[C---:B------:R-:W-:Y:S01]  /*12b20*/  FADD R4, R8.reuse, -12583039 ;  /* 0xcb40007f08047421 */ /* 0x040fe20000000000 */
[----:B------:R-:W-:Y:S01]  /*12b30*/  FFMA R33, -R33, 1.925963033500011079e-08, R9 ;  /* 0x32a5706021217823 */ /* 0x000fe20000000109 */
[----:B------:R-:W-:-:S02]  /*12b40*/  SHF.L.U32 R9, R8, 0x17, RZ ;  /* 0x0000001708097819 */ /* 0x000fc400000006ff */
[----:B------:R-:W-:Y:S01]  /*12b50*/  FFMA R4, -R32, 1.4426950216293334961, -R4 ;  /* 0x3fb8aa3b20047823 */ /* 0x000fe20000000904 */
[----:B-1----:R-:W-:Y:S02]  /*12b60*/  FFMA R12, R12, R31, 1 ;  /* 0x3f8000000c0c7423 */ /* 0x002fe4000000001f */
[----:B------:R-:W1:Y:S01]  /*12b70*/  MUFU.EX2 R33, R33 ;  /* 0x0000002100217308 */ /* 0x000e620000000800 */
[----:B------:R-:W-:Y:S01]  /*12b80*/  FFMA R32, -R32, 1.925963033500011079e-08, R4 ;  /* 0x32a5706020207823 */ /* 0x000fe20000000104 */
[----:B------:R-:W-:-:S04]  /*12b90*/  IADD3 R4, R5, 0x1800000, RZ ;  /* 0x0180000005047810 */ /* 0x000fc80007ffe0ff */
[----:B------:R-:W-:Y:S02]  /*12ba0*/  LOP3.LUT R4, R4, 0x7f800000, RZ, 0xc0, !PT ;  /* 0x7f80000004047812 */ /* 0x000fe400078ec0ff */
[----:B------:R-:W4:Y:S01]  /*12bb0*/  MUFU.EX2 R32, R32 ;  /* 0x0000002000207308 */ /* 0x000f220000000800 */
[----:B---3--:R-:W-:Y:S01]  /*12bc0*/  FFMA R11, R11, R30, 1 ;  /* 0x3f8000000b0b7423 */ /* 0x008fe2000000001e */
[----:B------:R-:W-:Y:S01]  /*12bd0*/  ISETP.GT.U32.AND P2, PT, R4, 0x1ffffff, PT ;  /* 0x01ffffff0400780c */ /* 0x000fe20003f44070 */
[----:B-1----:R-:W-:Y:S01]  /*12be0*/  FFMA R10, R10, R33, 1 ;  /* 0x3f8000000a0a7423 */ /* 0x002fe20000000021 */
[----:B----4-:R-:W-:-:S11]  /*12bf0*/  FFMA R9, R9, R32, 1 ;  /* 0x3f80000009097423 */ /* 0x010fd60000000020 */
[----:B------:R-:W-:Y:S05]  /*12c00*/  @P2 BRA `(.L_x_61) ;  /* 0x0000000000102947 */ /* 0x000fea0003800000 */
[----:B------:R-:W-:-:S07]  /*12c10*/  MOV R4, 0x12c30 ;  /* 0x00012c3000047802 */ /* 0x000fce0000000f00 */
[----:B--2---:R-:W-:Y:S05]  /*12c20*/  CALL.REL.NOINC `($__internal_0_$__cuda_sm20_rcp_rn_f32_slowpath) ;  /* 0x0000025400ec7944 */ /* 0x004fea0003c00000 */
[----:B------:R-:W-:Y:S01]  /*12c30*/  MOV R28, R8 ;  /* 0x00000008001c7202 */ /* 0x000fe20000000f00 */
[----:B------:R-:W-:Y:S06]  /*12c40*/  BRA `(.L_x_62) ;  /* 0x0000000000107947 */ /* 0x000fec0003800000 */
.L_x_61:
[----:B------:R-:W1:Y:S02]  /*12c50*/  MUFU.RCP R28, R5 ;  /* 0x00000005001c7308 */ /* 0x000e640000001000 */
[----:B-1----:R-:W-:-:S04]  /*12c60*/  FFMA R5, R5, R28, -1 ;  /* 0xbf80000005057423 */ /* 0x002fc8000000001c */
[----:B------:R-:W-:-:S04]  /*12c70*/  FADD.FTZ R5, -R5, -RZ ;  /* 0x800000ff05057221 */ /* 0x000fc80000010100 */
[----:B------:R-:W-:-:S07]  /*12c80*/  FFMA R28, R28, R5, R28 ;  /* 0x000000051c1c7223 */ /* 0x000fce000000001c */
.L_x_62:
[----:B------:R-:W-:Y:S05]  /*12c90*/  BSYNC B1 ;  /* 0x0000000000017941 */ /* 0x000fea0003800000 */
.L_x_60:
[----:B------:R-:W-:Y:S01]  /*12ca0*/  IADD3 R4, R27, 0x1800000, RZ ;  /* 0x018000001b047810 */ /* 0x000fe20007ffe0ff */
[----:B------:R-:W-:Y:S03]  /*12cb0*/  BSSY B1, `(.L_x_63) ;  /* 0x000000d000017945 */ /* 0x000fe60003800000 */
[----:B------:R-:W-:-:S04]  /*12cc0*/  LOP3.LUT R4, R4, 0x7f800000, RZ, 0xc0, !PT ;  /* 0x7f80000004047812 */ /* 0x000fc800078ec0ff */
[----:B------:R-:W-:-:S13]  /*12cd0*/  ISETP.GT.U32.AND P2, PT, R4, 0x1ffffff, PT ;  /* 0x01ffffff0400780c */ /* 0x000fda0003f44070 */
[----:B------:R-:W-:Y:S05]  /*12ce0*/  @P2 BRA `(.L_x_64) ;  /* 0x0000000000142947 */ /* 0x000fea0003800000 */
[----:B------:R-:W-:Y:S02]  /*12cf0*/  MOV R5, R27 ;  /* 0x0000001b00057202 */ /* 0x000fe40000000f00 */
[----:B------:R-:W-:-:S07]  /*12d00*/  MOV R4, 0x12d20 ;  /* 0x00012d2000047802 */ /* 0x000fce0000000f00 */
[----:B--2---:R-:W-:Y:S05]  /*12d10*/  CALL.REL.NOINC `($__internal_0_$__cuda_sm20_rcp_rn_f32_slowpath) ;  /* 0x0000025400b07944 */ /* 0x004fea0003c00000 */
[----:B------:R-:W-:Y:S01]  /*12d20*/  MOV R27, R8 ;  /* 0x00000008001b7202 */ /* 0x000fe20000000f00 */
[----:B------:R-:W-:Y:S06]  /*12d30*/  BRA `(.L_x_65) ;  /* 0x0000000000107947 */ /* 0x000fec0003800000 */
.L_x_64:
[----:B------:R-:W1:Y:S02]  /*12d40*/  MUFU.RCP R4, R27 ;  /* 0x0000001b00047308 */ /* 0x000e640000001000 */
[----:B-1----:R-:W-:-:S04]  /*12d50*/  FFMA R27, R27, R4, -1 ;  /* 0xbf8000001b1b7423 */ /* 0x002fc80000000004 */
[----:B------:R-:W-:-:S04]  /*12d60*/  FADD.FTZ R27, -R27, -RZ ;  /* 0x800000ff1b1b7221 */ /* 0x000fc80000010100 */
[----:B------:R-:W-:-:S07]  /*12d70*/  FFMA R27, R4, R27, R4 ;  /* 0x0000001b041b7223 */ /* 0x000fce0000000004 */
.L_x_65:
[----:B------:R-:W-:Y:S05]  /*12d80*/  BSYNC B1 ;  /* 0x0000000000017941 */ /* 0x000fea0003800000 */
.L_x_63:
        /* <DEDUP_REMOVED lines=10> */
.L_x_67:
[----:B------:R-:W1:Y:S02]  /*12e30*/  MUFU.RCP R4, R26 ;  /* 0x0000001a00047308 */ /* 0x000e640000001000 */
[----:B-1----:R-:W-:-:S04]  /*12e40*/  FFMA R26, R26, R4, -1 ;  /* 0xbf8000001a1a7423 */ /* 0x002fc80000000004 */
[----:B------:R-:W-:-:S04]  /*12e50*/  FADD.FTZ R26, -R26, -RZ ;  /* 0x800000ff1a1a7221 */ /* 0x000fc80000010100 */
[----:B------:R-:W-:-:S07]  /*12e60*/  FFMA R26, R4, R26, R4 ;  /* 0x0000001a041a7223 */ /* 0x000fce0000000004 */
.L_x_68:
[----:B------:R-:W-:Y:S05]  /*12e70*/  BSYNC B1 ;  /* 0x0000000000017941 */ /* 0x000fea0003800000 */
.L_x_66:
        /* <DEDUP_REMOVED lines=10> */
.L_x_70:
[----:B------:R-:W1:Y:S02]  /*12f20*/  MUFU.RCP R4, R25 ;  /* 0x0000001900047308 */ /* 0x000e640000001000 */
[----:B-1----:R-:W-:-:S04]  /*12f30*/  FFMA R25, R25, R4, -1 ;  /* 0xbf80000019197423 */ /* 0x002fc80000000004 */
[----:B------:R-:W-:-:S04]  /*12f40*/  FADD.FTZ R25, -R25, -RZ ;  /* 0x800000ff19197221 */ /* 0x000fc80000010100 */
[----:B------:R-:W-:-:S07]  /*12f50*/  FFMA R25, R4, R25, R4 ;  /* 0x0000001904197223 */ /* 0x000fce0000000004 */
.L_x_71:
[----:B------:R-:W-:Y:S05]  /*12f60*/  BSYNC B1 ;  /* 0x0000000000017941 */ /* 0x000fea0003800000 */
.L_x_69:
        /* <DEDUP_REMOVED lines=10> */
.L_x_73:
[----:B------:R-:W1:Y:S02]  /*13010*/  MUFU.RCP R4, R24 ;  /* 0x0000001800047308 */ /* 0x000e640000001000 */
[----:B-1----:R-:W-:-:S04]  /*13020*/  FFMA R24, R24, R4, -1 ;  /* 0xbf80000018187423 */ /* 0x002fc80000000004 */
[----:B------:R-:W-:-:S04]  /*13030*/  FADD.FTZ R24, -R24, -RZ ;  /* 0x800000ff18187221 */ /* 0x000fc80000010100 */
[----:B------:R-:W-:-:S07]  /*13040*/  FFMA R24, R4, R24, R4 ;  /* 0x0000001804187223 */ /* 0x000fce0000000004 */
.L_x_74:
[----:B------:R-:W-:Y:S05]  /*13050*/  BSYNC B1 ;  /* 0x0000000000017941 */ /* 0x000fea0003800000 */
.L_x_72:
        /* <DEDUP_REMOVED lines=10> */
.L_x_76:
[----:B------:R-:W1:Y:S02]  /*13100*/  MUFU.RCP R4, R23 ;  /* 0x0000001700047308 */ /* 0x000e640000001000 */
[----:B-1----:R-:W-:-:S04]  /*13110*/  FFMA R23, R23, R4, -1 ;  /* 0xbf80000017177423 */ /* 0x002fc80000000004 */
[----:B------:R-:W-:-:S04]  /*13120*/  FADD.FTZ R23, -R23, -RZ ;  /* 0x800000ff17177221 */ /* 0x000fc80000010100 */
[----:B------:R-:W-:-:S07]  /*13130*/  FFMA R23, R4, R23, R4 ;  /* 0x0000001704177223 */ /* 0x000fce0000000004 */
.L_x_77:
[----:B------:R-:W-:Y:S05]  /*13140*/  BSYNC B1 ;  /* 0x0000000000017941 */ /* 0x000fea0003800000 */
.L_x_75:
        /* <DEDUP_REMOVED lines=10> */
.L_x_79:
[----:B------:R-:W1:Y:S02]  /*131f0*/  MUFU.RCP R4, R22 ;  /* 0x0000001600047308 */ /* 0x000e640000001000 */
[----:B-1----:R-:W-:-:S04]  /*13200*/  FFMA R22, R22, R4, -1 ;  /* 0xbf80000016167423 */ /* 0x002fc80000000004 */
[----:B------:R-:W-:-:S04]  /*13210*/  FADD.FTZ R22, -R22, -RZ ;  /* 0x800000ff16167221 */ /* 0x000fc80000010100 */
[----:B------:R-:W-:-:S07]  /*13220*/  FFMA R22, R4, R22, R4 ;  /* 0x0000001604167223 */ /* 0x000fce0000000004 */
.L_x_80:
[----:B------:R-:W-:Y:S05]  /*13230*/  BSYNC B1 ;  /* 0x0000000000017941 */ /* 0x000fea0003800000 */
.L_x_78:
        /* <DEDUP_REMOVED lines=10> */
.L_x_82:
[----:B------:R-:W1:Y:S02]  /*132e0*/  MUFU.RCP R4, R21 ;  /* 0x0000001500047308 */ /* 0x000e640000001000 */
[----:B-1----:R-:W-:-:S04]  /*132f0*/  FFMA R21, R21, R4, -1 ;  /* 0xbf80000015157423 */ /* 0x002fc80000000004 */
[----:B------:R-:W-:-:S04]  /*13300*/  FADD.FTZ R21, -R21, -RZ ;  /* 0x800000ff15157221 */ /* 0x000fc80000010100 */
[----:B------:R-:W-:-:S07]  /*13310*/  FFMA R21, R4, R21, R4 ;  /* 0x0000001504157223 */ /* 0x000fce0000000004 */
.L_x_83:
[----:B------:R-:W-:Y:S05]  /*13320*/  BSYNC B1 ;  /* 0x0000000000017941 */ /* 0x000fea0003800000 */
.L_x_81:
        /* <DEDUP_REMOVED lines=10> */
.L_x_85:
[----:B------:R-:W1:Y:S02]  /*133d0*/  MUFU.RCP R4, R20 ;  /* 0x0000001400047308 */ /* 0x000e640000001000 */
[----:B-1----:R-:W-:-:S04]  /*133e0*/  FFMA R20, R20, R4, -1 ;  /* 0xbf80000014147423 */ /* 0x002fc80000000004 */
[----:B------:R-:W-:-:S04]  /*133f0*/  FADD.FTZ R20, -R20, -RZ ;  /* 0x800000ff14147221 */ /* 0x000fc80000010100 */
[----:B------:R-:W-:-:S07]  /*13400*/  FFMA R20, R4, R20, R4 ;  /* 0x0000001404147223 */ /* 0x000fce0000000004 */
.L_x_86:
[----:B------:R-:W-:Y:S05]  /*13410*/  BSYNC B1 ;  /* 0x0000000000017941 */ /* 0x000fea0003800000 */
.L_x_84:
        /* <DEDUP_REMOVED lines=10> */
.L_x_88:
[----:B------:R-:W1:Y:S02]  /*134c0*/  MUFU.RCP R4, R15 ;  /* 0x0000000f00047308 */ /* 0x000e640000001000 */
[----:B-1----:R-:W-:-:S04]  /*134d0*/  FFMA R15, R15, R4, -1 ;  /* 0xbf8000000f0f7423 */ /* 0x002fc80000000004 */
[----:B------:R-:W-:-:S04]  /*134e0*/  FADD.FTZ R15, -R15, -RZ ;  /* 0x800000ff0f0f7221 */ /* 0x000fc80000010100 */
[----:B------:R-:W-:-:S07]  /*134f0*/  FFMA R15, R4, R15, R4 ;  /* 0x0000000f040f7223 */ /* 0x000fce0000000004 */
.L_x_89:
[----:B------:R-:W-:Y:S05]  /*13500*/  BSYNC B1 ;  /* 0x0000000000017941 */ /* 0x000fea0003800000 */
.L_x_87:
        /* <DEDUP_REMOVED lines=10> */
.L_x_91:
[----:B------:R-:W1:Y:S02]  /*135b0*/  MUFU.RCP R4, R14 ;  /* 0x0000000e00047308 */ /* 0x000e640000001000 */
[----:B-1----:R-:W-:-:S04]  /*135c0*/  FFMA R14, R14, R4, -1 ;  /* 0xbf8000000e0e7423 */ /* 0x002fc80000000004 */
[----:B------:R-:W-:-:S04]  /*135d0*/  FADD.FTZ R14, -R14, -RZ ;  /* 0x800000ff0e0e7221 */ /* 0x000fc80000010100 */
[----:B------:R-:W-:-:S07]  /*135e0*/  FFMA R14, R4, R14, R4 ;  /* 0x0000000e040e7223 */ /* 0x000fce0000000004 */
.L_x_92:
[----:B------:R-:W-:Y:S05]  /*135f0*/  BSYNC B1 ;  /* 0x0000000000017941 */ /* 0x000fea0003800000 */
.L_x_90:
        /* <DEDUP_REMOVED lines=10> */
.L_x_94:
[----:B------:R-:W1:Y:S02]  /*136a0*/  MUFU.RCP R4, R13 ;  /* 0x0000000d00047308 */ /* 0x000e640000001000 */
[----:B-1----:R-:W-:-:S04]  /*136b0*/  FFMA R13, R13, R4, -1 ;  /* 0xbf8000000d0d7423 */ /* 0x002fc80000000004 */
[----:B------:R-:W-:-:S04]  /*136c0*/  FADD.FTZ R13, -R13, -RZ ;  /* 0x800000ff0d0d7221 */ /* 0x000fc80000010100 */
[----:B------:R-:W-:-:S07]  /*136d0*/  FFMA R13, R4, R13, R4 ;  /* 0x0000000d040d7223 */ /* 0x000fce0000000004 */
.L_x_95:
[----:B------:R-:W-:Y:S05]  /*136e0*/  BSYNC B1 ;  /* 0x0000000000017941 */ /* 0x000fea0003800000 */
.L_x_93:
        /* <DEDUP_REMOVED lines=10> */
.L_x_97:
[----:B------:R-:W1:Y:S02]  /*13790*/  MUFU.RCP R4, R12 ;  /* 0x0000000c00047308 */ /* 0x000e640000001000 */
[----:B-1----:R-:W-:-:S04]  /*137a0*/  FFMA R12, R12, R4, -1 ;  /* 0xbf8000000c0c7423 */ /* 0x002fc80000000004 */
[----:B------:R-:W-:-:S04]  /*137b0*/  FADD.FTZ R12, -R12, -RZ ;  /* 0x800000ff0c0c7221 */ /* 0x000fc80000010100 */
[----:B------:R-:W-:-:S07]  /*137c0*/  FFMA R12, R4, R12, R4 ;  /* 0x0000000c040c7223 */ /* 0x000fce0000000004 */
.L_x_98:
[----:B------:R-:W-:Y:S05]  /*137d0*/  BSYNC B1 ;  /* 0x0000000000017941 */ /* 0x000fea0003800000 */
.L_x_96:
        /* <DEDUP_REMOVED lines=10> */
.L_x_100:
[----:B------:R-:W1:Y:S02]  /*13880*/  MUFU.RCP R4, R11 ;  /* 0x0000000b00047308 */ /* 0x000e640000001000 */
[----:B-1----:R-:W-:-:S04]  /*13890*/  FFMA R11, R11, R4, -1 ;  /* 0xbf8000000b0b7423 */ /* 0x002fc80000000004 */
[----:B------:R-:W-:-:S04]  /*138a0*/  FADD.FTZ R11, -R11, -RZ ;  /* 0x800000ff0b0b7221 */ /* 0x000fc80000010100 */
[----:B------:R-:W-:-:S07]  /*138b0*/  FFMA R11, R4, R11, R4 ;  /* 0x0000000b040b7223 */ /* 0x000fce0000000004 */
.L_x_101:
[----:B------:R-:W-:Y:S05]  /*138c0*/  BSYNC B1 ;  /* 0x0000000000017941 */ /* 0x000fea0003800000 */
.L_x_99:
        /* <DEDUP_REMOVED lines=10> */
.L_x_103:
[----:B------:R-:W1:Y:S02]  /*13970*/  MUFU.RCP R4, R10 ;  /* 0x0000000a00047308 */ /* 0x000e640000001000 */
[----:B-1----:R-:W-:-:S04]  /*13980*/  FFMA R10, R10, R4, -1 ;  /* 0xbf8000000a0a7423 */ /* 0x002fc80000000004 */
[----:B------:R-:W-:-:S04]  /*13990*/  FADD.FTZ R10, -R10, -RZ ;  /* 0x800000ff0a0a7221 */ /* 0x000fc80000010100 */
[----:B------:R-:W-:-:S07]  /*139a0*/  FFMA R10, R4, R10, R4 ;  /* 0x0000000a040a7223 */ /* 0x000fce0000000004 */
.L_x_104:
[----:B------:R-:W-:Y:S05]  /*139b0*/  BSYNC B1 ;  /* 0x0000000000017941 */ /* 0x000fea0003800000 */
.L_x_102:
        /* <DEDUP_REMOVED lines=10> */
.L_x_106:
[----:B------:R-:W1:Y:S02]  /*13a60*/  MUFU.RCP R4, R9 ;  /* 0x0000000900047308 */ /* 0x000e640000001000 */
[----:B-1----:R-:W-:-:S04]  /*13a70*/  FFMA R9, R9, R4, -1 ;  /* 0xbf80000009097423 */ /* 0x002fc80000000004 */
[----:B------:R-:W-:-:S04]  /*13a80*/  FADD.FTZ R9, -R9, -RZ ;  /* 0x800000ff09097221 */ /* 0x000fc80000010100 */
[----:B------:R-:W-:-:S07]  /*13a90*/  FFMA R4, R4, R9, R4 ;  /* 0x0000000904047223 */ /* 0x000fce0000000004 */
.L_x_107:
[----:B------:R-:W-:Y:S05]  /*13aa0*/  BSYNC B1 ;  /* 0x0000000000017941 */ /* 0x000fea0003800000 */
.L_x_105:
[----:B------:R-:W1:Y:S01]  /*13ab0*/  S2R R5, SR_TID.X ;  /* 0x0000000000057919 */ /* 0x000e620000002100 */
[----:B------:R-:W-:Y:S02]  /*13ac0*/  F2FP.SATFINITE.E4M3.F32.PACK_AB_MERGE_C R27, R27, R28, RZ ;  /* 0x0000001c1b1b723e */ /* 0x000fe400048070ff */
[----:B------:R-:W-:Y:S02]  /*13ad0*/  F2FP.SATFINITE.E4M3.F32.PACK_AB_MERGE_C R25, R25, R26, RZ ;  /* 0x0000001a1919723e */ /* 0x000fe400048070ff */
[----:B------:R-:W-:Y:S02]  /*13ae0*/  F2FP.SATFINITE.E4M3.F32.PACK_AB_MERGE_C R23, R23, R24, RZ ;  /* 0x000000181717723e */ /* 0x000fe400048070ff */
[----:B------:R-:W-:Y:S02]  /*13af0*/  F2FP.SATFINITE.E4M3.F32.PACK_AB_MERGE_C R21, R21, R22, RZ ;  /* 0x000000161515723e */ /* 0x000fe400048070ff */
[----:B------:R-:W-:Y:S02]  /*13b00*/  F2FP.SATFINITE.E4M3.F32.PACK_AB_MERGE_C R15, R15, R20, RZ ;  /* 0x000000140f0f723e */ /* 0x000fe400048070ff */
[----:B------:R-:W-:-:S02]  /*13b10*/  F2FP.SATFINITE.E4M3.F32.PACK_AB_MERGE_C R13, R13, R14, RZ ;  /* 0x0000000e0d0d723e */ /* 0x000fc400048070ff */
[----:B------:R-:W-:Y:S02]  /*13b20*/  F2FP.SATFINITE.E4M3.F32.PACK_AB_MERGE_C R11, R11, R12, RZ ;  /* 0x0000000c0b0b723e */ /* 0x000fe400048070ff */
[----:B------:R-:W-:Y:S02]  /*13b30*/  F2FP.SATFINITE.E4M3.F32.PACK_AB_MERGE_C R4, R4, R10, RZ ;  /* 0x0000000a0404723e */ /* 0x000fe400048070ff */
[----:B-1----:R-:W-:-:S04]  /*13b40*/  LOP3.LUT R5, R5, 0xff, RZ, 0xc0, !PT ;  /* 0x000000ff05057812 */ /* 0x002fc800078ec0ff */
[----:B------:R-:W-:-:S04]  /*13b50*/  IADD3 R5, R5, 0x1f, RZ ;  /* 0x0000001f05057810 */ /* 0x000fc80007ffe0ff */
[----:B------:R-:W-:-:S13]  /*13b60*/  ISETP.GT.U32.AND P5, PT, R5, 0x3e, PT ;  /* 0x0000003e0500780c */ /* 0x000fda0003fa4070 */
[----:B------:R-:W-:Y:S05]  /*13b70*/  @P5 BRA `(.L_x_108) ;  /* 0x0000000000045947 */ /* 0x000fea0003800000 */
[----:B------:R-:W-:-:S04]  /*13b80*/  DEPBAR.LE SB0, 0x1 ;  /* 0x000080400000791a */ /* 0x000fc80000000000 */
.L_x_108:
[----:B------:R-:W1:Y:S01]  /*13b90*/  S2R R5, SR_TID.X ;  /* 0x0000000000057919 */ /* 0x000e620000002100 */
[----:B------:R-:W-:Y:S05]  /*13ba0*/  WARPSYNC.ALL ;  /* 0x0000000000007948 */ /* 0x000fea0003800000 */
[----:B------:R-:W-:Y:S01]  /*13bb0*/  BAR.SYNC.DEFER_BLOCKING 0x1, 0x100 ;  /* 0x0044000000007b1d */ /* 0x000fe20000010000 */
[----:B------:R-:W-:-:S05]  /*13bc0*/  IADD3 R9, R17, UR48, RZ ;  /* 0x0000003011097c10 */ /* 0x000fca000fffe0ff */
[----:B------:R-:W-:Y:S01]  /*13bd0*/  BSSY B0, `(.L_x_109) ;  /* 0x000001b000007945 */ /* 0x000fe20003800000 */
[----:B------:R3:W-:Y:S01]  /*13be0*/  STS.U16 [R17+UR48+0x4100], R27 ;  /* 0x0041001b11007988 */ /* 0x0007e20008000430 */
[----:B-1----:R-:W-:-:S03]  /*13bf0*/  SHF.R.U32.HI R5, RZ, 0x4, R5 ;  /* 0x00000004ff057819 */ /* 0x002fc60000011605 */
[----:B------:R3:W-:Y:S01]  /*13c00*/  STS.U16 [R17+UR48+0x4200], R25 ;  /* 0x0042001911007988 */ /* 0x0007e20008000430 */
[----:B------:R-:W-:Y:S02]  /*13c10*/  LOP3.LUT P2, RZ, R5, 0x1, RZ, 0xc0, !PT ;  /* 0x0000000105ff7812 */ /* 0x000fe4000784c0ff */
[----:B------:R-:W-:Y:S01]  /*13c20*/  MOV R5, 0x8 ;  /* 0x0000000800057802 */ /* 0x000fe20000000f00 */
[----:B------:R3:W-:Y:S03]  /*13c30*/  STS.U16 [R17+UR48+0x4108], R23 ;  /* 0x0041081711007988 */ /* 0x0007e60008000430 */
[----:B------:R-:W-:Y:S01]  /*13c40*/  SEL R5, R5, 0xfffffff8, !P2 ;  /* 0xfffffff805057807 */ /* 0x000fe20005000000 */
[----:B------:R3:W-:Y:S03]  /*13c50*/  STS.U16 [R17+UR48+0x4208], R21 ;  /* 0x0042081511007988 */ /* 0x0007e60008000430 */
[----:B------:R-:W-:-:S05]  /*13c60*/  LEA R9, R5, R9, 0x1 ;  /* 0x0000000905097211 */ /* 0x000fca00078e08ff */
[----:B------:R3:W-:Y:S04]  /*13c70*/  STS.U16 [R9+0x4100], R15 ;  /* 0x0041000f09007388 */ /* 0x0007e80000000400 */
[----:B------:R3:W-:Y:S04]  /*13c80*/  STS.U16 [R9+0x4200], R13 ;  /* 0x0042000d09007388 */ /* 0x0007e80000000400 */
[----:B------:R3:W-:Y:S04]  /*13c90*/  STS.U16 [R9+0x4108], R11 ;  /* 0x0041080b09007388 */ /* 0x0007e80000000400 */
[----:B------:R3:W-:Y:S01]  /*13ca0*/  STS.U16 [R9+0x4208], R4 ;  /* 0x0042080409007388 */ /* 0x0007e20000000400 */
[----:B------:R-:W-:Y:S01]  /*13cb0*/  @!PT LDS RZ, [RZ] ;  /* 0x00000000fffff984 */ /* 0x000fe20000000800 */
[----:B------:R-:W-:Y:S01]  /*13cc0*/  @!PT LDS RZ, [RZ] ;  /* 0x00000000fffff984 */ /* 0x000fe20000000800 */
[----:B------:R-:W-:Y:S01]  /*13cd0*/  @!PT LDS RZ, [RZ] ;  /* 0x00000000fffff984 */ /* 0x000fe20000000800 */
[----:B------:R-:W-:Y:S01]  /*13ce0*/  @!PT LDS RZ, [RZ] ;  /* 0x00000000fffff984 */ /* 0x000fe20000000800 */
[----:B------:R1:W-:Y:S06]  /*13cf0*/  MEMBAR.ALL.CTA ;  /* 0x0000000000007992 */ /* 0x0003ec0000008000 */
[----:B-1----:R-:W1:Y:S02]  /*13d00*/  FENCE.VIEW.ASYNC.S ;  /* 0x00000000000073c6 */ /* 0x002e640000000000 */
[----:B-1----:R-:W-:Y:S06]  /*13d10*/  BAR.SYNC.DEFER_BLOCKING 0x1, 0x100 ;  /* 0x0044000000007b1d */ /* 0x002fec0000010000 */
[----:B------:R-:W-:Y:S05]  /*13d20*/  @P5 BRA `(.L_x_110) ;  /* 0x0000000000145947 */ /* 0x000fea0003800000 */
[----:B------:R-:W-:Y:S02]  /*13d30*/  UIADD3 UR4, UP0, UR58, 0x4f0, URZ ;  /* 0x000004f03a047890 */ /* 0x000fe4000ff1e03f */
[----:B------:R-:W-:Y:S02]  /*13d40*/  UIADD3 UR40, UR48, 0x4100, URZ ;  /* 0x0000410030287890 */ /* 0x000fe4000fffe03f */
[----:B------:R-:W-:-:S09]  /*13d50*/  UIADD3.X UR5, URZ, UR59, URZ, UP0, !UPT ;  /* 0x0000003b3f057290 */ /* 0x000fd200087fe43f */
[----:B------:R1:W-:Y:S02]  /*13d60*/  UTMASTG.3D [UR40], [UR4] ;  /* 0x00000028040073b5 */ /* 0x0003e40008010000 */
[----:B-1----:R0:W-:Y:S02]  /*13d70*/  UTMACMDFLUSH ;  /* 0x00000000000079b7 */ /* 0x0021e40000000000 */
.L_x_110:
[----:B------:R-:W-:Y:S05]  /*13d80*/  BSYNC B0 ;  /* 0x0000000000007941 */ /* 0x000fea0003800000 */
.L_x_109:
[----:B------:R-:W-:Y:S04]  /*13d90*/  BSSY B0, `(.L_x_111) ;  /* 0x0000034000007945 */ /* 0x000fe80003800000 */
[----:B------:R-:W-:Y:S05]  /*13da0*/  @P0 BRA `(.L_x_112) ;  /* 0x0000000000c80947 */ /* 0x000fea0003800000 */
[----:B---3--:R-:W-:-:S04]  /*13db0*/  MOV R4, UR44 ;  /* 0x0000002c00047c02 */ /* 0x008fc80008000f00 */
[----:B------:R-:W-:-:S13]  /*13dc0*/  ISETP.NE.AND P3, PT, R4, 0x3, PT ;  /* 0x000000030400780c */ /* 0x000fda0003f65270 */
[----:B------:R-:W-:Y:S05]  /*13dd0*/  @!P3 BRA `(.L_x_113) ;  /* 0x000000000004b947 */ /* 0x000fea0003800000 */
[----:B------:R-:W-:Y:S01]  /*13de0*/  BPT.TRAP 0x1 ;  /* 0x000000040000795c */ /* 0x000fe20000300000 */
.L_x_113:
[----:B------:R-:W-:Y:S01]  /*13df0*/  LEA R4, R18, UR48, 0x3 ;  /* 0x0000003012047c11 */ /* 0x000fe2000f8e18ff */
[----:B------:R-:W-:Y:S01]  /*13e00*/  BSSY B1, `(.L_x_114) ;  /* 0x0000004000017945 */ /* 0x000fe20003800000 */
[----:B------:R-:W-:-:S04]  /*13e10*/  SHF.L.U32 R5, R19, 0x1f, RZ ;  /* 0x0000001f13057819 */ /* 0x000fc800000006ff */
[----:B------:R-:W1:Y:S02]  /*13e20*/  SYNCS.PHASECHK.TRANS64.TRYWAIT P2, [R4+URZ+0x60], R5 ;  /* 0x00006005040075a7 */ /* 0x000e64000804017f */
[----:B-1----:R-:W-:Y:S05]  /*13e30*/  @!P2 BRA `(.L_x_115) ;  /* 0x0000023400b0a947 */ /* 0x002fea0003800000 */
.L_x_1146:
[----:B------:R-:W-:Y:S05]  /*13e40*/  BSYNC B1 ;  /* 0x0000000000017941 */ /* 0x000fea0003800000 */
.L_x_114:
[----:B------:R-:W-:Y:S04]  /*13e50*/  BSSY B1, `(.L_x_116) ;  /* 0x0000016000017945 */ /* 0x000fe80003800000 */
[----:B------:R-:W-:Y:S05]  /*13e60*/  @P1 BRA `(.L_x_117) ;  /* 0x0000000000501947 */ /* 0x000fea0003800000 */
[----:B------:R-:W-:Y:S01]  /*13e70*/  LEA R0, R18, R17, 0xc ;  /* 0x0000001112007211 */ /* 0x000fe200078e60ff */
[----:B------:R-:W3:Y:S04]  /*13e80*/  S2R R8, SR_TID.X ;  /* 0x0000000000087919 */ /* 0x000ee80000002100 */
[----:B------:R-:W-:Y:S04]  /*13e90*/  LDS.U16 R3, [R0+UR48+0x200] ;  /* 0x0002003000037984 */ /* 0x000fe80008000400 */
[----:B------:R-:W4:Y:S04]  /*13ea0*/  LDS.U16 R7, [R0+UR48+0x100] ;  /* 0x0001003000077984 */ /* 0x000f280008000400 */
[----:B------:R-:W-:Y:S01]  /*13eb0*/  LDS.U16 R6, [R0+UR48+0x108] ;  /* 0x0001083000067984 */ /* 0x000fe20008000400 */
[----:B---3--:R-:W-:-:S04]  /*13ec0*/  SHF.R.U32.HI R8, RZ, 0x4, R8 ;  /* 0x00000004ff087819 */ /* 0x008fc80000011608 */
[----:B------:R-:W-:Y:S02]  /*13ed0*/  LOP3.LUT P2, RZ, R8, 0x1, RZ, 0xc0, !PT ;  /* 0x0000000108ff7812 */ /* 0x000fe4000784c0ff */
[----:B------:R-:W-:-:S04]  /*13ee0*/  MOV R8, 0x8 ;  /* 0x0000000800087802 */ /* 0x000fc80000000f00 */
[----:B------:R-:W-:Y:S02]  /*13ef0*/  SEL R8, R8, 0xfffffff8, !P2 ;  /* 0xfffffff808087807 */ /* 0x000fe40005000000 */
[----:B----4-:R-:W-:Y:S02]  /*13f00*/  PRMT R7, R7, 0x5410, R3 ;  /* 0x0000541007077816 */ /* 0x010fe40000000003 */
[----:B------:R3:W4:Y:S02]  /*13f10*/  LDS.U16 R3, [R0+UR48+0x208] ;  /* 0x0002083000037984 */ /* 0x0007240008000400 */
[----:B---3--:R-:W-:-:S04]  /*13f20*/  IADD3 R0, R0, UR48, RZ ;  /* 0x0000003000007c10 */ /* 0x008fc8000fffe0ff */
[----:B------:R-:W-:-:S05]  /*13f30*/  LEA R0, R8, R0, 0x1 ;  /* 0x0000000008007211 */ /* 0x000fca00078e08ff */
[----:B-1----:R-:W-:Y:S01]  /*13f40*/  LDS.U16 R5, [R0+0x200] ;  /* 0x0002000000057984 */ /* 0x002fe20000000400 */
[----:B----4-:R-:W-:-:S03]  /*13f50*/  PRMT R6, R6, 0x5410, R3 ;  /* 0x0000541006067816 */ /* 0x010fc60000000003 */
[----:B------:R-:W1:Y:S02]  /*13f60*/  LDS.U16 R3, [R0+0x100] ;  /* 0x0001000000037984 */ /* 0x000e640000000400 */
[----:B-1----:R-:W-:Y:S02]  /*13f70*/  PRMT R3, R3, 0x5410, R5 ;  /* 0x0000541003037816 */ /* 0x002fe40000000005 */
[----:B------:R-:W-:Y:S04]  /*13f80*/  LDS.U16 R5, [R0+0x208] ;  /* 0x0002080000057984 */ /* 0x000fe80000000400 */
[----:B------:R-:W1:Y:S02]  /*13f90*/  LDS.U16 R0, [R0+0x108] ;  /* 0x0001080000007984 */ /* 0x000e640000000400 */
[----:B-1----:R-:W-:-:S07]  /*13fa0*/  PRMT R0, R0, 0x5410, R5 ;  /* 0x0000541000007816 */ /* 0x002fce0000000005 */
.L_x_117:
[----:B------:R-:W-:Y:S05]  /*13fb0*/  BSYNC B1 ;  /* 0x0000000000017941 */ /* 0x000fea0003800000 */
.L_x_116:
[----:B------:R-:W-:Y:S01]  /*13fc0*/  @!PT LDS RZ, [RZ] ;  /* 0x00000000fffff984 */ /* 0x000fe20000000800 */
[----:B------:R-:W-:Y:S01]  /*13fd0*/  @!PT LDS RZ, [RZ] ;  /* 0x00000000fffff984 */ /* 0x000fe20000000800 */
[----:B------:R-:W-:Y:S01]  /*13fe0*/  @!PT LDS RZ, [RZ] ;  /* 0x00000000fffff984 */ /* 0x000fe20000000800 */
[----:B------:R-:W-:Y:S01]  /*13ff0*/  @!PT LDS RZ, [RZ] ;  /* 0x00000000fffff984 */ /* 0x000fe20000000800 */
[----:B------:R3:W-:Y:S06]  /*14000*/  MEMBAR.ALL.CTA ;  /* 0x0000000000007992 */ /* 0x0007ec0000008000 */
[----:B---3--:R-:W3:Y:S01]  /*14010*/  FENCE.VIEW.ASYNC.S ;  /* 0x00000000000073c6 */ /* 0x008ee20000000000 */
[----:B------:R-:W-:Y:S05]  /*14020*/  @!P3 BRA `(.L_x_118) ;  /* 0x000000000004b947 */ /* 0x000fea0003800000 */
[----:B------:R-:W-:Y:S01]  /*14030*/  BPT.TRAP 0x1 ;  /* 0x000000040000795c */ /* 0x000fe20000300000 */
.L_x_118:
[----:B-1----:R-:W1:Y:S01]  /*14040*/  S2R R5, SR_CgaCtaId ;  /* 0x0000000000057919 */ /* 0x002e620000008800 */
[----:B------:R-:W-:Y:S02]  /*14050*/  IADD3 R4, R4, 0x80, RZ ;  /* 0x0000008004047810 */ /* 0x000fe40007ffe0ff */
[----:B------:R-:W-:-:S04]  /*14060*/  IADD3 R18, R18, 0x1, RZ ;  /* 0x0000000112127810 */ /* 0x000fc80007ffe0ff */
[----:B------:R-:W-:-:S04]  /*14070*/  ISETP.NE.AND P2, PT, R18, 0x4, PT ;  /* 0x000000041200780c */ /* 0x000fc80003f45270 */
[----:B------:R-:W-:Y:S02]  /*14080*/  SEL R18, R18, RZ, P2 ;  /* 0x000000ff12127207 */ /* 0x000fe40001000000 */
[----:B-1----:R-:W-:-:S04]  /*14090*/  PRMT R4, R5, 0x654, R4 ;  /* 0x0000065405047816 */ /* 0x002fc80000000004 */
[----:B---3--:R1:W-:Y:S02]  /*140a0*/  SYNCS.ARRIVE.TRANS64.RED.A1T0 RZ, [R4+URZ], RZ ;  /* 0x000000ff04ff79a7 */ /* 0x0083e4000810043f */
[----:B-1----:R-:W-:-:S04]  /*140b0*/  SEL R4, RZ, 0x1, P2 ;  /* 0x00000001ff047807 */ /* 0x002fc80001000000 */
[----:B------:R-:W-:-:S07]  /*140c0*/  LOP3.LUT R19, R19, R4, RZ, 0x3c, !PT ;  /* 0x0000000413137212 */ /* 0x000fce00078e3cff */
.L_x_112:
[----:B------:R-:W-:Y:S05]  /*140d0*/  BSYNC B0 ;  /* 0x0000000000007941 */ /* 0x000fea0003800000 */
.L_x_111:
[----:B------:R-:W4:Y:S04]  /*140e0*/  LDL.LU R5, [R1+0x2a0] ;  /* 0x0002a00001057983 */ /* 0x000f280000300800 */
[----:B---3--:R-:W3:Y:S04]  /*140f0*/  LDL.LU R11, [R1+0x2a4] ;  /* 0x0002a400010b7983 */ /* 0x008ee80000300800 */
[----:B------:R-:W5:Y:S04]  /*14100*/  LDL.LU R10, [R1+0x2a8] ;  /* 0x0002a800010a7983 */ /* 0x000f680000300800 */
[----:B------:R-:W2:Y:S04]  /*14110*/  LDL.LU R13, [R1+0x2ac] ;  /* 0x0002ac00010d7983 */ /* 0x000ea80000300800 */
[----:B------:R-:W2:Y:S04]  /*14120*/  LDL.LU R12, [R1+0x2b0] ;  /* 0x0002b000010c7983 */ /* 0x000ea80000300800 */
[----:B------:R-:W2:Y:S04]  /*14130*/  LDL.LU R15, [R1+0x2b4] ;  /* 0x0002b400010f7983 */ /* 0x000ea80000300800 */
[----:B------:R-:W2:Y:S01]  /*14140*/  LDL.LU R14, [R1+0x2b8] ;  /* 0x0002b800010e7983 */ /* 0x000ea20000300800 */
[----:B------:R-:W-:-:S03]  /*14150*/  F2FP.F16.E4M3.UNPACK_B R4, R7 ;  /* 0x00000007ff04723e */ /* 0x000fc600020006ff */
        /* <DEDUP_REMOVED lines=8> */
[----:B------:R-:W2:Y:S01]  /*141e0*/  LDL.LU R23, [R1+0x2dc] ;  /* 0x0002dc0001177983 */ /* 0x000ea20000300800 */
[----:B------:R-:W-:Y:S01]  /*141f0*/  HADD2.F32 R8, -RZ, R4.H0_H0 ;  /* 0x20000004ff087230 */ /* 0x000fe20000004100 */
[----:B------:R-:W-:-:S02]  /*14200*/  MOV R35, 0x3bbb989d ;  /* 0x3bbb989d00237802 */ /* 0x000fc40000000f00 */
[----:B------:R-:W-:Y:S01]  /*14210*/  MOV R36, 0x437c0000 ;  /* 0x437c000000247802 */ /* 0x000fe20000000f00 */
[----:B----4-:R-:W-:-:S04]  /*14220*/  FMUL R5, R16, R5 ;  /* 0x0000000510057220 */ /* 0x010fc80000400000 */
[----:B------:R-:W-:Y:S01]  /*14230*/  FFMA R5, R2, R8, R5 ;  /* 0x0000000802057223 */ /* 0x000fe20000000005 */
[----:B------:R-:W-:Y:S02]  /*14240*/  HADD2.F32 R8, -RZ, R4.H1_H1 ;  /* 0x30000004ff087230 */ /* 0x000fe40000004100 */
[----:B---3--:R-:W-:-:S04]  /*14250*/  FMUL R4, R16, R11 ;  /* 0x0000000b10047220 */ /* 0x008fc80000400000 */
[----:B------:R-:W-:Y:S01]  /*14260*/  FFMA R4, R2, R8, R4 ;  /* 0x0000000802047223 */ /* 0x000fe20000000004 */
[----:B------:R-:W-:Y:S01]  /*14270*/  F2FP.F16.E4M3.UNPACK_B R8, R7.H1 ;  /* 0x00000007ff08723e */ /* 0x000fe200030006ff */
[----:B-----5:R-:W-:-:S04]  /*14280*/  FMUL R10, R16, R10 ;  /* 0x0000000a100a7220 */ /* 0x020fc80000400000 */
[--C-:B------:R-:W-:Y:S02]  /*14290*/  HADD2.F32 R11, -RZ, R8.reuse.H0_H0 ;  /* 0x20000008ff0b7230 */ /* 0x100fe40000004100 */
[----:B------:R-:W-:-:S03]  /*142a0*/  HADD2.F32 R8, -RZ, R8.H1_H1 ;  /* 0x30000008ff087230 */ /* 0x000fc60000004100 */
[----:B------:R-:W-:Y:S01]  /*142b0*/  FFMA R10, R2, R11, R10 ;  /* 0x0000000b020a7223 */ /* 0x000fe2000000000a */
[----:B--2---:R-:W-:-:S04]  /*142c0*/  FMUL R11, R16, R13 ;  /* 0x0000000d100b7220 */ /* 0x004fc80000400000 */
[----:B------:R-:W-:Y:S01]  /*142d0*/  FFMA R11, R2, R8, R11 ;  /* 0x00000008020b7223 */ /* 0x000fe2000000000b */
[----:B------:R-:W-:Y:S01]  /*142e0*/  F2FP.F16.E4M3.UNPACK_B R8, R6 ;  /* 0x00000006ff08723e */ /* 0x000fe200020006ff */
[----:B------:R-:W-:-:S04]  /*142f0*/  FMUL R12, R16, R12 ;  /* 0x0000000c100c7220 */ /* 0x000fc80000400000 */
[--C-:B------:R-:W-:Y:S02]  /*14300*/  HADD2.F32 R13, -RZ, R8.reuse.H0_H0 ;  /* 0x20000008ff0d7230 */ /* 0x100fe40000004100 */
[----:B------:R-:W-:-:S03]  /*14310*/  HADD2.F32 R8, -RZ, R8.H1_H1 ;  /* 0x30000008ff087230 */ /* 0x000fc60000004100 */
[----:B------:R-:W-:Y:S01]  /*14320*/  FFMA R12, R2, R13, R12 ;  /* 0x0000000d020c7223 */ /* 0x000fe2000000000c */
[----:B------:R-:W-:-:S04]  /*14330*/  FMUL R13, R16, R15 ;  /* 0x0000000f100d7220 */ /* 0x000fc80000400000 */
[----:B------:R-:W-:Y:S01]  /*14340*/  FFMA R13, R2, R8, R13 ;  /* 0x00000008020d7223 */ /* 0x000fe2000000000d */
[----:B------:R-:W-:Y:S01]  /*14350*/  F2FP.F16.E4M3.UNPACK_B R8, R6.H1 ;  /* 0x00000006ff08723e */ /* 0x000fe200030006ff */
[----:B------:R-:W-:-:S04]  /*14360*/  FMUL R15, R16, R14 ;  /* 0x0000000e100f7220 */ /* 0x000fc80000400000 */
[--C-:B------:R-:W-:Y:S02]  /*14370*/  HADD2.F32 R14, -RZ, R8.reuse.H0_H0 ;  /* 0x20000008ff0e7230 */ /* 0x100fe40000004100 */
[----:B------:R-:W-:-:S03]  /*14380*/  HADD2.F32 R8, -RZ, R8.H1_H1 ;  /* 0x30000008ff087230 */ /* 0x000fc60000004100 */
[----:B------:R-:W-:Y:S01]  /*14390*/  FFMA R15, R2, R14, R15 ;  /* 0x0000000e020f7223 */ /* 0x000fe2000000000f */
[----:B------:R-:W-:-:S04]  /*143a0*/  FMUL R14, R16, R21 ;  /* 0x00000015100e7220 */ /* 0x000fc80000400000 */
        /* <DEDUP_REMOVED lines=9> */
[C---:B------:R-:W-:Y:S01]  /*14440*/  FMUL R30, R16.reuse, R22 ;  /* 0x00000016101e7220 */ /* 0x040fe20000400000 */
[----:B------:R-:W-:-:S03]  /*14450*/  FMUL R29, R16, R27 ;  /* 0x0000001b101d7220 */ /* 0x000fc60000400000 */
[--C-:B------:R-:W-:Y:S02]  /*14460*/  HADD2.F32 R22, -RZ, R8.reuse.H0_H0 ;  /* 0x20000008ff167230 */ /* 0x100fe40000004100 */
[----:B------:R-:W-:-:S05]  /*14470*/  HADD2.F32 R8, -RZ, R8.H1_H1 ;  /* 0x30000008ff087230 */ /* 0x000fca0000004100 */
[C---:B------:R-:W-:Y:S01]  /*14480*/  FFMA R29, R2.reuse, R8, R29 ;  /* 0x00000008021d7223 */ /* 0x040fe2000000001d */
[----:B------:R-:W-:Y:S01]  /*14490*/  F2FP.F16.E4M3.UNPACK_B R8, R0 ;  /* 0x00000000ff08723e */ /* 0x000fe200020006ff */
[----:B------:R-:W-:Y:S01]  /*144a0*/  FFMA R30, R2, R22, R30 ;  /* 0x00000016021e7223 */ /* 0x000fe2000000001e */
[----:B------:R-:W-:-:S03]  /*144b0*/  FMUL R31, R16, R25 ;  /* 0x00000019101f7220 */ /* 0x000fc60000400000 */
[--C-:B------:R-:W-:Y:S02]  /*144c0*/  HADD2.F32 R22, -RZ, R8.reuse.H0_H0 ;  /* 0x20000008ff167230 */ /* 0x100fe40000004100 */
[----:B------:R-:W-:Y:S02]  /*144d0*/  HADD2.F32 R8, -RZ, R8.H1_H1 ;  /* 0x30000008ff087230 */ /* 0x000fe40000004100 */
[----:B------:R-:W-:-:S03]  /*144e0*/  FMUL R32, R16, R26 ;  /* 0x0000001a10207220 */ /* 0x000fc60000400000 */
[C---:B------:R-:W-:Y:S01]  /*144f0*/  FFMA R31, R2.reuse, R8, R31 ;  /* 0x00000008021f7223 */ /* 0x040fe2000000001f */
[----:B------:R-:W-:Y:S01]  /*14500*/  F2FP.F16.E4M3.UNPACK_B R8, R0.H1 ;  /* 0x00000000ff08723e */ /* 0x000fe200030006ff */
[----:B------:R-:W-:Y:S01]  /*14510*/  FFMA R32, R2, R22, R32 ;  /* 0x0000001602207223 */ /* 0x000fe20000000020 */
[----:B------:R-:W-:-:S03]  /*14520*/  FMUL R33, R16, R23 ;  /* 0x0000001710217220 */ /* 0x000fc60000400000 */
[--C-:B------:R-:W-:Y:S02]  /*14530*/  HADD2.F32 R22, -RZ, R8.reuse.H0_H0 ;  /* 0x20000008ff167230 */ /* 0x100fe40000004100 */
[----:B------:R-:W-:Y:S02]  /*14540*/  HADD2.F32 R8, -RZ, R8.H1_H1 ;  /* 0x30000008ff087230 */ /* 0x000fe40000004100 */
[----:B------:R-:W-:-:S03]  /*14550*/  FMUL R34, R16, R24 ;  /* 0x0000001810227220 */ /* 0x000fc60000400000 */
[C---:B------:R-:W-:Y:S01]  /*14560*/  FFMA R33, R2.reuse, R8, R33 ;  /* 0x0000000802217223 */ /* 0x040fe20000000021 */
[----:B------:R-:W-:Y:S01]  /*14570*/  FFMA.SAT R8, -R5, R35, 0.5 ;  /* 0x3f00000005087423 */ /* 0x000fe20000002123 */
[----:B------:R-:W-:-:S03]  /*14580*/  FFMA R34, R2, R22, R34 ;  /* 0x0000001602227223 */ /* 0x000fc60000000022 */
[----:B------:R-:W-:-:S04]  /*14590*/  FFMA.RM R8, R8, R36, 12582913 ;  /* 0x4b40000108087423 */ /* 0x000fc80000004024 */
[----:B------:R-:W-:-:S04]  /*145a0*/  FADD R22, R8, -12583039 ;  /* 0xcb40007f08167421 */ /* 0x000fc80000000000 */
[----:B------:R-:W-:-:S04]  /*145b0*/  FFMA R22, -R5, 1.4426950216293334961, -R22 ;  /* 0x3fb8aa3b05167823 */ /* 0x000fc80000000916 */
[----:B------:R-:W-:-:S04]  /*145c0*/  FFMA R5, -R5, 1.925963033500011079e-08, R22 ;  /* 0x32a5706005057823 */ /* 0x000fc80000000116 */
[----:B------:R1:W2:Y:S02]  /*145d0*/  MUFU.EX2 R22, R5 ;  /* 0x0000000500167308 */ /* 0x0002a40000000800 */
[----:B-1----:R-:W-:Y:S01]  /*145e0*/  SHF.L.U32 R5, R8, 0x17, RZ ;  /* 0x0000001708057819 */ /* 0x002fe200000006ff */
[----:B------:R-:W-:-:S04]  /*145f0*/  FFMA.SAT R8, -R4, R35, 0.5 ;  /* 0x3f00000004087423 */ /* 0x000fc80000002123 */
[----:B------:R-:W-:Y:S01]  /*14600*/  FFMA.RM R8, R8, R36, 12582913 ;  /* 0x4b40000108087423 */ /* 0x000fe20000004024 */
[----:B--2---:R-:W-:-:S03]  /*14610*/  FFMA R5, R5, R22, 1 ;  /* 0x3f80000005057423 */ /* 0x004fc60000000016 */
[----:B------:R-:W-:-:S04]  /*14620*/  FADD R22, R8, -12583039 ;  /* 0xcb40007f08167421 */ /* 0x000fc80000000000 */
[----:B------:R-:W-:-:S04]  /*14630*/  FFMA R22, -R4, 1.4426950216293334961, -R22 ;  /* 0x3fb8aa3b04167823 */ /* 0x000fc80000000916 */
[----:B------:R-:W-:-:S06]  /*14640*/  FFMA R4, -R4, 1.925963033500011079e-08, R22 ;  /* 0x32a5706004047823 */ /* 0x000fcc0000000116 */
[----:B------:R-:W1:Y:S01]  /*14650*/  MUFU.EX2 R4, R4 ;  /* 0x0000000400047308 */ /* 0x000e620000000800 */
[----:B------:R-:W-:-:S05]  /*14660*/  SHF.L.U32 R28, R8, 0x17, RZ ;  /* 0x00000017081c7819 */ /* 0x000fca00000006ff */
        /* <DEDUP_REMOVED lines=12> */
[C---:B------:R-:W-:Y:S02]  /*14730*/  FFMA R8, -R11.reuse, 1.4426950216293334961, -R8 ;  /* 0x3fb8aa3b0b087823 */ /* 0x040fe40000000908 */
[----:B------:R-:W-:Y:S02]  /*14740*/  FFMA.RM R4, R4, R36, 12582913 ;  /* 0x4b40000104047423 */ /* 0x000fe40000004024 */
[----:B------:R-:W-:Y:S02]  /*14750*/  FFMA R11, -R11, 1.925963033500011079e-08, R8 ;  /* 0x32a570600b0b7823 */ /* 0x000fe40000000108 */
[C---:B------:R-:W-:Y:S01]  /*14760*/  FADD R8, R4.reuse, -12583039 ;  /* 0xcb40007f04087421 */ /* 0x040fe20000000000 */
[----:B------:R-:W-:Y:S01]  /*14770*/  SHF.L.U32 R25, R4, 0x17, RZ ;  /* 0x0000001704197819 */ /* 0x000fe200000006ff */
[----:B------:R-:W-:Y:S02]  /*14780*/  FFMA.SAT R4, -R13, R35, 0.5 ;  /* 0x3f0000000d047423 */ /* 0x000fe40000002123 */
[----:B------:R-:W-:-:S02]  /*14790*/  FFMA R8, -R12, 1.4426950216293334961, -R8 ;  /* 0x3fb8aa3b0c087823 */ /* 0x000fc40000000908 */
[-C--:B------:R-:W-:Y:S02]  /*147a0*/  FFMA.RM R4, R4, R36.reuse, 12582913 ;  /* 0x4b40000104047423 */ /* 0x080fe40000004024 */
[----:B------:R-:W-:Y:S02]  /*147b0*/  FFMA R12, -R12, 1.925963033500011079e-08, R8 ;  /* 0x32a570600c0c7823 */ /* 0x000fe40000000108 */
[C---:B------:R-:W-:Y:S01]  /*147c0*/  FADD R8, R4.reuse, -12583039 ;  /* 0xcb40007f04087421 */ /* 0x040fe20000000000 */
[----:B------:R-:W-:Y:S01]  /*147d0*/  SHF.L.U32 R24, R4, 0x17, RZ ;  /* 0x0000001704187819 */ /* 0x000fe200000006ff */
[----:B------:R-:W-:Y:S02]  /*147e0*/  FFMA.SAT R4, -R15, R35, 0.5 ;  /* 0x3f0000000f047423 */ /* 0x000fe40000002123 */
[----:B------:R-:W-:Y:S02]  /*147f0*/  FFMA R8, -R13, 1.4426950216293334961, -R8 ;  /* 0x3fb8aa3b0d087823 */ /* 0x000fe40000000908 */
[----:B------:R-:W-:-:S02]  /*14800*/  FFMA.RM R4, R4, R36, 12582913 ;  /* 0x4b40000104047423 */ /* 0x000fc40000004024 */
[----:B------:R-:W-:Y:S02]  /*14810*/  FFMA R13, -R13, 1.925963033500011079e-08, R8 ;  /* 0x32a570600d0d7823 */ /* 0x000fe40000000108 */
[C---:B------:R-:W-:Y:S01]  /*14820*/  FADD R8, R4.reuse, -12583039 ;  /* 0xcb40007f04087421 */ /* 0x040fe20000000000 */
[----:B------:R-:W-:Y:S01]  /*14830*/  SHF.L.U32 R23, R4, 0x17, RZ ;  /* 0x0000001704177819 */ /* 0x000fe200000006ff */
[----:B------:R-:W-:Y:S02]  /*14840*/  FFMA.SAT R4, -R14, R35, 0.5 ;  /* 0x3f0000000e047423 */ /* 0x000fe40000002123 */
[C---:B------:R-:W-:Y:S02]  /*14850*/  FFMA R8, -R15.reuse, 1.4426950216293334961, -R8 ;  /* 0x3fb8aa3b0f087823 */ /* 0x040fe40000000908 */
[----:B------:R-:W-:Y:S02]  /*14860*/  FFMA.RM R4, R4, R36, 12582913 ;  /* 0x4b40000104047423 */ /* 0x000fe40000004024 */
[----:B------:R-:W-:-:S02]  /*14870*/  FFMA R15, -R15, 1.925963033500011079e-08, R8 ;  /* 0x32a570600f0f7823 */ /* 0x000fc40000000108 */
[C---:B------:R-:W-:Y:S01]  /*14880*/  FADD R8, R4.reuse, -12583039 ;  /* 0xcb40007f04087421 */ /* 0x040fe20000000000 */
[----:B------:R-:W-:Y:S01]  /*14890*/  SHF.L.U32 R22, R4, 0x17, RZ ;  /* 0x0000001704167819 */ /* 0x000fe200000006ff */
[----:B------:R-:W-:Y:S02]  /*148a0*/  FFMA.SAT R4, -R21, R35, 0.5 ;  /* 0x3f00000015047423 */ /* 0x000fe40000002123 */
[----:B------:R-:W-:Y:S02]  /*148b0*/  FFMA R8, -R14, 1.4426950216293334961, -R8 ;  /* 0x3fb8aa3b0e087823 */ /* 0x000fe40000000908 */
[----:B------:R-:W-:Y:S02]  /*148c0*/  FFMA.RM R4, R4, R36, 12582913 ;  /* 0x4b40000104047423 */ /* 0x000fe40000004024 */
[----:B------:R-:W-:Y:S02]  /*148d0*/  FFMA R14, -R14, 1.925963033500011079e-08, R8 ;  /* 0x32a570600e0e7823 */ /* 0x000fe40000000108 */
        /* <DEDUP_REMOVED lines=10> */
[----:B------:R-:W-:Y:S01]  /*14980*/  FFMA R20, -R20, 1.925963033500011079e-08, R8 ;  /* 0x32a5706014147823 */ /* 0x000fe20000000108 */
[----:B------:R-:W1:Y:S08]  /*14990*/  MUFU.EX2 R15, R15 ;  /* 0x0000000f000f7308 */ /* 0x000e700000000800 */
[----:B------:R2:W3:Y:S02]  /*149a0*/  MUFU.EX2 R8, R20 ;  /* 0x0000001400087308 */ /* 0x0004e40000000800 */
[----:B--2---:R-:W-:Y:S01]  /*149b0*/  SHF.L.U32 R20, R4, 0x17, RZ ;  /* 0x0000001704147819 */ /* 0x004fe200000006ff */
[----:B------:R-:W-:-:S05]  /*149c0*/  FFMA.SAT R4, -R30, R35, 0.5 ;  /* 0x3f0000001e047423 */ /* 0x000fca0000002123 */
[----:B------:R-:W2:Y:S01]  /*149d0*/  MUFU.EX2 R14, R14 ;  /* 0x0000000e000e7308 */ /* 0x000ea20000000800 */
[----:B------:R-:W-:Y:S01]  /*149e0*/  FFMA.RM R4, R4, R36, 12582913 ;  /* 0x4b40000104047423 */ /* 0x000fe20000004024 */
[----:B-1----:R-:W-:Y:S01]  /*149f0*/  FFMA R23, R23, R15, 1 ;  /* 0x3f80000017177423 */ /* 0x002fe2000000000f */
[----:B---3--:R-:W-:Y:S02]  /*14a00*/  FFMA R20, R20, R8, 1 ;  /* 0x3f80000014147423 */ /* 0x008fe40000000008 */
[C---:B------:R-:W-:Y:S01]  /*14a10*/  FADD R8, R4.reuse, -12583039 ;  /* 0xcb40007f04087421 */ /* 0x040fe20000000000 */
[----:B------:R-:W-:Y:S01]  /*14a20*/  SHF.L.U32 R15, R4, 0x17, RZ ;  /* 0x00000017040f7819 */ /* 0x000fe200000006ff */
[----:B------:R-:W-:Y:S01]  /*14a30*/  FFMA.SAT R4, -R29, R35, 0.5 ;  /* 0x3f0000001d047423 */ /* 0x000fe20000002123 */
[----:B------:R-:W1:Y:S01]  /*14a40*/  MUFU.EX2 R13, R13 ;  /* 0x0000000d000d7308 */ /* 0x000e620000000800 */
[----:B------:R-:W-:Y:S02]  /*14a50*/  FFMA R8, -R30, 1.4426950216293334961, -R8 ;  /* 0x3fb8aa3b1e087823 */ /* 0x000fe40000000908 */
[----:B------:R-:W-:-:S02]  /*14a60*/  FFMA.RM R4, R4, R36, 12582913 ;  /* 0x4b40000104047423 */ /* 0x000fc40000004024 */
[----:B------:R-:W-:Y:S01]  /*14a70*/  FFMA R30, -R30, 1.925963033500011079e-08, R8 ;  /* 0x32a570601e1e7823 */ /* 0x000fe20000000108 */
[----:B--2---:R-:W-:Y:S01]  /*14a80*/  FFMA R22, R22, R14, 1 ;  /* 0x3f80000016167423 */ /* 0x004fe2000000000e */
[C---:B------:R-:W-:Y:S01]  /*14a90*/  FADD R8, R4.reuse, -12583039 ;  /* 0xcb40007f04087421 */ /* 0x040fe20000000000 */
[----:B------:R-:W-:Y:S01]  /*14aa0*/  SHF.L.U32 R14, R4, 0x17, RZ ;  /* 0x00000017040e7819 */ /* 0x000fe200000006ff */
[----:B------:R-:W-:Y:S02]  /*14ab0*/  FFMA.SAT R4, -R32, R35, 0.5 ;  /* 0x3f00000020047423 */ /* 0x000fe40000002123 */
[C---:B------:R-:W-:Y:S02]  /*14ac0*/  FFMA R8, -R29.reuse, 1.4426950216293334961, -R8 ;  /* 0x3fb8aa3b1d087823 */ /* 0x040fe40000000908 */
[----:B------:R-:W-:Y:S01]  /*14ad0*/  FFMA.RM R4, R4, R36, 12582913 ;  /* 0x4b40000104047423 */ /* 0x000fe20000004024 */
[----:B------:R-:W2:Y:S01]  /*14ae0*/  MUFU.EX2 R12, R12 ;  /* 0x0000000c000c7308 */ /* 0x000ea20000000800 */
[----:B------:R-:W-:Y:S01]  /*14af0*/  FFMA R29, -R29, 1.925963033500011079e-08, R8 ;  /* 0x32a570601d1d7823 */ /* 0x000fe20000000108 */
[----:B-1----:R-:W-:Y:S01]  /*14b00*/  FFMA R24, R24, R13, 1 ;  /* 0x3f80000018187423 */ /* 0x002fe2000000000d */
[C---:B------:R-:W-:Y:S01]  /*14b10*/  FADD R8, R4.reuse, -12583039 ;  /* 0xcb40007f04087421 */ /* 0x040fe20000000000 */
[----:B------:R-:W-:Y:S01]  /*14b20*/  SHF.L.U32 R13, R4, 0x17, RZ ;  /* 0x00000017040d7819 */ /* 0x000fe200000006ff */
[----:B------:R-:W-:-:S02]  /*14b30*/  FFMA.SAT R4, -R31, R35, 0.5 ;  /* 0x3f0000001f047423 */ /* 0x000fc40000002123 */
[----:B------:R-:W-:Y:S02]  /*14b40*/  FFMA R8, -R32, 1.4426950216293334961, -R8 ;  /* 0x3fb8aa3b20087823 */ /* 0x000fe40000000908 */
[----:B------:R-:W-:Y:S01]  /*14b50*/  FFMA.RM R4, R4, R36, 12582913 ;  /* 0x4b40000104047423 */ /* 0x000fe20000004024 */
[----:B------:R-:W1:Y:S01]  /*14b60*/  MUFU.EX2 R10, R10 ;  /* 0x0000000a000a7308 */ /* 0x000e620000000800 */
[----:B------:R-:W-:Y:S02]  /*14b70*/  FFMA R32, -R32, 1.925963033500011079e-08, R8 ;  /* 0x32a5706020207823 */ /* 0x000fe40000000108 */
[----:B------:R-:W-:-:S05]  /*14b80*/  FADD R8, R4, -12583039 ;  /* 0xcb40007f04087421 */ /* 0x000fca0000000000 */
[----:B------:R-:W3:Y:S01]  /*14b90*/  MUFU.EX2 R11, R11 ;  /* 0x0000000b000b7308 */ /* 0x000ee20000000800 */
[----:B------:R-:W-:Y:S01]  /*14ba0*/  FFMA R8, -R31, 1.4426950216293334961, -R8 ;  /* 0x3fb8aa3b1f087823 */ /* 0x000fe20000000908 */
[----:B--2---:R-:W-:Y:S01]  /*14bb0*/  FFMA R25, R25, R12, 1 ;  /* 0x3f80000019197423 */ /* 0x004fe2000000000c */
[----:B------:R-:W-:Y:S01]  /*14bc0*/  SHF.L.U32 R12, R4, 0x17, RZ ;  /* 0x00000017040c7819 */ /* 0x000fe200000006ff */
[-C--:B------:R-:W-:Y:S01]  /*14bd0*/  FFMA.SAT R4, -R34, R35.reuse, 0.5 ;  /* 0x3f00000022047423 */ /* 0x080fe20000002123 */
[----:B------:R-:W-:Y:S01]  /*14be0*/  FFMA R31, -R31, 1.925963033500011079e-08, R8 ;  /* 0x32a570601f1f7823 */ /* 0x000fe20000000108 */
[----:B------:R-:W-:Y:S02]  /*14bf0*/  FFMA.SAT R8, -R33, R35, 0.5 ;  /* 0x3f00000021087423 */ /* 0x000fe40000002123 */
[-C--:B------:R-:W-:Y:S02]  /*14c00*/  FFMA.RM R4, R4, R36.reuse, 12582913 ;  /* 0x4b40000104047423 */ /* 0x080fe40000004024 */
[----:B------:R-:W-:Y:S01]  /*14c10*/  FFMA.RM R8, R8, R36, 12582913 ;  /* 0x4b40000108087423 */ /* 0x000fe20000004024 */
[----:B-1----:R-:W-:Y:S01]  /*14c20*/  FFMA R27, R27, R10, 1 ;  /* 0x3f8000001b1b7423 */ /* 0x002fe2000000000a */
[----:B------:R-:W-:Y:S01]  /*14c30*/  FADD R10, R4, -12583039 ;  /* 0xcb40007f040a7421 */ /* 0x000fe20000000000 */
[----:B---3--:R-:W-:Y:S01]  /*14c40*/  FFMA R26, R26, R11, 1 ;  /* 0x3f8000001a1a7423 */ /* 0x008fe2000000000b */
[----:B------:R-:W-:Y:S01]  /*14c50*/  SHF.L.U32 R11, R4, 0x17, RZ ;  /* 0x00000017040b7819 */ /* 0x000fe200000006ff */
[----:B------:R-:W-:Y:S01]  /*14c60*/  FADD R4, R8, -12583039 ;  /* 0xcb40007f08047421 */ /* 0x000fe20000000000 */
[----:B------:R-:W-:-:S03]  /*14c70*/  FFMA R10, -R34, 1.4426950216293334961, -R10 ;  /* 0x3fb8aa3b220a7823 */ /* 0x000fc6000000090a */
[----:B------:R-:W-:Y:S01]  /*14c80*/  FFMA R4, -R33, 1.4426950216293334961, -R4 ;  /* 0x3fb8aa3b21047823 */ /* 0x000fe20000000904 */
[----:B------:R-:W-:-:S03]  /*14c90*/  FFMA R34, -R34, 1.925963033500011079e-08, R10 ;  /* 0x32a5706022227823 */ /* 0x000fc6000000010a */
[----:B------:R-:W-:Y:S01]  /*14ca0*/  FFMA R33, -R33, 1.925963033500011079e-08, R4 ;  /* 0x32a5706021217823 */ /* 0x000fe20000000104 */
[----:B------:R-:W-:Y:S01]  /*14cb0*/  IADD3 R4, R5, 0x1800000, RZ ;  /* 0x0180000005047810 */ /* 0x000fe20007ffe0ff */
[----:B------:R-:W1:Y:S03]  /*14cc0*/  MUFU.EX2 R30, R30 ;  /* 0x0000001e001e7308 */ /* 0x000e660000000800 */
[----:B------:R-:W-:-:S05]  /*14cd0*/  LOP3.LUT R4, R4, 0x7f800000, RZ, 0xc0, !PT ;  /* 0x7f80000004047812 */ /* 0x000fca00078ec0ff */
[----:B------:R-:W2:Y:S01]  /*14ce0*/  MUFU.EX2 R29, R29 ;  /* 0x0000001d001d7308 */ /* 0x000ea20000000800 */
[----:B------:R-:W-:-:S07]  /*14cf0*/  ISETP.GT.U32.AND P2, PT, R4, 0x1ffffff, PT ;  /* 0x01ffffff0400780c */ /* 0x000fce0003f44070 */
[----:B------:R-:W3:Y:S08]  /*14d00*/  MUFU.EX2 R32, R32 ;  /* 0x0000002000207308 */ /* 0x000ef00000000800 */
[----:B------:R-:W4:Y:S08]  /*14d10*/  MUFU.EX2 R31, R31 ;  /* 0x0000001f001f7308 */ /* 0x000f300000000800 */
[----:B------:R-:W5:Y:S08]  /*14d20*/  MUFU.EX2 R34, R34 ;  /* 0x0000002200227308 */ /* 0x000f700000000800 */
[----:B------:R-:W5:Y:S01]  /*14d30*/  MUFU.EX2 R33, R33 ;  /* 0x0000002100217308 */ /* 0x000f620000000800 */
[----:B------:R-:W-:Y:S01]  /*14d40*/  SHF.L.U32 R10, R8, 0x17, RZ ;  /* 0x00000017080a7819 */ /* 0x000fe200000006ff */
[----:B------:R-:W-:Y:S01]  /*14d50*/  BSSY B1, `(.L_x_119) ;  /* 0x0000010000017945 */ /* 0x000fe20003800000 */
[----:B-1----:R-:W-:Y:S01]  /*14d60*/  FFMA R15, R15, R30, 1 ;  /* 0x3f8000000f0f7423 */ /* 0x002fe2000000001e */
[----:B--2---:R-:W-:Y:S01]  /*14d70*/  FFMA R14, R14, R29, 1 ;  /* 0x3f8000000e0e7423 */ /* 0x004fe2000000001d */
[----:B---3--:R-:W-:Y:S01]  /*14d80*/  FFMA R13, R13, R32, 1 ;  /* 0x3f8000000d0d7423 */ /* 0x008fe20000000020 */
[----:B----4-:R-:W-:Y:S01]  /*14d90*/  FFMA R12, R12, R31, 1 ;  /* 0x3f8000000c0c7423 */ /* 0x010fe2000000001f */
[----:B-----5:R-:W-:Y:S01]  /*14da0*/  FFMA R11, R11, R34, 1 ;  /* 0x3f8000000b0b7423 */ /* 0x020fe20000000022 */
[----:B------:R-:W-:Y:S01]  /*14db0*/  FFMA R10, R10, R33, 1 ;  /* 0x3f8000000a0a7423 */ /* 0x000fe20000000021 */
[----:B------:R-:W-:Y:S06]  /*14dc0*/  @P2 BRA `(.L_x_120) ;  /* 0x0000000000102947 */ /* 0x000fec0003800000 */
[----:B------:R-:W-:-:S07]  /*14dd0*/  MOV R4, 0x14df0 ;  /* 0x00014df000047802 */ /* 0x000fce0000000f00 */
[----:B------:R-:W-:Y:S05]  /*14de0*/  CALL.REL.NOINC `($__internal_0_$__cuda_sm20_rcp_rn_f32_slowpath) ;  /* 0x00000234007c7944 */ /* 0x000fea0003c00000 */
[----:B------:R-:W-:Y:S01]  /*14df0*/  MOV R29, R8 ;  /* 0x00000008001d7202 */ /* 0x000fe20000000f00 */
[----:B------:R-:W-:Y:S06]  /*14e00*/  BRA `(.L_x_121) ;  /* 0x0000000000107947 */ /* 0x000fec0003800000 */
.L_x_120:
[----:B------:R-:W1:Y:S02]  /*14e10*/  MUFU.RCP R29, R5 ;  /* 0x00000005001d7308 */ /* 0x000e640000001000 */
[----:B-1----:R-:W-:-:S04]  /*14e20*/  FFMA R5, R5, R29, -1 ;  /* 0xbf80000005057423 */ /* 0x002fc8000000001d */
[----:B------:R-:W-:-:S04]  /*14e30*/  FADD.FTZ R5, -R5, -RZ ;  /* 0x800000ff05057221 */ /* 0x000fc80000010100 */
[----:B------:R-:W-:-:S07]  /*14e40*/  FFMA R29, R29, R5, R29 ;  /* 0x000000051d1d7223 */ /* 0x000fce000000001d */
.L_x_121:
[----:B------:R-:W-:Y:S05]  /*14e50*/  BSYNC B1 ;  /* 0x0000000000017941 */ /* 0x000fea0003800000 */
.L_x_119:
[----:B------:R-:W-:Y:S01]  /*14e60*/  IADD3 R4, R28, 0x1800000, RZ ;  /* 0x018000001c047810 */ /* 0x000fe20007ffe0ff */
[----:B------:R-:W-:Y:S03]  /*14e70*/  BSSY B1, `(.L_x_122) ;  /* 0x000000d000017945 */ /* 0x000fe60003800000 */
[----:B------:R-:W-:-:S04]  /*14e80*/  LOP3.LUT R4, R4, 0x7f800000, RZ, 0xc0, !PT ;  /* 0x7f80000004047812 */ /* 0x000fc800078ec0ff */
[----:B------:R-:W-:-:S13]  /*14e90*/  ISETP.GT.U32.AND P2, PT, R4, 0x1ffffff, PT ;  /* 0x01ffffff0400780c */ /* 0x000fda0003f44070 */
[----:B------:R-:W-:Y:S05]  /*14ea0*/  @P2 BRA `(.L_x_123) ;  /* 0x0000000000142947 */ /* 0x000fea0003800000 */
[----:B------:R-:W-:Y:S02]  /*14eb0*/  MOV R5, R28 ;  /* 0x0000001c00057202 */ /* 0x000fe40000000f00 */
[----:B------:R-:W-:-:S07]  /*14ec0*/  MOV R4, 0x14ee0 ;  /* 0x00014ee000047802 */ /* 0x000fce0000000f00 */
[----:B------:R-:W-:Y:S05]  /*14ed0*/  CALL.REL.NOINC `($__internal_0_$__cuda_sm20_rcp_rn_f32_slowpath) ;  /* 0x0000023400407944 */ /* 0x000fea0003c00000 */
[----:B------:R-:W-:Y:S01]  /*14ee0*/  MOV R28, R8 ;  /* 0x00000008001c7202 */ /* 0x000fe20000000f00 */
[----:B------:R-:W-:Y:S06]  /*14ef0*/  BRA `(.L_x_124) ;  /* 0x0000000000107947 */ /* 0x000fec0003800000 */
.L_x_123:
[----:B------:R-:W1:Y:S02]  /*14f00*/  MUFU.RCP R4, R28 ;  /* 0x0000001c00047308 */ /* 0x000e640000001000 */
[----:B-1----:R-:W-:-:S04]  /*14f10*/  FFMA R28, R28, R4, -1 ;  /* 0xbf8000001c1c7423 */ /* 0x002fc80000000004 */
[----:B------:R-:W-:-:S04]  /*14f20*/  FADD.FTZ R28, -R28, -RZ ;  /* 0x800000ff1c1c7221 */ /* 0x000fc80000010100 */
[----:B------:R-:W-:-:S07]  /*14f30*/  FFMA R28, R4, R28, R4 ;  /* 0x0000001c041c7223 */ /* 0x000fce0000000004 */
.L_x_124:
[----:B------:R-:W-:Y:S05]  /*14f40*/  BSYNC B1 ;  /* 0x0000000000017941 */ /* 0x000fea0003800000 */
.L_x_122:
        /* <DEDUP_REMOVED lines=10> */
.L_x_126:
[----:B------:R-:W1:Y:S02]  /*14ff0*/  MUFU.RCP R4, R27 ;  /* 0x0000001b00047308 */ /* 0x000e640000001000 */
[----:B-1----:R-:W-:-:S04]  /*15000*/  FFMA R27, R27, R4, -1 ;  /* 0xbf8000001b1b7423 */ /* 0x002fc80000000004 */
[----:B------:R-:W-:-:S04]  /*15010*/  FADD.FTZ R27, -R27, -RZ ;  /* 0x800000ff1b1b7221 */ /* 0x000fc80000010100 */
[----:B------:R-:W-:-:S07]  /*15020*/  FFMA R27, R4, R27, R4 ;  /* 0x0000001b041b7223 */ /* 0x000fce0000000004 */
.L_x_127:
[----:B------:R-:W-:Y:S05]  /*15030*/  BSYNC B1 ;  /* 0x0000000000017941 */ /* 0x000fea0003800000 */
.L_x_125:
        /* <DEDUP_REMOVED lines=10> */
.L_x_129:
[----:B------:R-:W1:Y:S02]  /*150e0*/  MUFU.RCP R4, R26 ;  /* 0x0000001a00047308 */ /* 0x000e640000001000 */
[----:B-1----:R-:W-:-:S04]  /*150f0*/  FFMA R26, R26, R4, -1 ;  /* 0xbf8000001a1a7423 */ /* 0x002fc80000000004 */
[----:B------:R-:W-:-:S04]  /*15100*/  FADD.FTZ R26, -R26, -RZ ;  /* 0x800000ff1a1a7221 */ /* 0x000fc80000010100 */
[----:B------:R-:W-:-:S07]  /*15110*/  FFMA R26, R4, R26, R4 ;  /* 0x0000001a041a7223 */ /* 0x000fce0000000004 */
.L_x_130:
[----:B------:R-:W-:Y:S05]  /*15120*/  BSYNC B1 ;  /* 0x0000000000017941 */ /* 0x000fea0003800000 */
.L_x_128:
        /* <DEDUP_REMOVED lines=10> */
.L_x_132:
[----:B------:R-:W1:Y:S02]  /*151d0*/  MUFU.RCP R4, R25 ;  /* 0x0000001900047308 */ /* 0x000e640000001000 */
[----:B-1----:R-:W-:-:S04]  /*151e0*/  FFMA R25, R25, R4, -1 ;  /* 0xbf80000019197423 */ /* 0x002fc80000000004 */
[----:B------:R-:W-:-:S04]  /*151f0*/  FADD.FTZ R25, -R25, -RZ ;  /* 0x800000ff19197221 */ /* 0x000fc80000010100 */
[----:B------:R-:W-:-:S07]  /*15200*/  FFMA R25, R4, R25, R4 ;  /* 0x0000001904197223 */ /* 0x000fce0000000004 */
.L_x_133:
[----:B------:R-:W-:Y:S05]  /*15210*/  BSYNC B1 ;  /* 0x0000000000017941 */ /* 0x000fea0003800000 */
.L_x_131:
        /* <DEDUP_REMOVED lines=10> */
.L_x_135:
[----:B------:R-:W1:Y:S02]  /*152c0*/  MUFU.RCP R4, R24 ;  /* 0x0000001800047308 */ /* 0x000e640000001000 */
[----:B-1----:R-:W-:-:S04]  /*152d0*/  FFMA R24, R24, R4, -1 ;  /* 0xbf80000018187423 */ /* 0x002fc80000000004 */
[----:B------:R-:W-:-:S04]  /*152e0*/  FADD.FTZ R24, -R24, -RZ ;  /* 0x800000ff18187221 */ /* 0x000fc80000010100 */
[----:B------:R-:W-:-:S07]  /*152f0*/  FFMA R24, R4, R24, R4 ;  /* 0x0000001804187223 */ /* 0x000fce0000000004 */
.L_x_136:
[----:B------:R-:W-:Y:S05]  /*15300*/  BSYNC B1 ;  /* 0x0000000000017941 */ /* 0x000fea0003800000 */
.L_x_134:
        /* <DEDUP_REMOVED lines=10> */
.L_x_138:
[----:B------:R-:W1:Y:S02]  /*153b0*/  MUFU.RCP R4, R23 ;  /* 0x0000001700047308 */ /* 0x000e640000001000 */
[----:B-1----:R-:W-:-:S04]  /*153c0*/  FFMA R23, R23, R4, -1 ;  /* 0xbf80000017177423 */ /* 0x002fc80000000004 */
[----:B------:R-:W-:-:S04]  /*153d0*/  FADD.FTZ R23, -R23, -RZ ;  /* 0x800000ff17177221 */ /* 0x000fc80000010100 */
[----:B------:R-:W-:-:S07]  /*153e0*/  FFMA R23, R4, R23, R4 ;  /* 0x0000001704177223 */ /* 0x000fce0000000004 */
.L_x_139:
[----:B------:R-:W-:Y:S05]  /*153f0*/  BSYNC B1 ;  /* 0x0000000000017941 */ /* 0x000fea0003800000 */
.L_x_137:
        /* <DEDUP_REMOVED lines=10> */
.L_x_141:
[----:B------:R-:W1:Y:S02]  /*154a0*/  MUFU.RCP R4, R22 ;  /* 0x0000001600047308 */ /* 0x000e640000001000 */
[----:B-1----:R-:W-:-:S04]  /*154b0*/  FFMA R22, R22, R4, -1 ;  /* 0xbf80000016167423 */ /* 0x002fc80000000004 */
[----:B------:R-:W-:-:S04]  /*154c0*/  FADD.FTZ R22, -R22, -RZ ;  /* 0x800000ff16167221 */ /* 0x000fc80000010100 */
[----:B------:R-:W-:-:S07]  /*154d0*/  FFMA R22, R4, R22, R4 ;  /* 0x0000001604167223 */ /* 0x000fce0000000004 */
.L_x_142:
[----:B------:R-:W-:Y:S05]  /*154e0*/  BSYNC B1 ;  /* 0x0000000000017941 */ /* 0x000fea0003800000 */
.L_x_140:
        /* <DEDUP_REMOVED lines=10> */
.L_x_144:
[----:B------:R-:W1:Y:S02]  /*15590*/  MUFU.RCP R4, R21 ;  /* 0x0000001500047308 */ /* 0x000e640000001000 */
[----:B-1----:R-:W-:-:S04]  /*155a0*/  FFMA R21, R21, R4, -1 ;  /* 0xbf80000015157423 */ /* 0x002fc80000000004 */
[----:B------:R-:W-:-:S04]  /*155b0*/  FADD.FTZ R21, -R21, -RZ ;  /* 0x800000ff15157221 */ /* 0x000fc80000010100 */
[----:B------:R-:W-:-:S07]  /*155c0*/  FFMA R21, R4, R21, R4 ;  /* 0x0000001504157223 */ /* 0x000fce0000000004 */
.L_x_145:
[----:B------:R-:W-:Y:S05]  /*155d0*/  BSYNC B1 ;  /* 0x0000000000017941 */ /* 0x000fea0003800000 */
.L_x_143:
        /* <DEDUP_REMOVED lines=10> */
.L_x_147:
[----:B------:R-:W1:Y:S02]  /*15680*/  MUFU.RCP R4, R20 ;  /* 0x0000001400047308 */ /* 0x000e640000001000 */
[----:B-1----:R-:W-:-:S04]  /*15690*/  FFMA R20, R20, R4, -1 ;  /* 0xbf80000014147423 */ /* 0x002fc80000000004 */
[----:B------:R-:W-:-:S04]  /*156a0*/  FADD.FTZ R20, -R20, -RZ ;  /* 0x800000ff14147221 */ /* 0x000fc80000010100 */
[----:B------:R-:W-:-:S07]  /*156b0*/  FFMA R20, R4, R20, R4 ;  /* 0x0000001404147223 */ /* 0x000fce0000000004 */
.L_x_148:
[----:B------:R-:W-:Y:S05]  /*156c0*/  BSYNC B1 ;  /* 0x0000000000017941 */ /* 0x000fea0003800000 */
.L_x_146:
        /* <DEDUP_REMOVED lines=10> */
.L_x_150:
[----:B------:R-:W1:Y:S02]  /*15770*/  MUFU.RCP R4, R15 ;  /* 0x0000000f00047308 */ /* 0x000e640000001000 */
[----:B-1----:R-:W-:-:S04]  /*15780*/  FFMA R15, R15, R4, -1 ;  /* 0xbf8000000f0f7423 */ /* 0x002fc80000000004 */
[----:B------:R-:W-:-:S04]  /*15790*/  FADD.FTZ R15, -R15, -RZ ;  /* 0x800000ff0f0f7221 */ /* 0x000fc80000010100 */
[----:B------:R-:W-:-:S07]  /*157a0*/  FFMA R15, R4, R15, R4 ;  /* 0x0000000f040f7223 */ /* 0x000fce0000000004 */
.L_x_151:
[----:B------:R-:W-:Y:S05]  /*157b0*/  BSYNC B1 ;  /* 0x0000000000017941 */ /* 0x000fea0003800000 */
.L_x_149:
        /* <DEDUP_REMOVED lines=10> */
.L_x_153:
[----:B------:R-:W1:Y:S02]  /*15860*/  MUFU.RCP R4, R14 ;  /* 0x0000000e00047308 */ /* 0x000e640000001000 */
[----:B-1----:R-:W-:-:S04]  /*15870*/  FFMA R14, R14, R4, -1 ;  /* 0xbf8000000e0e7423 */ /* 0x002fc80000000004 */
[----:B------:R-:W-:-:S04]  /*15880*/  FADD.FTZ R14, -R14, -RZ ;  /* 0x800000ff0e0e7221 */ /* 0x000fc80000010100 */
[----:B------:R-:W-:-:S07]  /*15890*/  FFMA R14, R4, R14, R4 ;  /* 0x0000000e040e7223 */ /* 0x000fce0000000004 */
.L_x_154:
[----:B------:R-:W-:Y:S05]  /*158a0*/  BSYNC B1 ;  /* 0x0000000000017941 */ /* 0x000fea0003800000 */
.L_x_152:
        /* <DEDUP_REMOVED lines=10> */
.L_x_156:
[----:B------:R-:W1:Y:S02]  /*15950*/  MUFU.RCP R4, R13 ;  /* 0x0000000d00047308 */ /* 0x000e640000001000 */
[----:B-1----:R-:W-:-:S04]  /*15960*/  FFMA R13, R13, R4, -1 ;  /* 0xbf8000000d0d7423 */ /* 0x002fc80000000004 */
[----:B------:R-:W-:-:S04]  /*15970*/  FADD.FTZ R13, -R13, -RZ ;  /* 0x800000ff0d0d7221 */ /* 0x000fc80000010100 */
[----:B------:R-:W-:-:S07]  /*15980*/  FFMA R13, R4, R13, R4 ;  /* 0x0000000d040d7223 */ /* 0x000fce0000000004 */
.L_x_157:
[----:B------:R-:W-:Y:S05]  /*15990*/  BSYNC B1 ;  /* 0x0000000000017941 */ /* 0x000fea0003800000 */
.L_x_155:
        /* <DEDUP_REMOVED lines=10> */
.L_x_159:
[----:B------:R-:W1:Y:S02]  /*15a40*/  MUFU.RCP R4, R12 ;  /* 0x0000000c00047308 */ /* 0x000e640000001000 */
[----:B-1----:R-:W-:-:S04]  /*15a50*/  FFMA R12, R12, R4, -1 ;  /* 0xbf8000000c0c7423 */ /* 0x002fc80000000004 */
[----:B------:R-:W-:-:S04]  /*15a60*/  FADD.FTZ R12, -R12, -RZ ;  /* 0x800000ff0c0c7221 */ /* 0x000fc80000010100 */
[----:B------:R-:W-:-:S07]  /*15a70*/  FFMA R12, R4, R12, R4 ;  /* 0x0000000c040c7223 */ /* 0x000fce0000000004 */
.L_x_160:
[----:B------:R-:W-:Y:S05]  /*15a80*/  BSYNC B1 ;  /* 0x0000000000017941 */ /* 0x000fea0003800000 */
.L_x_158:
        /* <DEDUP_REMOVED lines=10> */
.L_x_162:
[----:B------:R-:W1:Y:S02]  /*15b30*/  MUFU.RCP R4, R11 ;  /* 0x0000000b00047308 */ /* 0x000e640000001000 */
[----:B-1----:R-:W-:-:S04]  /*15b40*/  FFMA R11, R11, R4, -1 ;  /* 0xbf8000000b0b7423 */ /* 0x002fc80000000004 */
[----:B------:R-:W-:-:S04]  /*15b50*/  FADD.FTZ R11, -R11, -RZ ;  /* 0x800000ff0b0b7221 */ /* 0x000fc80000010100 */
[----:B------:R-:W-:-:S07]  /*15b60*/  FFMA R11, R4, R11, R4 ;  /* 0x0000000b040b7223 */ /* 0x000fce0000000004 */
.L_x_163:
[----:B------:R-:W-:Y:S05]  /*15b70*/  BSYNC B1 ;  /* 0x0000000000017941 */ /* 0x000fea0003800000 */
.L_x_161:
        /* <DEDUP_REMOVED lines=10> */
.L_x_165:
[----:B------:R-:W1:Y:S02]  /*15c20*/  MUFU.RCP R4, R10 ;  /* 0x0000000a00047308 */ /* 0x000e640000001000 */
[----:B-1----:R-:W-:-:S04]  /*15c30*/  FFMA R10, R10, R4, -1 ;  /* 0xbf8000000a0a7423 */ /* 0x002fc80000000004 */
[----:B------:R-:W-:-:S04]  /*15c40*/  FADD.FTZ R10, -R10, -RZ ;  /* 0x800000ff0a0a7221 */ /* 0x000fc80000010100 */
[----:B------:R-:W-:-:S07]  /*15c50*/  FFMA R4, R4, R10, R4 ;  /* 0x0000000a04047223 */ /* 0x000fce0000000004 */
.L_x_166:
[----:B------:R-:W-:Y:S05]  /*15c60*/  BSYNC B1 ;  /* 0x0000000000017941 */ /* 0x000fea0003800000 */
.L_x_164:
[----:B------:R-:W-:Y:S02]  /*15c70*/  F2FP.SATFINITE.E4M3.F32.PACK_AB_MERGE_C R28, R28, R29, RZ ;  /* 0x0000001d1c1c723e */ /* 0x000fe400048070ff */
[----:B------:R-:W-:Y:S02]  /*15c80*/  F2FP.SATFINITE.E4M3.F32.PACK_AB_MERGE_C R26, R26, R27, RZ ;  /* 0x0000001b1a1a723e */ /* 0x000fe400048070ff */
[----:B------:R-:W-:Y:S02]  /*15c90*/  F2FP.SATFINITE.E4M3.F32.PACK_AB_MERGE_C R24, R24, R25, RZ ;  /* 0x000000191818723e */ /* 0x000fe400048070ff */
[----:B------:R-:W-:Y:S02]  /*15ca0*/  F2FP.SATFINITE.E4M3.F32.PACK_AB_MERGE_C R22, R22, R23, RZ ;  /* 0x000000171616723e */ /* 0x000fe400048070ff */
[----:B------:R-:W-:Y:S02]  /*15cb0*/  F2FP.SATFINITE.E4M3.F32.PACK_AB_MERGE_C R20, R20, R21, RZ ;  /* 0x000000151414723e */ /* 0x000fe400048070ff */
[----:B------:R-:W-:-:S02]  /*15cc0*/  F2FP.SATFINITE.E4M3.F32.PACK_AB_MERGE_C R14, R14, R15, RZ ;  /* 0x0000000f0e0e723e */ /* 0x000fc400048070ff */
[----:B------:R-:W-:Y:S02]  /*15cd0*/  F2FP.SATFINITE.E4M3.F32.PACK_AB_MERGE_C R12, R12, R13, RZ ;  /* 0x0000000d0c0c723e */ /* 0x000fe400048070ff */
[----:B------:R-:W-:Y:S01]  /*15ce0*/  F2FP.SATFINITE.E4M3.F32.PACK_AB_MERGE_C R4, R4, R11, RZ ;  /* 0x0000000b0404723e */ /* 0x000fe200048070ff */
[----:B------:R-:W-:Y:S06]  /*15cf0*/  @P5 BRA `(.L_x_167) ;  /* 0x0000000000045947 */ /* 0x000fec0003800000 */
[----:B------:R-:W-:-:S04]  /*15d00*/  DEPBAR.LE SB0, 0x1 ;  /* 0x000080400000791a */ /* 0x000fc80000000000 */
.L_x_167:
[----:B------:R-:W-:Y:S05]  /*15d10*/  WARPSYNC.ALL ;  /* 0x0000000000007948 */ /* 0x000fea0003800000 */
[----:B------:R-:W-:Y:S06]  /*15d20*/  BAR.SYNC.DEFER_BLOCKING 0x1, 0x100 ;  /* 0x0044000000007b1d */ /* 0x000fec0000010000 */
[----:B------:R-:W-:Y:S01]  /*15d30*/  BSSY B0, `(.L_x_168) ;  /* 0x0000019000007945 */ /* 0x000fe20003800000 */
[----:B------:R1:W-:Y:S04]  /*15d40*/  STS.U16 [R17+UR48+0x5100], R28 ;  /* 0x0051001c11007988 */ /* 0x0003e80008000430 */
[----:B------:R1:W-:Y:S04]  /*15d50*/  STS.U16 [R17+UR48+0x5200], R26 ;  /* 0x0052001a11007988 */ /* 0x0003e80008000430 */
[----:B------:R1:W-:Y:S04]  /*15d60*/  STS.U16 [R17+UR48+0x5108], R24 ;  /* 0x0051081811007988 */ /* 0x0003e80008000430 */
[----:B------:R1:W-:Y:S04]  /*15d70*/  STS.U16 [R17+UR48+0x5208], R22 ;  /* 0x0052081611007988 */ /* 0x0003e80008000430 */
        /* <DEDUP_REMOVED lines=9> */
[----:B--2---:R-:W2:Y:S02]  /*15e10*/  FENCE.VIEW.ASYNC.S ;  /* 0x00000000000073c6 */ /* 0x004ea40000000000 */
[----:B--2---:R-:W-:Y:S06]  /*15e20*/  BAR.SYNC.DEFER_BLOCKING 0x1, 0x100 ;  /* 0x0044000000007b1d */ /* 0x004fec0000010000 */
[----:B-1----:R-:W-:Y:S05]  /*15e30*/  @P5 BRA `(.L_x_169) ;  /* 0x0000000000205947 */ /* 0x002fea0003800000 */
[----:B------:R-:W-:Y:S02]  /*15e40*/  UIADD3 UR8, UP0, UR58, 0x4f0, URZ ;  /* 0x000004f03a087890 */ /* 0x000fe4000ff1e03f */
[----:B------:R-:W-:Y:S02]  /*15e50*/  UIADD3 UR6, UR42, 0x80, URZ ;  /* 0x000000802a067890 */ /* 0x000fe4000fffe03f */
[----:B------:R-:W-:Y:S02]  /*15e60*/  UIADD3 UR4, UR48, 0x5100, URZ ;  /* 0x0000510030047890 */ /* 0x000fe4000fffe03f */
[----:B------:R-:W-:Y:S01]  /*15e70*/  UIADD3.X UR9, URZ, UR59, URZ, UP0, !UPT ;  /* 0x0000003b3f097290 */ /* 0x000fe200087fe43f */
[----:B------:R-:W-:Y:S01]  /*15e80*/  UMOV UR5, UR41 ;  /* 0x0000002900057c82 */ /* 0x000fe20008000000 */
[----:B------:R-:W-:-:S07]  /*15e90*/  UMOV UR7, UR43 ;  /* 0x0000002b00077c82 */ /* 0x000fce0008000000 */
[----:B------:R1:W-:Y:S02]  /*15ea0*/  UTMASTG.3D [UR4], [UR8] ;  /* 0x00000004080073b5 */ /* 0x0003e40008010000 */
[----:B-1----:R0:W-:Y:S02]  /*15eb0*/  UTMACMDFLUSH ;  /* 0x00000000000079b7 */ /* 0x0021e40000000000 */
.L_x_169:
[----:B------:R-:W-:Y:S05]  /*15ec0*/  BSYNC B0 ;  /* 0x0000000000007941 */ /* 0x000fea0003800000 */
.L_x_168:
[----:B------:R-:W-:Y:S01]  /*15ed0*/  BSSY B0, `(.L_x_170) ;  /* 0x0000038000007945 */ /* 0x000fe20003800000 */
[----:B------:R-:W-:Y:S02]  /*15ee0*/  MOV R10, R18 ;  /* 0x00000012000a7202 */ /* 0x000fe40000000f00 */
[----:B------:R-:W-:Y:S01]  /*15ef0*/  MOV R11, R19 ;  /* 0x00000013000b7202 */ /* 0x000fe20000000f00 */
[----:B------:R-:W-:Y:S06]  /*15f00*/  @P0 BRA `(.L_x_171) ;  /* 0x0000000000d00947 */ /* 0x000fec0003800000 */
[----:B------:R-:W-:-:S04]  /*15f10*/  MOV R4, UR44 ;  /* 0x0000002c00047c02 */ /* 0x000fc80008000f00 */
[----:B------:R-:W-:-:S13]  /*15f20*/  ISETP.NE.AND P3, PT, R4, 0x3, PT ;  /* 0x000000030400780c */ /* 0x000fda0003f65270 */
[----:B------:R-:W-:Y:S05]  /*15f30*/  @!P3 BRA `(.L_x_172) ;  /* 0x000000000004b947 */ /* 0x000fea0003800000 */
[----:B------:R-:W-:Y:S01]  /*15f40*/  BPT.TRAP 0x1 ;  /* 0x000000040000795c */ /* 0x000fe20000300000 */
.L_x_172:
[----:B------:R-:W-:Y:S01]  /*15f50*/  LEA R4, R18, UR48, 0x3 ;  /* 0x0000003012047c11 */ /* 0x000fe2000f8e18ff */
[----:B------:R-:W-:Y:S01]  /*15f60*/  BSSY B1, `(.L_x_173) ;  /* 0x0000004000017945 */ /* 0x000fe20003800000 */
[----:B------:R-:W-:-:S04]  /*15f70*/  SHF.L.U32 R5, R19, 0x1f, RZ ;  /* 0x0000001f13057819 */ /* 0x000fc800000006ff */
[----:B------:R-:W1:Y:S02]  /*15f80*/  SYNCS.PHASECHK.TRANS64.TRYWAIT P2, [R4+URZ+0x60], R5 ;  /* 0x00006005040075a7 */ /* 0x000e64000804017f */
[----:B-1----:R-:W-:Y:S05]  /*15f90*/  @!P2 BRA `(.L_x_174) ;  /* 0x00000214006ca947 */ /* 0x002fea0003800000 */
.L_x_1147:
[----:B------:R-:W-:Y:S05]  /*15fa0*/  BSYNC B1 ;  /* 0x0000000000017941 */ /* 0x000fea0003800000 */
.L_x_173:
[----:B------:R-:W-:Y:S04]  /*15fb0*/  BSSY B1, `(.L_x_175) ;  /* 0x0000016000017945 */ /* 0x000fe80003800000 */
[----:B------:R-:W-:Y:S05]  /*15fc0*/  @P1 BRA `(.L_x_176) ;  /* 0x0000000000501947 */ /* 0x000fea0003800000 */
[----:B------:R-:W-:Y:S01]  /*15fd0*/  LEA R0, R18, R17, 0xc ;  /* 0x0000001112007211 */ /* 0x000fe200078e60ff */
[----:B------:R-:W2:Y:S04]  /*15fe0*/  S2R R8, SR_TID.X ;  /* 0x0000000000087919 */ /* 0x000ea80000002100 */
[----:B------:R-:W-:Y:S04]  /*15ff0*/  LDS.U16 R3, [R0+UR48+0x200] ;  /* 0x0002003000037984 */ /* 0x000fe80008000400 */
[----:B------:R-:W3:Y:S04]  /*16000*/  LDS.U16 R7, [R0+UR48+0x100] ;  /* 0x0001003000077984 */ /* 0x000ee80008000400 */
[----:B------:R-:W-:Y:S01]  /*16010*/  LDS.U16 R6, [R0+UR48+0x108] ;  /* 0x0001083000067984 */ /* 0x000fe20008000400 */
[----:B--2---:R-:W-:-:S04]  /*16020*/  SHF.R.U32.HI R8, RZ, 0x4, R8 ;  /* 0x00000004ff087819 */ /* 0x004fc80000011608 */
[----:B------:R-:W-:Y:S02]  /*16030*/  LOP3.LUT P2, RZ, R8, 0x1, RZ, 0xc0, !PT ;  /* 0x0000000108ff7812 */ /* 0x000fe4000784c0ff */
[----:B------:R-:W-:-:S04]  /*16040*/  MOV R8, 0x8 ;  /* 0x0000000800087802 */ /* 0x000fc80000000f00 */
[----:B------:R-:W-:Y:S02]  /*16050*/  SEL R8, R8, 0xfffffff8, !P2 ;  /* 0xfffffff808087807 */ /* 0x000fe40005000000 */
[----:B---3--:R-:W-:Y:S02]  /*16060*/  PRMT R7, R7, 0x5410, R3 ;  /* 0x0000541007077816 */ /* 0x008fe40000000003 */
[----:B------:R2:W3:Y:S02]  /*16070*/  LDS.U16 R3, [R0+UR48+0x208] ;  /* 0x0002083000037984 */ /* 0x0004e40008000400 */
[----:B--2---:R-:W-:-:S04]  /*16080*/  IADD3 R0, R0, UR48, RZ ;  /* 0x0000003000007c10 */ /* 0x004fc8000fffe0ff */
[----:B------:R-:W-:-:S05]  /*16090*/  LEA R0, R8, R0, 0x1 ;  /* 0x0000000008007211 */ /* 0x000fca00078e08ff */
[----:B-1----:R-:W-:Y:S01]  /*160a0*/  LDS.U16 R5, [R0+0x200] ;  /* 0x0002000000057984 */ /* 0x002fe20000000400 */
[----:B---3--:R-:W-:-:S03]  /*160b0*/  PRMT R6, R6, 0x5410, R3 ;  /* 0x0000541006067816 */ /* 0x008fc60000000003 */
[----:B------:R-:W1:Y:S02]  /*160c0*/  LDS.U16 R3, [R0+0x100] ;  /* 0x0001000000037984 */ /* 0x000e640000000400 */
[----:B-1----:R-:W-:Y:S02]  /*160d0*/  PRMT R3, R3, 0x5410, R5 ;  /* 0x0000541003037816 */ /* 0x002fe40000000005 */
[----:B------:R-:W-:Y:S04]  /*160e0*/  LDS.U16 R5, [R0+0x208] ;  /* 0x0002080000057984 */ /* 0x000fe80000000400 */
[----:B------:R-:W1:Y:S02]  /*160f0*/  LDS.U16 R0, [R0+0x108] ;  /* 0x0001080000007984 */ /* 0x000e640000000400 */
[----:B-1----:R-:W-:-:S07]  /*16100*/  PRMT R0, R0, 0x5410, R5 ;  /* 0x0000541000007816 */ /* 0x002fce0000000005 */
.L_x_176:
[----:B------:R-:W-:Y:S05]  /*16110*/  BSYNC B1 ;  /* 0x0000000000017941 */ /* 0x000fea0003800000 */
.L_x_175:
[----:B------:R-:W-:Y:S01]  /*16120*/  @!PT LDS RZ, [RZ] ;  /* 0x00000000fffff984 */ /* 0x000fe20000000800 */
[----:B------:R-:W-:Y:S01]  /*16130*/  @!PT LDS RZ, [RZ] ;  /* 0x00000000fffff984 */ /* 0x000fe20000000800 */
[----:B------:R-:W-:Y:S01]  /*16140*/  @!PT LDS RZ, [RZ] ;  /* 0x00000000fffff984 */ /* 0x000fe20000000800 */
[----:B------:R-:W-:Y:S01]  /*16150*/  @!PT LDS RZ, [RZ] ;  /* 0x00000000fffff984 */ /* 0x000fe20000000800 */
[----:B------:R2:W-:Y:S06]  /*16160*/  MEMBAR.ALL.CTA ;  /* 0x0000000000007992 */ /* 0x0005ec0000008000 */
[----:B--2---:R-:W2:Y:S01]  /*16170*/  FENCE.VIEW.ASYNC.S ;  /* 0x00000000000073c6 */ /* 0x004ea20000000000 */
[----:B------:R-:W-:Y:S05]  /*16180*/  @!P3 BRA `(.L_x_177) ;  /* 0x000000000004b947 */ /* 0x000fea0003800000 */
[----:B------:R-:W-:Y:S01]  /*16190*/  BPT.TRAP 0x1 ;  /* 0x000000040000795c */ /* 0x000fe20000300000 */
.L_x_177:
[----:B-1----:R-:W1:Y:S01]  /*161a0*/  S2R R5, SR_CgaCtaId ;  /* 0x0000000000057919 */ /* 0x002e620000008800 */
[----:B------:R-:W-:Y:S02]  /*161b0*/  IADD3 R4, R4, 0x80, RZ ;  /* 0x0000008004047810 */ /* 0x000fe40007ffe0ff */
[----:B------:R-:W-:-:S04]  /*161c0*/  IADD3 R10, R18, 0x1, RZ ;  /* 0x00000001120a7810 */ /* 0x000fc80007ffe0ff */
[----:B------:R-:W-:-:S04]  /*161d0*/  ISETP.NE.AND P2, PT, R10, 0x4, PT ;  /* 0x000000040a00780c */ /* 0x000fc80003f45270 */
[----:B------:R-:W-:Y:S02]  /*161e0*/  SEL R11, RZ, 0x1, P2 ;  /* 0x00000001ff0b7807 */ /* 0x000fe40001000000 */
[----:B------:R-:W-:Y:S02]  /*161f0*/  SEL R10, R10, RZ, P2 ;  /* 0x000000ff0a0a7207 */ /* 0x000fe40001000000 */
[----:B------:R-:W-:Y:S02]  /*16200*/  LOP3.LUT R11, R19, R11, RZ, 0x3c, !PT ;  /* 0x0000000b130b7212 */ /* 0x000fe400078e3cff */
[----:B------:R-:W-:Y:S02]  /*16210*/  MOV R18, R10 ;  /* 0x0000000a00127202 */ /* 0x000fe40000000f00 */
[----:B------:R-:W-:Y:S02]  /*16220*/  MOV R19, R11 ;  /* 0x0000000b00137202 */ /* 0x000fe40000000f00 */
[----:B-1----:R-:W-:-:S04]  /*16230*/  PRMT R4, R5, 0x654, R4 ;  /* 0x0000065405047816 */ /* 0x002fc80000000004 */
[----:B--2---:R1:W-:Y:S03]  /*16240*/  SYNCS.ARRIVE.TRANS64.RED.A1T0 RZ, [R4+URZ], RZ ;  /* 0x000000ff04ff79a7 */ /* 0x0043e6000810043f */
.L_x_171:
[----:B------:R-:W-:Y:S05]  /*16250*/  BSYNC B0 ;  /* 0x0000000000007941 */ /* 0x000fea0003800000 */
.L_x_170:
[----:B-1----:R-:W-:Y:S01]  /*16260*/  F2FP.F16.E4M3.UNPACK_B R4, R7 ;  /* 0x00000007ff04723e */ /* 0x002fe200020006ff */
[C---:B------:R-:W-:Y:S01]  /*16270*/  FMUL R23, R16.reuse, R167 ;  /* 0x000000a710177220 */ /* 0x040fe20000400000 */
[C---:B------:R-:W-:Y:S01]  /*16280*/  FMUL R24, R16.reuse, R166 ;  /* 0x000000a610187220 */ /* 0x040fe20000400000 */
[C---:B------:R-:W-:Y:S01]  /*16290*/  FMUL R21, R16.reuse, R169 ;  /* 0x000000a910157220 */ /* 0x040fe20000400000 */
[C---:B------:R-:W-:Y:S01]  /*162a0*/  FMUL R22, R16.reuse, R168 ;  /* 0x000000a810167220 */ /* 0x040fe20000400000 */
[--C-:B------:R-:W-:Y:S02]  /*162b0*/  HADD2.F32 R5, -RZ, R4.reuse.H0_H0 ;  /* 0x20000004ff057230 */ /* 0x100fe40000004100 */
[C---:B------:R-:W-:Y:S01]  /*162c0*/  FMUL R15, R16.reuse, R171 ;  /* 0x000000ab100f7220 */ /* 0x040fe20000400000 */
[----:B------:R-:W-:Y:S02]  /*162d0*/  HADD2.F32 R4, -RZ, R4.H1_H1 ;  /* 0x30000004ff047230 */ /* 0x000fe40000004100 */
[C---:B------:R-:W-:Y:S01]  /*162e0*/  FMUL R20, R16.reuse, R170 ;  /* 0x000000aa10147220 */ /* 0x040fe20000400000 */
[----:B------:R-:W-:Y:S01]  /*162f0*/  FMUL R13, R16, R173 ;  /* 0x000000ad100d7220 */ /* 0x000fe20000400000 */
[----:B------:R-:W-:Y:S01]  /*16300*/  FFMA R24, R2, R5, R24 ;  /* 0x0000000502187223 */ /* 0x000fe20000000018 */
[----:B------:R-:W-:Y:S01]  /*16310*/  FMUL R14, R16, R172 ;  /* 0x000000ac100e7220 */ /* 0x000fe20000400000 */
[----:B------:R-:W-:Y:S01]  /*16320*/  FFMA R23, R2, R4, R23 ;  /* 0x0000000402177223 */ /* 0x000fe20000000017 */
[----:B------:R-:W-:Y:S01]  /*16330*/  F2FP.F16.E4M3.UNPACK_B R4, R7.H1 ;  /* 0x00000007ff04723e */ /* 0x000fe200030006ff */
[C---:B------:R-:W-:Y:S01]  /*16340*/  FMUL R8, R16.reuse, R175 ;  /* 0x000000af10087220 */ /* 0x040fe20000400000 */
[C---:B------:R-:W-:Y:S01]  /*16350*/  FMUL R12, R16.reuse, R174 ;  /* 0x000000ae100c7220 */ /* 0x040fe20000400000 */
[C---:B------:R-:W-:Y:S01]  /*16360*/  FMUL R31, R16.reuse, R176 ;  /* 0x000000b0101f7220 */ /* 0x040fe20000400000 */
[----:B------:R-:W-:Y:S01]  /*16370*/  FMUL R32, R16, R179 ;  /* 0x000000b310207220 */ /* 0x000fe20000400000 */
[----:B------:R-:W-:-:S02]  /*16380*/  HADD2.F32 R5, -RZ, R4.H0_H0 ;  /* 0x20000004ff057230 */ /* 0x000fc40000004100 */
[C---:B------:R-:W-:Y:S01]  /*16390*/  FMUL R33, R16.reuse, R178 ;  /* 0x000000b210217220 */ /* 0x040fe20000400000 */
[----:B------:R-:W-:Y:S02]  /*163a0*/  HADD2.F32 R4, -RZ, R4.H1_H1 ;  /* 0x30000004ff047230 */ /* 0x000fe40000004100 */
[----:B------:R-:W-:Y:S01]  /*163b0*/  FMUL R34, R16, R181 ;  /* 0x000000b510227220 */ /* 0x000fe20000400000 */
[----:B------:R-:W-:Y:S01]  /*163c0*/  MOV R36, 0x3bbb989d ;  /* 0x3bbb989d00247802 */ /* 0x000fe20000000f00 */
[C---:B------:R-:W-:Y:S01]  /*163d0*/  FFMA R22, R2.reuse, R5, R22 ;  /* 0x0000000502167223 */ /* 0x040fe20000000016 */
[----:B------:R-:W-:Y:S01]  /*163e0*/  MOV R37, 0x437c0000 ;  /* 0x437c000000257802 */ /* 0x000fe20000000f00 */
[----:B------:R-:W-:Y:S01]  /*163f0*/  FFMA R21, R2, R4, R21 ;  /* 0x0000000402157223 */ /* 0x000fe20000000015 */
[----:B------:R-:W-:Y:S01]  /*16400*/  F2FP.F16.E4M3.UNPACK_B R4, R6 ;  /* 0x00000006ff04723e */ /* 0x000fe200020006ff */
[----:B------:R-:W-:Y:S01]  /*16410*/  FMUL R35, R16, R180 ;  /* 0x000000b410237220 */ /* 0x000fe20000400000 */
[----:B------:R-:W-:Y:S03]  /*16420*/  BSSY B1, `(.L_x_178) ;  /* 0x00000ab000017945 */ /* 0x000fe60003800000 */
[----:B------:R-:W-:-:S02]  /*16430*/  HADD2.F32 R5, -RZ, R4.H0_H0 ;  /* 0x20000004ff057230 */ /* 0x000fc40000004100 */
        /* <DEDUP_REMOVED lines=14> */
[----:B------:R-:W-:-:S05]  /*16520*/  HADD2.F32 R5, -RZ, R4.H0_H0 ;  /* 0x20000004ff057230 */ /* 0x000fca0000004100 */
[----:B------:R-:W-:Y:S01]  /*16530*/  FFMA R31, R2, R5, R31 ;  /* 0x00000005021f7223 */ /* 0x000fe2000000001f */
[----:B------:R-:W-:Y:S02]  /*16540*/  HADD2.F32 R5, -RZ, R4.H1_H1 ;  /* 0x30000004ff057230 */ /* 0x000fe40000004100 */
[----:B------:R-:W-:-:S04]  /*16550*/  FMUL R4, R16, R177 ;  /* 0x000000b110047220 */ /* 0x000fc80000400000 */
        /* <DEDUP_REMOVED lines=93> */
[----:B------:R-:W-:-:S04]  /*16b30*/  FADD R12, R8, -12583039 ;  /* 0xcb40007f080c7421 */ /* 0x000fc80000000000 */
[----:B------:R-:W-:-:S04]  /*16b40*/  FFMA R12, -R31, 1.4426950216293334961, -R12 ;  /* 0x3fb8aa3b1f0c7823 */ /* 0x000fc8000000090c */
[----:B------:R-:W-:Y:S01]  /*16b50*/  FFMA R31, -R31, 1.925963033500011079e-08, R12 ;  /* 0x32a570601f1f7823 */ /* 0x000fe2000000010c */
[----:B------:R-:W-:Y:S01]  /*16b60*/  SHF.L.U32 R12, R8, 0x17, RZ ;  /* 0x00000017080c7819 */ /* 0x000fe200000006ff */
[----:B------:R-:W-:-:S04]  /*16b70*/  FFMA.SAT R8, -R4, R36, 0.5 ;  /* 0x3f00000004087423 */ /* 0x000fc80000002124 */
[----:B------:R-:W-:Y:S01]  /*16b80*/  FFMA.RM R8, R8, R37, 12582913 ;  /* 0x4b40000108087423 */ /* 0x000fe20000004025 */
[----:B------:R-:W1:Y:S03]  /*16b90*/  MUFU.EX2 R31, R31 ;  /* 0x0000001f001f7308 */ /* 0x000e660000000800 */
[----:B------:R-:W-:-:S04]  /*16ba0*/  FADD R13, R8, -12583039 ;  /* 0xcb40007f080d7421 */ /* 0x000fc80000000000 */
[----:B------:R-:W-:-:S04]  /*16bb0*/  FFMA R13, -R4, 1.4426950216293334961, -R13 ;  /* 0x3fb8aa3b040d7823 */ /* 0x000fc8000000090d */
[----:B------:R-:W-:Y:S01]  /*16bc0*/  FFMA R4, -R4, 1.925963033500011079e-08, R13 ;  /* 0x32a5706004047823 */ /* 0x000fe2000000010d */
[----:B------:R-:W-:-:S05]  /*16bd0*/  SHF.L.U32 R13, R8, 0x17, RZ ;  /* 0x00000017080d7819 */ /* 0x000fca00000006ff */
[----:B------:R-:W2:Y:S01]  /*16be0*/  MUFU.EX2 R4, R4 ;  /* 0x0000000400047308 */ /* 0x000ea20000000800 */
[----:B-1----:R-:W-:Y:S01]  /*16bf0*/  FFMA R12, R12, R31, 1 ;  /* 0x3f8000000c0c7423 */ /* 0x002fe2000000001f */
[----:B--2---:R-:W-:Y:S01]  /*16c00*/  FFMA R13, R13, R4, 1 ;  /* 0x3f8000000d0d7423 */ /* 0x004fe20000000004 */
[----:B------:R-:W-:-:S04]  /*16c10*/  FFMA.SAT R4, -R33, R36, 0.5 ;  /* 0x3f00000021047423 */ /* 0x000fc80000002124 */
[----:B------:R-:W-:-:S04]  /*16c20*/  FFMA.RM R4, R4, R37, 12582913 ;  /* 0x4b40000104047423 */ /* 0x000fc80000004025 */
        /* <DEDUP_REMOVED lines=11> */
[----:B------:R-:W-:Y:S02]  /*16ce0*/  FFMA.RM R4, R4, R37, 12582913 ;  /* 0x4b40000104047423 */ /* 0x000fe40000004025 */
[----:B------:R-:W-:Y:S01]  /*16cf0*/  FFMA R32, -R32, 1.925963033500011079e-08, R8 ;  /* 0x32a5706020207823 */ /* 0x000fe20000000108 */
[----:B------:R-:W-:Y:S01]  /*16d00*/  FFMA.SAT R8, -R34, R36, 0.5 ;  /* 0x3f00000022087423 */ /* 0x000fe20000002124 */
[----:B------:R-:W-:-:S03]  /*16d10*/  FADD R20, R4, -12583039 ;  /* 0xcb40007f04147421 */ /* 0x000fc60000000000 */
[----:B------:R-:W-:Y:S01]  /*16d20*/  FFMA.RM R8, R8, R37, 12582913 ;  /* 0x4b40000108087423 */ /* 0x000fe20000004025 */
[C---:B------:R-:W-:Y:S01]  /*16d30*/  FFMA R20, -R35.reuse, 1.4426950216293334961, -R20 ;  /* 0x3fb8aa3b23147823 */ /* 0x040fe20000000914 */
[----:B------:R-:W2:Y:S03]  /*16d40*/  MUFU.EX2 R32, R32 ;  /* 0x0000002000207308 */ /* 0x000ea60000000800 */
[----:B------:R-:W-:Y:S01]  /*16d50*/  FFMA R35, -R35, 1.925963033500011079e-08, R20 ;  /* 0x32a5706023237823 */ /* 0x000fe20000000114 */
[----:B------:R-:W-:Y:S01]  /*16d60*/  SHF.L.U32 R20, R4, 0x17, RZ ;  /* 0x0000001704147819 */ /* 0x000fe200000006ff */
[C---:B------:R-:W-:Y:S01]  /*16d70*/  FADD R4, R8.reuse, -12583039 ;  /* 0xcb40007f08047421 */ /* 0x040fe20000000000 */
[----:B------:R-:W-:Y:S01]  /*16d80*/  SHF.L.U32 R21, R8, 0x17, RZ ;  /* 0x0000001708157819 */ /* 0x000fe200000006ff */
[----:B-1----:R-:W-:Y:S02]  /*16d90*/  FFMA R14, R14, R33, 1 ;  /* 0x3f8000000e0e7423 */ /* 0x002fe40000000021 */
[C---:B------:R-:W-:Y:S01]  /*16da0*/  FFMA R4, -R34.reuse, 1.4426950216293334961, -R4 ;  /* 0x3fb8aa3b22047823 */ /* 0x040fe20000000904 */
[----:B------:R-:W1:Y:S03]  /*16db0*/  MUFU.EX2 R35, R35 ;  /* 0x0000002300237308 */ /* 0x000e660000000800 */
[----:B------:R-:W-:Y:S01]  /*16dc0*/  FFMA R34, -R34, 1.925963033500011079e-08, R4 ;  /* 0x32a5706022227823 */ /* 0x000fe20000000104 */
[----:B------:R-:W-:Y:S01]  /*16dd0*/  IADD3 R4, R5, 0x1800000, RZ ;  /* 0x0180000005047810 */ /* 0x000fe20007ffe0ff */
[----:B--2---:R-:W-:-:S03]  /*16de0*/  FFMA R15, R15, R32, 1 ;  /* 0x3f8000000f0f7423 */ /* 0x004fc60000000020 */
[----:B------:R-:W-:Y:S01]  /*16df0*/  LOP3.LUT R4, R4, 0x7f800000, RZ, 0xc0, !PT ;  /* 0x7f80000004047812 */ /* 0x000fe200078ec0ff */
[----:B------:R-:W2:Y:S03]  /*16e00*/  MUFU.EX2 R34, R34 ;  /* 0x0000002200227308 */ /* 0x000ea60000000800 */
[----:B------:R-:W-:Y:S01]  /*16e10*/  ISETP.GT.U32.AND P2, PT, R4, 0x1ffffff, PT ;  /* 0x01ffffff0400780c */ /* 0x000fe20003f44070 */
[----:B-1----:R-:W-:Y:S01]  /*16e20*/  FFMA R20, R20, R35, 1 ;  /* 0x3f80000014147423 */ /* 0x002fe20000000023 */
[----:B--2---:R-:W-:-:S11]  /*16e30*/  FFMA R21, R21, R34, 1 ;  /* 0x3f80000015157423 */ /* 0x004fd60000000022 */
[----:B------:R-:W-:Y:S05]  /*16e40*/  @P2 BRA `(.L_x_179) ;  /* 0x0000000000102947 */ /* 0x000fea0003800000 */
[----:B------:R-:W-:-:S07]  /*16e50*/  MOV R4, 0x16e70 ;  /* 0x00016e7000047802 */ /* 0x000fce0000000f00 */
[----:B------:R-:W-:Y:S05]  /*16e60*/  CALL.REL.NOINC `($__internal_0_$__cuda_sm20_rcp_rn_f32_slowpath) ;  /* 0x00000214005c7944 */ /* 0x000fea0003c00000 */
[----:B------:R-:W-:Y:S01]  /*16e70*/  MOV R34, R8 ;  /* 0x0000000800227202 */ /* 0x000fe20000000f00 */
[----:B------:R-:W-:Y:S06]  /*16e80*/  BRA `(.L_x_180) ;  /* 0x0000000000107947 */ /* 0x000fec0003800000 */
.L_x_179:
[----:B------:R-:W1:Y:S02]  /*16e90*/  MUFU.RCP R34, R5 ;  /* 0x0000000500227308 */ /* 0x000e640000001000 */
[----:B-1----:R-:W-:-:S04]  /*16ea0*/  FFMA R5, R5, R34, -1 ;  /* 0xbf80000005057423 */ /* 0x002fc80000000022 */
[----:B------:R-:W-:-:S04]  /*16eb0*/  FADD.FTZ R5, -R5, -RZ ;  /* 0x800000ff05057221 */ /* 0x000fc80000010100 */
[----:B------:R-:W-:-:S07]  /*16ec0*/  FFMA R34, R34, R5, R34 ;  /* 0x0000000522227223 */ /* 0x000fce0000000022 */
.L_x_180:
[----:B------:R-:W-:Y:S05]  /*16ed0*/  BSYNC B1 ;  /* 0x0000000000017941 */ /* 0x000fea0003800000 */
.L_x_178:
        /* <DEDUP_REMOVED lines=10> */
.L_x_182:
[----:B------:R-:W1:Y:S02]  /*16f80*/  MUFU.RCP R33, R30 ;  /* 0x0000001e00217308 */ /* 0x000e640000001000 */
[----:B-1----:R-:W-:-:S04]  /*16f90*/  FFMA R30, R30, R33, -1 ;  /* 0xbf8000001e1e7423 */ /* 0x002fc80000000021 */
[----:B------:R-:W-:-:S04]  /*16fa0*/  FADD.FTZ R30, -R30, -RZ ;  /* 0x800000ff1e1e7221 */ /* 0x000fc80000010100 */
[----:B------:R-:W-:-:S07]  /*16fb0*/  FFMA R33, R33, R30, R33 ;  /* 0x0000001e21217223 */ /* 0x000fce0000000021 */
.L_x_183:
[----:B------:R-:W-:Y:S05]  /*16fc0*/  BSYNC B1 ;  /* 0x0000000000017941 */ /* 0x000fea0003800000 */
.L_x_181:
        /* <DEDUP_REMOVED lines=10> */
.L_x_185:
[----:B------:R-:W1:Y:S02]  /*17070*/  MUFU.RCP R32, R29 ;  /* 0x0000001d00207308 */ /* 0x000e640000001000 */
[----:B-1----:R-:W-:-:S04]  /*17080*/  FFMA R29, R29, R32, -1 ;  /* 0xbf8000001d1d7423 */ /* 0x002fc80000000020 */
[----:B------:R-:W-:-:S04]  /*17090*/  FADD.FTZ R29, -R29, -RZ ;  /* 0x800000ff1d1d7221 */ /* 0x000fc80000010100 */
[----:B------:R-:W-:-:S07]  /*170a0*/  FFMA R32, R32, R29, R32 ;  /* 0x0000001d20207223 */ /* 0x000fce0000000020 */
.L_x_186:
[----:B------:R-:W-:Y:S05]  /*170b0*/  BSYNC B1 ;  /* 0x0000000000017941 */ /* 0x000fea0003800000 */
.L_x_184:
        /* <DEDUP_REMOVED lines=10> */
.L_x_188:
[----:B------:R-:W1:Y:S02]  /*17160*/  MUFU.RCP R30, R28 ;  /* 0x0000001c001e7308 */ /* 0x000e640000001000 */
[----:B-1----:R-:W-:-:S04]  /*17170*/  FFMA R28, R28, R30, -1 ;  /* 0xbf8000001c1c7423 */ /* 0x002fc8000000001e */
[----:B------:R-:W-:-:S04]  /*17180*/  FADD.FTZ R28, -R28, -RZ ;  /* 0x800000ff1c1c7221 */ /* 0x000fc80000010100 */
[----:B------:R-:W-:-:S07]  /*17190*/  FFMA R30, R30, R28, R30 ;  /* 0x0000001c1e1e7223 */ /* 0x000fce000000001e */
.L_x_189:
[----:B------:R-:W-:Y:S05]  /*171a0*/  BSYNC B1 ;  /* 0x0000000000017941 */ /* 0x000fea0003800000 */
.L_x_187:
        /* <DEDUP_REMOVED lines=10> */
.L_x_191:
[----:B------:R-:W1:Y:S02]  /*17250*/  MUFU.RCP R29, R27 ;  /* 0x0000001b001d7308 */ /* 0x000e640000001000 */
[----:B-1----:R-:W-:-:S04]  /*17260*/  FFMA R27, R27, R29, -1 ;  /* 0xbf8000001b1b7423 */ /* 0x002fc8000000001d */
[----:B------:R-:W-:-:S04]  /*17270*/  FADD.FTZ R27, -R27, -RZ ;  /* 0x800000ff1b1b7221 */ /* 0x000fc80000010100 */
[----:B------:R-:W-:-:S07]  /*17280*/  FFMA R29, R29, R27, R29 ;  /* 0x0000001b1d1d7223 */ /* 0x000fce000000001d */
.L_x_192:
[----:B------:R-:W-:Y:S05]  /*17290*/  BSYNC B1 ;  /* 0x0000000000017941 */ /* 0x000fea0003800000 */
.L_x_190:
        /* <DEDUP_REMOVED lines=10> */
.L_x_194:
[----:B------:R-:W1:Y:S02]  /*17340*/  MUFU.RCP R28, R26 ;  /* 0x0000001a001c7308 */ /* 0x000e640000001000 */
[----:B-1----:R-:W-:-:S04]  /*17350*/  FFMA R26, R26, R28, -1 ;  /* 0xbf8000001a1a7423 */ /* 0x002fc8000000001c */
[----:B------:R-:W-:-:S04]  /*17360*/  FADD.FTZ R26, -R26, -RZ ;  /* 0x800000ff1a1a7221 */ /* 0x000fc80000010100 */
[----:B------:R-:W-:-:S07]  /*17370*/  FFMA R28, R28, R26, R28 ;  /* 0x0000001a1c1c7223 */ /* 0x000fce000000001c */
.L_x_195:
[----:B------:R-:W-:Y:S05]  /*17380*/  BSYNC B1 ;  /* 0x0000000000017941 */ /* 0x000fea0003800000 */
.L_x_193:
        /* <DEDUP_REMOVED lines=10> */
.L_x_197:
[----:B------:R-:W1:Y:S02]  /*17430*/  MUFU.RCP R27, R25 ;  /* 0x00000019001b7308 */ /* 0x000e640000001000 */
[----:B-1----:R-:W-:-:S04]  /*17440*/  FFMA R25, R25, R27, -1 ;  /* 0xbf80000019197423 */ /* 0x002fc8000000001b */
[----:B------:R-:W-:-:S04]  /*17450*/  FADD.FTZ R25, -R25, -RZ ;  /* 0x800000ff19197221 */ /* 0x000fc80000010100 */
[----:B------:R-:W-:-:S07]  /*17460*/  FFMA R27, R27, R25, R27 ;  /* 0x000000191b1b7223 */ /* 0x000fce000000001b */
.L_x_198:
[----:B------:R-:W-:Y:S05]  /*17470*/  BSYNC B1 ;  /* 0x0000000000017941 */ /* 0x000fea0003800000 */
.L_x_196:
        /* <DEDUP_REMOVED lines=10> */
.L_x_200:
[----:B------:R-:W1:Y:S02]  /*17520*/  MUFU.RCP R26, R24 ;  /* 0x00000018001a7308 */ /* 0x000e640000001000 */
[----:B-1----:R-:W-:-:S04]  /*17530*/  FFMA R24, R24, R26, -1 ;  /* 0xbf80000018187423 */ /* 0x002fc8000000001a */
[----:B------:R-:W-:-:S04]  /*17540*/  FADD.FTZ R24, -R24, -RZ ;  /* 0x800000ff18187221 */ /* 0x000fc80000010100 */
[----:B------:R-:W-:-:S07]  /*17550*/  FFMA R26, R26, R24, R26 ;  /* 0x000000181a1a7223 */ /* 0x000fce000000001a */
.L_x_201:
[----:B------:R-:W-:Y:S05]  /*17560*/  BSYNC B1 ;  /* 0x0000000000017941 */ /* 0x000fea0003800000 */
.L_x_199:
        /* <DEDUP_REMOVED lines=10> */
.L_x_203:
[----:B------:R-:W1:Y:S02]  /*17610*/  MUFU.RCP R25, R23 ;  /* 0x0000001700197308 */ /* 0x000e640000001000 */
[----:B-1----:R-:W-:-:S04]  /*17620*/  FFMA R23, R23, R25, -1 ;  /* 0xbf80000017177423 */ /* 0x002fc80000000019 */
[----:B------:R-:W-:-:S04]  /*17630*/  FADD.FTZ R23, -R23, -RZ ;  /* 0x800000ff17177221 */ /* 0x000fc80000010100 */
[----:B------:R-:W-:-:S07]  /*17640*/  FFMA R25, R25, R23, R25 ;  /* 0x0000001719197223 */ /* 0x000fce0000000019 */
.L_x_204:
[----:B------:R-:W-:Y:S05]  /*17650*/  BSYNC B1 ;  /* 0x0000000000017941 */ /* 0x000fea0003800000 */
.L_x_202:
        /* <DEDUP_REMOVED lines=10> */
.L_x_206:
[----:B------:R-:W1:Y:S02]  /*17700*/  MUFU.RCP R24, R22 ;  /* 0x0000001600187308 */ /* 0x000e640000001000 */
[----:B-1----:R-:W-:-:S04]  /*17710*/  FFMA R22, R22, R24, -1 ;  /* 0xbf80000016167423 */ /* 0x002fc80000000018 */
[----:B------:R-:W-:-:S04]  /*17720*/  FADD.FTZ R22, -R22, -RZ ;  /* 0x800000ff16167221 */ /* 0x000fc80000010100 */
[----:B------:R-:W-:-:S07]  /*17730*/  FFMA R24, R24, R22, R24 ;  /* 0x0000001618187223 */ /* 0x000fce0000000018 */
.L_x_207:
[----:B------:R-:W-:Y:S05]  /*17740*/  BSYNC B1 ;  /* 0x0000000000017941 */ /* 0x000fea0003800000 */
.L_x_205:
        /* <DEDUP_REMOVED lines=10> */
.L_x_209:
[----:B------:R-:W1:Y:S02]  /*177f0*/  MUFU.RCP R23, R12 ;  /* 0x0000000c00177308 */ /* 0x000e640000001000 */
[----:B-1----:R-:W-:-:S04]  /*17800*/  FFMA R12, R12, R23, -1 ;  /* 0xbf8000000c0c7423 */ /* 0x002fc80000000017 */
[----:B------:R-:W-:-:S04]  /*17810*/  FADD.FTZ R12, -R12, -RZ ;  /* 0x800000ff0c0c7221 */ /* 0x000fc80000010100 */
[----:B------:R-:W-:-:S07]  /*17820*/  FFMA R23, R23, R12, R23 ;  /* 0x0000000c17177223 */ /* 0x000fce0000000017 */
.L_x_210:
[----:B------:R-:W-:Y:S05]  /*17830*/  BSYNC B1 ;  /* 0x0000000000017941 */ /* 0x000fea0003800000 */
.L_x_208:
        /* <DEDUP_REMOVED lines=10> */
.L_x_212:
[----:B------:R-:W1:Y:S02]  /*178e0*/  MUFU.RCP R22, R13 ;  /* 0x0000000d00167308 */ /* 0x000e640000001000 */
[----:B-1----:R-:W-:-:S04]  /*178f0*/  FFMA R13, R13, R22, -1 ;  /* 0xbf8000000d0d7423 */ /* 0x002fc80000000016 */
[----:B------:R-:W-:-:S04]  /*17900*/  FADD.FTZ R13, -R13, -RZ ;  /* 0x800000ff0d0d7221 */ /* 0x000fc80000010100 */
[----:B------:R-:W-:-:S07]  /*17910*/  FFMA R22, R22, R13, R22 ;  /* 0x0000000d16167223 */ /* 0x000fce0000000016 */
.L_x_213:
[----:B------:R-:W-:Y:S05]  /*17920*/  BSYNC B1 ;  /* 0x0000000000017941 */ /* 0x000fea0003800000 */
.L_x_211:
        /* <DEDUP_REMOVED lines=10> */
.L_x_215:
[----:B------:R-:W1:Y:S02]  /*179d0*/  MUFU.RCP R4, R14 ;  /* 0x0000000e00047308 */ /* 0x000e640000001000 */
[----:B-1----:R-:W-:-:S04]  /*179e0*/  FFMA R14, R14, R4, -1 ;  /* 0xbf8000000e0e7423 */ /* 0x002fc80000000004 */
[----:B------:R-:W-:-:S04]  /*179f0*/  FADD.FTZ R14, -R14, -RZ ;  /* 0x800000ff0e0e7221 */ /* 0x000fc80000010100 */
[----:B------:R-:W-:-:S07]  /*17a00*/  FFMA R14, R4, R14, R4 ;  /* 0x0000000e040e7223 */ /* 0x000fce0000000004 */
.L_x_216:
[----:B------:R-:W-:Y:S05]  /*17a10*/  BSYNC B1 ;  /* 0x0000000000017941 */ /* 0x000fea0003800000 */
.L_x_214:
        /* <DEDUP_REMOVED lines=10> */
.L_x_218:
[----:B------:R-:W1:Y:S02]  /*17ac0*/  MUFU.RCP R13, R15 ;  /* 0x0000000f000d7308 */ /* 0x000e640000001000 */
[----:B-1----:R-:W-:-:S04]  /*17ad0*/  FFMA R15, R15, R13, -1 ;  /* 0xbf8000000f0f7423 */ /* 0x002fc8000000000d */
[----:B------:R-:W-:-:S04]  /*17ae0*/  FADD.FTZ R15, -R15, -RZ ;  /* 0x800000ff0f0f7221 */ /* 0x000fc80000010100 */
[----:B------:R-:W-:-:S07]  /*17af0*/  FFMA R13, R13, R15, R13 ;  /* 0x0000000f0d0d7223 */ /* 0x000fce000000000d */
.L_x_219:
[----:B------:R-:W-:Y:S05]  /*17b00*/  BSYNC B1 ;  /* 0x0000000000017941 */ /* 0x000fea0003800000 */
.L_x_217:
        /* <DEDUP_REMOVED lines=10> */
.L_x_221:
[----:B------:R-:W1:Y:S02]  /*17bb0*/  MUFU.RCP R12, R20 ;  /* 0x00000014000c7308 */ /* 0x000e640000001000 */
[----:B-1----:R-:W-:-:S04]  /*17bc0*/  FFMA R20, R20, R12, -1 ;  /* 0xbf80000014147423 */ /* 0x002fc8000000000c */
[----:B------:R-:W-:-:S04]  /*17bd0*/  FADD.FTZ R20, -R20, -RZ ;  /* 0x800000ff14147221 */ /* 0x000fc80000010100 */
[----:B------:R-:W-:-:S07]  /*17be0*/  FFMA R12, R12, R20, R12 ;  /* 0x000000140c0c7223 */ /* 0x000fce000000000c */
.L_x_222:
[----:B------:R-:W-:Y:S05]  /*17bf0*/  BSYNC B1 ;  /* 0x0000000000017941 */ /* 0x000fea0003800000 */
.L_x_220:
        /* <DEDUP_REMOVED lines=10> */
.L_x_224:
[----:B------:R-:W1:Y:S02]  /*17ca0*/  MUFU.RCP R4, R21 ;  /* 0x0000001500047308 */ /* 0x000e640000001000 */
[----:B-1----:R-:W-:-:S04]  /*17cb0*/  FFMA R21, R21, R4, -1 ;  /* 0xbf80000015157423 */ /* 0x002fc80000000004 */
[----:B------:R-:W-:-:S04]  /*17cc0*/  FADD.FTZ R21, -R21, -RZ ;  /* 0x800000ff15157221 */ /* 0x000fc80000010100 */
[----:B------:R-:W-:-:S07]  /*17cd0*/  FFMA R4, R4, R21, R4 ;  /* 0x0000001504047223 */ /* 0x000fce0000000004 */
.L_x_225:
[----:B------:R-:W-:Y:S05]  /*17ce0*/  BSYNC B1 ;  /* 0x0000000000017941 */ /* 0x000fea0003800000 */
.L_x_223:
        /* <DEDUP_REMOVED lines=10> */
.L_x_226:
        /* <DEDUP_REMOVED lines=27> */
.L_x_228:
[----:B------:R-:W-:Y:S05]  /*17f40*/  BSYNC B0 ;  /* 0x0000000000007941 */ /* 0x000fea0003800000 */
.L_x_227:
[----:B------:R-:W-:Y:S04]  /*17f50*/  BSSY B0, `(.L_x_229) ;  /* 0x000003a000007945 */ /* 0x000fe80003800000 */
[----:B------:R-:W-:Y:S05]  /*17f60*/  @P0 BRA `(.L_x_230) ;  /* 0x0000000000e00947 */ /* 0x000fea0003800000 */
[----:B------:R-:W-:-:S04]  /*17f70*/  MOV R4, UR44 ;  /* 0x0000002c00047c02 */ /* 0x000fc80008000f00 */
[----:B------:R-:W-:-:S13]  /*17f80*/  ISETP.NE.AND P3, PT, R4, 0x3, PT ;  /* 0x000000030400780c */ /* 0x000fda0003f65270 */
[----:B------:R-:W-:Y:S05]  /*17f90*/  @!P3 BRA `(.L_x_231) ;  /* 0x000000000004b947 */ /* 0x000fea0003800000 */
[----:B------:R-:W-:Y:S01]  /*17fa0*/  BPT.TRAP 0x1 ;  /* 0x000000040000795c */ /* 0x000fe20000300000 */
.L_x_231:
[----:B------:R-:W-:Y:S01]  /*17fb0*/  LEA R4, R18, UR48, 0x3 ;  /* 0x0000003012047c11 */ /* 0x000fe2000f8e18ff */
[----:B------:R-:W-:Y:S01]  /*17fc0*/  BSSY B1, `(.L_x_232) ;  /* 0x0000004000017945 */ /* 0x000fe20003800000 */
[----:B------:R-:W-:-:S04]  /*17fd0*/  SHF.L.U32 R5, R19, 0x1f, RZ ;  /* 0x0000001f13057819 */ /* 0x000fc800000006ff */
[----:B------:R-:W1:Y:S02]  /*17fe0*/  SYNCS.PHASECHK.TRANS64.TRYWAIT P2, [R4+URZ+0x60], R5 ;  /* 0x00006005040075a7 */ /* 0x000e64000804017f */
[----:B-1----:R-:W-:Y:S05]  /*17ff0*/  @!P2 BRA `(.L_x_233) ;  /* 0x000001f40068a947 */ /* 0x002fea0003800000 */
.L_x_1148:
[----:B------:R-:W-:Y:S05]  /*18000*/  BSYNC B1 ;  /* 0x0000000000017941 */ /* 0x000fea0003800000 */
.L_x_232:
[----:B------:R-:W-:Y:S04]  /*18010*/  BSSY B1, `(.L_x_234) ;  /* 0x0000016000017945 */ /* 0x000fe80003800000 */
[----:B------:R-:W-:Y:S05]  /*18020*/  @P1 BRA `(.L_x_235) ;  /* 0x0000000000501947 */ /* 0x000fea0003800000 */
[----:B------:R-:W2:Y:S01]  /*18030*/  S2R R8, SR_TID.X ;  /* 0x0000000000087919 */ /* 0x000ea20000002100 */
[----:B------:R-:W-:-:S04]  /*18040*/  LEA R12, R18, R17, 0xc ;  /* 0x00000011120c7211 */ /* 0x000fc800078e60ff */
[----:B------:R-:W-:Y:S01]  /*18050*/  IADD3 R0, R12, UR48, RZ ;  /* 0x000000300c007c10 */ /* 0x000fe2000fffe0ff */
[----:B------:R-:W-:Y:S04]  /*18060*/  LDS.U16 R7, [R12+UR48+0x200] ;  /* 0x000200300c077984 */ /* 0x000fe80008000400 */
[----:B------:R-:W-:Y:S04]  /*18070*/  LDS.U16 R6, [R12+UR48+0x208] ;  /* 0x000208300c067984 */ /* 0x000fe80008000400 */
[----:B------:R-:W3:Y:S01]  /*18080*/  LDS.U16 R3, [R12+UR48+0x108] ;  /* 0x000108300c037984 */ /* 0x000ee20008000400 */
[----:B--2---:R-:W-:-:S04]  /*18090*/  SHF.R.U32.HI R8, RZ, 0x4, R8 ;  /* 0x00000004ff087819 */ /* 0x004fc80000011608 */
[----:B------:R-:W-:Y:S02]  /*180a0*/  LOP3.LUT P2, RZ, R8, 0x1, RZ, 0xc0, !PT ;  /* 0x0000000108ff7812 */ /* 0x000fe4000784c0ff */
[----:B------:R-:W-:-:S04]  /*180b0*/  MOV R8, 0x8 ;  /* 0x0000000800087802 */ /* 0x000fc80000000f00 */
[----:B------:R-:W-:-:S04]  /*180c0*/  SEL R8, R8, 0xfffffff8, !P2 ;  /* 0xfffffff808087807 */ /* 0x000fc80005000000 */
[----:B------:R-:W-:Y:S02]  /*180d0*/  LEA R14, R8, R0, 0x1 ;  /* 0x00000000080e7211 */ /* 0x000fe400078e08ff */
[----:B------:R-:W2:Y:S04]  /*180e0*/  LDS.U16 R0, [R12+UR48+0x100] ;  /* 0x000100300c007984 */ /* 0x000ea80008000400 */
[----:B-1----:R-:W-:Y:S01]  /*180f0*/  LDS.U16 R4, [R14+0x200] ;  /* 0x000200000e047984 */ /* 0x002fe20000000400 */
[----:B---3--:R-:W-:-:S03]  /*18100*/  PRMT R6, R3, 0x5410, R6 ;  /* 0x0000541003067816 */ /* 0x008fc60000000006 */
[----:B------:R-:W1:Y:S04]  /*18110*/  LDS.U16 R5, [R14+0x100] ;  /* 0x000100000e057984 */ /* 0x000e680000000400 */
[----:B------:R-:W-:Y:S04]  /*18120*/  LDS.U16 R8, [R14+0x208] ;  /* 0x000208000e087984 */ /* 0x000fe80000000400 */
[----:B------:R-:W3:Y:S01]  /*18130*/  LDS.U16 R13, [R14+0x108] ;  /* 0x000108000e0d7984 */ /* 0x000ee20000000400 */
[----:B--2---:R-:W-:Y:S02]  /*18140*/  PRMT R7, R0, 0x5410, R7 ;  /* 0x0000541000077816 */ /* 0x004fe40000000007 */
[----:B-1----:R-:W-:-:S02]  /*18150*/  PRMT R3, R5, 0x5410, R4 ;  /* 0x0000541005037816 */ /* 0x002fc40000000004 */
[----:B---3--:R-:W-:-:S07]  /*18160*/  PRMT R0, R13, 0x5410, R8 ;  /* 0x000054100d007816 */ /* 0x008fce0000000008 */
.L_x_235:
[----:B------:R-:W-:Y:S05]  /*18170*/  BSYNC B1 ;  /* 0x0000000000017941 */ /* 0x000fea0003800000 */
.L_x_234:
        /* <DEDUP_REMOVED lines=8> */
.L_x_236:
[----:B-1----:R-:W1:Y:S01]  /*18200*/  S2R R5, SR_CgaCtaId ;  /* 0x0000000000057919 */ /* 0x002e620000008800 */
[C---:B------:R-:W-:Y:S02]  /*18210*/  LEA R4, R10.reuse, UR48, 0x3 ;  /* 0x000000300a047c11 */ /* 0x040fe4000f8e18ff */
[----:B------:R-:W-:Y:S02]  /*18220*/  IADD3 R10, R10, 0x1, RZ ;  /* 0x000000010a0a7810 */ /* 0x000fe40007ffe0ff */
[----:B------:R-:W-:Y:S02]  /*18230*/  IADD3 R4, R4, 0x80, RZ ;  /* 0x0000008004047810 */ /* 0x000fe40007ffe0ff */
[----:B------:R-:W-:Y:S02]  /*18240*/  ISETP.NE.AND P2, PT, R10, 0x4, PT ;  /* 0x000000040a00780c */ /* 0x000fe40003f45270 */
[----:B------:R-:W-:Y:S02]  /*18250*/  IADD3 R18, R18, 0x1, RZ ;  /* 0x0000000112127810 */ /* 0x000fe40007ffe0ff */
[----:B------:R-:W-:-:S02]  /*18260*/  SEL R10, R10, RZ, P2 ;  /* 0x000000ff0a0a7207 */ /* 0x000fc40001000000 */
[----:B------:R-:W-:-:S04]  /*18270*/  ISETP.NE.AND P3, PT, R18, 0x4, PT ;  /* 0x000000041200780c */ /* 0x000fc80003f65270 */
[----:B------:R-:W-:Y:S02]  /*18280*/  SEL R18, R18, RZ, P3 ;  /* 0x000000ff12127207 */ /* 0x000fe40001800000 */
[----:B-1----:R-:W-:-:S04]  /*18290*/  PRMT R4, R5, 0x654, R4 ;  /* 0x0000065405047816 */ /* 0x002fc80000000004 */
[----:B--2---:R1:W-:Y:S02]  /*182a0*/  SYNCS.ARRIVE.TRANS64.RED.A1T0 RZ, [R4+URZ], RZ ;  /* 0x000000ff04ff79a7 */ /* 0x0043e4000810043f */
[----:B-1----:R-:W-:-:S04]  /*182b0*/  SEL R4, RZ, 0x1, P2 ;  /* 0x00000001ff047807 */ /* 0x002fc80001000000 */
[----:B------:R-:W-:Y:S02]  /*182c0*/  LOP3.LUT R11, R11, R4, RZ, 0x3c, !PT ;  /* 0x000000040b0b7212 */ /* 0x000fe400078e3cff */
[----:B------:R-:W-:-:S04]  /*182d0*/  SEL R4, RZ, 0x1, P3 ;  /* 0x00000001ff047807 */ /* 0x000fc80001800000 */
[----:B------:R-:W-:-:S07]  /*182e0*/  LOP3.LUT R19, R19, R4, RZ, 0x3c, !PT ;  /* 0x0000000413137212 */ /* 0x000fce00078e3cff */
.L_x_230:
[----:B------:R-:W-:Y:S05]  /*182f0*/  BSYNC B0 ;  /* 0x0000000000007941 */ /* 0x000fea0003800000 */
.L_x_229:
[----:B------:R-:W2:Y:S04]  /*18300*/  LDL.LU R5, [R1+0x2e0] ;  /* 0x0002e00001057983 */ /* 0x000ea80000300800 */
[----:B------:R-:W3:Y:S04]  /*18310*/  LDL.LU R12, [R1+0x2e4] ;  /* 0x0002e400010c7983 */ /* 0x000ee80000300800 */
[----:B------:R-:W4:Y:S04]  /*18320*/  LDL.LU R21, [R1+0x2e8] ;  /* 0x0002e80001157983 */ /* 0x000f280000300800 */
[----:B------:R-:W5:Y:S04]  /*18330*/  LDL.LU R20, [R1+0x2ec] ;  /* 0x0002ec0001147983 */ /* 0x000f680000300800 */
[----:B------:R-:W5:Y:S04]  /*18340*/  LDL.LU R15, [R1+0x2f0] ;  /* 0x0002f000010f7983 */ /* 0x000f680000300800 */
[----:B------:R-:W5:Y:S01]  /*18350*/  LDL.LU R14, [R1+0x2f4] ;  /* 0x0002f400010e7983 */ /* 0x000f620000300800 */
[----:B------:R-:W-:-:S03]  /*18360*/  F2FP.F16.E4M3.UNPACK_B R4, R7 ;  /* 0x00000007ff04723e */ /* 0x000fc600020006ff */
[----:B------:R-:W5:Y:S04]  /*18370*/  LDL.LU R23, [R1+0x2f8] ;  /* 0x0002f80001177983 */ /* 0x000f680000300800 */
        /* <DEDUP_REMOVED lines=8> */
[----:B------:R-:W5:Y:S01]  /*18400*/  LDL.LU R27, [R1+0x31c] ;  /* 0x00031c00011b7983 */ /* 0x000f620000300800 */
[----:B------:R-:W-:-:S02]  /*18410*/  HADD2.F32 R8, -RZ, R4.H0_H0 ;  /* 0x20000004ff087230 */ /* 0x000fc40000004100 */
[----:B------:R-:W-:Y:S01]  /*18420*/  HADD2.F32 R4, -RZ, R4.H1_H1 ;  /* 0x30000004ff047230 */ /* 0x000fe20000004100 */
[----:B------:R-:W-:Y:S02]  /*18430*/  MOV R37, 0x3bbb989d ;  /* 0x3bbb989d00257802 */ /* 0x000fe40000000f00 */
[----:B------:R-:W-:Y:S01]  /*18440*/  MOV R36, 0x437c0000 ;  /* 0x437c000000247802 */ /* 0x000fe20000000f00 */
[----:B--2---:R-:W-:-:S04]  /*18450*/  FMUL R5, R16, R5 ;  /* 0x0000000510057220 */ /* 0x004fc80000400000 */
[----:B------:R-:W-:Y:S01]  /*18460*/  FFMA R5, R2, R8, R5 ;  /* 0x0000000802057223 */ /* 0x000fe20000000005 */
[----:B------:R-:W-:Y:S01]  /*18470*/  F2FP.F16.E4M3.UNPACK_B R8, R7.H1 ;  /* 0x00000007ff08723e */ /* 0x000fe200030006ff */
[C---:B---3--:R-:W-:Y:S01]  /*18480*/  FMUL R13, R16.reuse, R12 ;  /* 0x0000000c100d7220 */ /* 0x048fe20000400000 */
[----:B----4-:R-:W-:-:S03]  /*18490*/  FMUL R21, R16, R21 ;  /* 0x0000001510157220 */ /* 0x010fc60000400000 */
[--C-:B------:R-:W-:Y:S02]  /*184a0*/  HADD2.F32 R12, -RZ, R8.reuse.H0_H0 ;  /* 0x20000008ff0c7230 */ /* 0x100fe40000004100 */
[----:B------:R-:W-:Y:S01]  /*184b0*/  FFMA R4, R2, R4, R13 ;  /* 0x0000000402047223 */ /* 0x000fe2000000000d */
[----:B------:R-:W-:Y:S02]  /*184c0*/  HADD2.F32 R8, -RZ, R8.H1_H1 ;  /* 0x30000008ff087230 */ /* 0x000fe40000004100 */
[----:B-----5:R-:W-:Y:S01]  /*184d0*/  FMUL R13, R16, R20 ;  /* 0x00000014100d7220 */ /* 0x020fe20000400000 */
[C---:B------:R-:W-:Y:S01]  /*184e0*/  FFMA R21, R2.reuse, R12, R21 ;  /* 0x0000000c02157223 */ /* 0x040fe20000000015 */
[----:B------:R-:W-:Y:S02]  /*184f0*/  F2FP.F16.E4M3.UNPACK_B R12, R6 ;  /* 0x00000006ff0c723e */ /* 0x000fe400020006ff */
[----:B------:R-:W-:Y:S01]  /*18500*/  FFMA R8, R2, R8, R13 ;  /* 0x0000000802087223 */ /* 0x000fe2000000000d */
[----:B------:R-:W-:-:S02]  /*18510*/  FMUL R13, R16, R15 ;  /* 0x0000000f100d7220 */ /* 0x000fc40000400000 */
[----:B------:R-:W-:-:S05]  /*18520*/  HADD2.F32 R22, -RZ, R12.H0_H0 ;  /* 0x2000000cff167230 */ /* 0x000fca0000004100 */
[----:B------:R-:W-:Y:S01]  /*18530*/  FFMA R22, R2, R22, R13 ;  /* 0x0000001602167223 */ /* 0x000fe2000000000d */
[----:B------:R-:W-:Y:S01]  /*18540*/  F2FP.F16.E4M3.UNPACK_B R13, R6.H1 ;  /* 0x00000006ff0d723e */ /* 0x000fe200030006ff */
[C---:B------:R-:W-:Y:S01]  /*18550*/  FMUL R15, R16.reuse, R14 ;  /* 0x0000000e100f7220 */ /* 0x040fe20000400000 */
[----:B------:R-:W-:-:S03]  /*18560*/  FMUL R23, R16, R23 ;  /* 0x0000001710177220 */ /* 0x000fc60000400000 */
[----:B------:R-:W-:Y:S02]  /*18570*/  HADD2.F32 R14, -RZ, R13.H0_H0 ;  /* 0x2000000dff0e7230 */ /* 0x000fe40000004100 */
[----:B------:R-:W-:-:S03]  /*18580*/  HADD2.F32 R12, -RZ, R12.H1_H1 ;  /* 0x3000000cff0c7230 */ /* 0x000fc60000004100 */
[----:B------:R-:W-:Y:S01]  /*18590*/  FFMA R23, R2, R14, R23 ;  /* 0x0000000e02177223 */ /* 0x000fe20000000017 */
[----:B------:R-:W-:Y:S01]  /*185a0*/  F2FP.F16.E4M3.UNPACK_B R14, R3 ;  /* 0x00000003ff0e723e */ /* 0x000fe200020006ff */
[----:B------:R-:W-:Y:S02]  /*185b0*/  HADD2.F32 R20, -RZ, R13.H1_H1 ;  /* 0x3000000dff147230 */ /* 0x000fe40000004100 */
[----:B------:R-:W-:Y:S01]  /*185c0*/  FMUL R13, R16, R24 ;  /* 0x00000018100d7220 */ /* 0x000fe20000400000 */
[----:B------:R-:W-:Y:S01]  /*185d0*/  FFMA R12, R2, R12, R15 ;  /* 0x0000000c020c7223 */ /* 0x000fe2000000000f */
[----:B------:R-:W-:Y:S01]  /*185e0*/  FMUL R15, R16, R26 ;  /* 0x0000001a100f7220 */ /* 0x000fe20000400000 */
[----:B------:R-:W-:-:S05]  /*185f0*/  HADD2.F32 R24, -RZ, R14.H0_H0 ;  /* 0x2000000eff187230 */ /* 0x000fca0000004100 */
[C---:B------:R-:W-:Y:S01]  /*18600*/  FFMA R24, R2.reuse, R24, R15 ;  /* 0x0000001802187223 */ /* 0x040fe2000000000f */
[----:B------:R-:W-:Y:S01]  /*18610*/  F2FP.F16.E4M3.UNPACK_B R15, R3.H1 ;  /* 0x00000003ff0f723e */ /* 0x000fe200030006ff */
[----:B------:R-:W-:Y:S01]  /*18620*/  FFMA R13, R2, R20, R13 ;  /* 0x00000014020d7223 */ /* 0x000fe2000000000d */
[----:B------:R-:W-:-:S03]  /*18630*/  FMUL R31, R16, R31 ;  /* 0x0000001f101f7220 */ /* 0x000fc60000400000 */
[--C-:B------:R-:W-:Y:S02]  /*18640*/  HADD2.F32 R20, -RZ, R15.reuse.H0_H0 ;  /* 0x2000000fff147230 */ /* 0x100fe40000004100 */
[----:B------:R-:W-:Y:S02]  /*18650*/  HADD2.F32 R26, -RZ, R15.H1_H1 ;  /* 0x3000000fff1a7230 */ /* 0x000fe40000004100 */
[----:B------:R-:W-:Y:S01]  /*18660*/  FMUL R15, R16, R32 ;  /* 0x00000020100f7220 */ /* 0x000fe20000400000 */
[----:B------:R-:W-:Y:S01]  /*18670*/  FFMA R31, R2, R20, R31 ;  /* 0x00000014021f7223 */ /* 0x000fe2000000001f */
[----:B------:R-:W-:Y:S01]  /*18680*/  F2FP.F16.E4M3.UNPACK_B R20, R0 ;  /* 0x00000000ff14723e */ /* 0x000fe200020006ff */
[----:B------:R-:W-:Y:S02]  /*18690*/  HADD2.F32 R14, -RZ, R14.H1_H1 ;  /* 0x3000000eff0e7230 */ /* 0x000fe40000004100 */
[----:B------:R-:W-:Y:S01]  /*186a0*/  FMUL R25, R16, R25 ;  /* 0x0000001910197220 */ /* 0x000fe20000400000 */
[----:B------:R-:W-:Y:S01]  /*186b0*/  FFMA R15, R2, R26, R15 ;  /* 0x0000001a020f7223 */ /* 0x000fe2000000000f */
[----:B------:R-:W-:-:S02]  /*186c0*/  HADD2.F32 R26, -RZ, R20.H0_H0 ;  /* 0x20000014ff1a7230 */ /* 0x000fc40000004100 */
[----:B------:R-:W-:Y:S01]  /*186d0*/  FFMA R14, R2, R14, R25 ;  /* 0x0000000e020e7223 */ /* 0x000fe20000000019 */
[----:B------:R-:W-:Y:S02]  /*186e0*/  HADD2.F32 R20, -RZ, R20.H1_H1 ;  /* 0x30000014ff147230 */ /* 0x000fe40000004100 */
[C---:B------:R-:W-:Y:S01]  /*186f0*/  FMUL R25, R16.reuse, R29 ;  /* 0x0000001d10197220 */ /* 0x040fe20000400000 */
[----:B------:R-:W-:-:S03]  /*18700*/  FMUL R33, R16, R30 ;  /* 0x0000001e10217220 */ /* 0x000fc60000400000 */
[C---:B------:R-:W-:Y:S01]  /*18710*/  FFMA R20, R2.reuse, R20, R25 ;  /* 0x0000001402147223 */ /* 0x040fe20000000019 */
[----:B------:R-:W-:Y:S01]  /*18720*/  F2FP.F16.E4M3.UNPACK_B R25, R0.H1 ;  /* 0x00000000ff19723e */ /* 0x000fe200030006ff */
[----:B------:R-:W-:-:S04]  /*18730*/  FFMA R33, R2, R26, R33 ;  /* 0x0000001a02217223 */ /* 0x000fc80000000021 */
[--C-:B------:R-:W-:Y:S02]  /*18740*/  HADD2.F32 R34, -RZ, R25.reuse.H0_H0 ;  /* 0x20000019ff227230 */ /* 0x100fe40000004100 */
[----:B------:R-:W-:Y:S02]  /*18750*/  HADD2.F32 R26, -RZ, R25.H1_H1 ;  /* 0x30000019ff1a7230 */ /* 0x000fe40000004100 */
[C---:B------:R-:W-:Y:S01]  /*18760*/  FMUL R25, R16.reuse, R28 ;  /* 0x0000001c10197220 */ /* 0x040fe20000400000 */
[----:B------:R-:W-:-:S03]  /*18770*/  FMUL R35, R16, R27 ;  /* 0x0000001b10237220 */ /* 0x000fc60000400000 */
[C---:B------:R-:W-:Y:S01]  /*18780*/  FFMA R34, R2.reuse, R34, R25 ;  /* 0x0000002202227223 */ /* 0x040fe20000000019 */
[-C--:B------:R-:W-:Y:S01]  /*18790*/  FFMA.SAT R25, -R5, R37.reuse, 0.5 ;  /* 0x3f00000005197423 */ /* 0x080fe20000002125 */
[----:B------:R-:W-:Y:S01]  /*187a0*/  FFMA R35, R2, R26, R35 ;  /* 0x0000001a02237223 */ /* 0x000fe20000000023 */
[----:B------:R-:W-:Y:S02]  /*187b0*/  FFMA.SAT R27, -R4, R37, 0.5 ;  /* 0x3f000000041b7423 */ /* 0x000fe40000002125 */
[-C--:B------:R-:W-:Y:S02]  /*187c0*/  FFMA.RM R26, R25, R36.reuse, 12582913 ;  /* 0x4b400001191a7423 */ /* 0x080fe40000004024 */
[----:B------:R-:W-:Y:S02]  /*187d0*/  FFMA.RM R25, R27, R36, 12582913 ;  /* 0x4b4000011b197423 */ /* 0x000fe40000004024 */
[----:B------:R-:W-:Y:S02]  /*187e0*/  FADD R28, R26, -12583039 ;  /* 0xcb40007f1a1c7421 */ /* 0x000fe40000000000 */
[----:B------:R-:W-:-:S02]  /*187f0*/  FADD R27, R25, -12583039 ;  /* 0xcb40007f191b7421 */ /* 0x000fc40000000000 */
[C---:B------:R-:W-:Y:S02]  /*18800*/  FFMA R28, -R5.reuse, 1.4426950216293334961, -R28 ;  /* 0x3fb8aa3b051c7823 */ /* 0x040fe4000000091c */
[C---:B------:R-:W-:Y:S02]  /*18810*/  FFMA R27, -R4.reuse, 1.4426950216293334961, -R27 ;  /* 0x3fb8aa3b041b7823 */ /* 0x040fe4000000091b */
[----:B------:R-:W-:Y:S01]  /*18820*/  FFMA R29, -R5, 1.925963033500011079e-08, R28 ;  /* 0x32a57060051d7823 */ /* 0x000fe2000000011c */
[----:B------:R-:W-:Y:S01]  /*18830*/  FFMA.SAT R5, -R21, R37, 0.5 ;  /* 0x3f00000015057423 */ /* 0x000fe20000002125 */
[----:B------:R-:W-:-:S03]  /*18840*/  FFMA R28, -R4, 1.925963033500011079e-08, R27 ;  /* 0x32a57060041c7823 */ /* 0x000fc6000000011b */
[----:B------:R-:W-:-:S04]  /*18850*/  FFMA.RM R4, R5, R36, 12582913 ;  /* 0x4b40000105047423 */ /* 0x000fc80000004024 */
[----:B------:R-:W-:-:S04]  /*18860*/  FADD R30, R4, -12583039 ;  /* 0xcb40007f041e7421 */ /* 0x000fc80000000000 */
[C---:B------:R-:W-:Y:S01]  /*18870*/  FFMA R30, -R21.reuse, 1.4426950216293334961, -R30 ;  /* 0x3fb8aa3b151e7823 */ /* 0x040fe2000000091e */
[----:B------:R1:W2:Y:S03]  /*18880*/  MUFU.EX2 R5, R29 ;  /* 0x0000001d00057308 */ /* 0x0002a60000000800 */
[----:B------:R-:W-:Y:S01]  /*18890*/  FFMA R27, -R21, 1.925963033500011079e-08, R30 ;  /* 0x32a57060151b7823 */ /* 0x000fe2000000011e */
[----:B------:R-:W-:-:S04]  /*188a0*/  FFMA.SAT R21, -R8, R37, 0.5 ;  /* 0x3f00000008157423 */ /* 0x000fc80000002125 */
[----:B------:R-:W-:-:S04]  /*188b0*/  FFMA.RM R21, R21, R36, 12582913 ;  /* 0x4b40000115157423 */ /* 0x000fc80000004024 */
[----:B------:R-:W-:Y:S01]  /*188c0*/  FADD R39, R21, -12583039 ;  /* 0xcb40007f15277421 */ /* 0x000fe20000000000 */
[----:B------:R-:W-:-:S03]  /*188d0*/  SHF.L.U32 R26, R26, 0x17, RZ ;  /* 0x000000171a1a7819 */ /* 0x000fc600000006ff */
[----:B------:R-:W-:Y:S01]  /*188e0*/  FFMA R39, -R8, 1.4426950216293334961, -R39 ;  /* 0x3fb8aa3b08277823 */ /* 0x000fe20000000927 */
[----:B-1----:R-:W-:-:S03]  /*188f0*/  FFMA.SAT R29, -R22, R37, 0.5 ;  /* 0x3f000000161d7423 */ /* 0x002fc60000002125 */
[----:B------:R-:W-:Y:S01]  /*18900*/  FFMA R30, -R8, 1.925963033500011079e-08, R39 ;  /* 0x32a57060081e7823 */ /* 0x000fe20000000127 */
[----:B--2---:R-:W-:Y:S01]  /*18910*/  FFMA R5, R26, R5, 1 ;  /* 0x3f8000001a057423 */ /* 0x004fe20000000005 */
[----:B------:R-:W-:Y:S01]  /*18920*/  FFMA.RM R8, R29, R36, 12582913 ;  /* 0x4b4000011d087423 */ /* 0x000fe20000004024 */
[----:B------:R-:W1:Y:S03]  /*18930*/  MUFU.EX2 R26, R27 ;  /* 0x0000001b001a7308 */ /* 0x000e660000000800 */
[----:B------:R-:W-:-:S05]  /*18940*/  FADD R29, R8, -12583039 ;  /* 0xcb40007f081d7421 */ /* 0x000fca0000000000 */
[----:B------:R-:W2:Y:S01]  /*18950*/  MUFU.EX2 R30, R30 ;  /* 0x0000001e001e7308 */ /* 0x000ea20000000800 */
[----:B------:R-:W-:Y:S01]  /*18960*/  FFMA R29, -R22, 1.4426950216293334961, -R29 ;  /* 0x3fb8aa3b161d7823 */ /* 0x000fe2000000091d */
[----:B------:R-:W-:Y:S01]  /*18970*/  FFMA.SAT R41, -R12, R37, 0.5 ;  /* 0x3f0000000c297423 */ /* 0x000fe20000002125 */
[----:B------:R-:W-:-:S05]  /*18980*/  SHF.L.U32 R39, R4, 0x17, RZ ;  /* 0x0000001704277819 */ /* 0x000fca00000006ff */
[----:B------:R-:W3:Y:S01]  /*18990*/  MUFU.EX2 R28, R28 ;  /* 0x0000001c001c7308 */ /* 0x000ee20000000800 */
[----:B------:R-:W-:Y:S01]  /*189a0*/  FFMA R29, -R22, 1.925963033500011079e-08, R29 ;  /* 0x32a57060161d7823 */ /* 0x000fe2000000011d */
[----:B------:R-:W-:Y:S01]  /*189b0*/  FFMA.RM R22, R41, R36, 12582913 ;  /* 0x4b40000129167423 */ /* 0x000fe20000004024 */
[----:B------:R-:W-:Y:S01]  /*189c0*/  SHF.L.U32 R21, R21, 0x17, RZ ;  /* 0x0000001715157819 */ /* 0x000fe200000006ff */
[----:B-1----:R-:W-:Y:S02]  /*189d0*/  FFMA R26, R39, R26, 1 ;  /* 0x3f800000271a7423 */ /* 0x002fe4000000001a */
[----:B------:R-:W-:Y:S01]  /*189e0*/  FADD R39, R22, -12583039 ;  /* 0xcb40007f16277421 */ /* 0x000fe20000000000 */
[----:B------:R-:W-:Y:S01]  /*189f0*/  SHF.L.U32 R25, R25, 0x17, RZ ;  /* 0x0000001719197819 */ /* 0x000fe200000006ff */
[----:B--2---:R-:W-:Y:S01]  /*18a00*/  FFMA R27, R21, R30, 1 ;  /* 0x3f800000151b7423 */ /* 0x004fe2000000001e */
[----:B------:R-:W-:Y:S01]  /*18a10*/  FFMA.SAT R21, -R23, R37, 0.5 ;  /* 0x3f00000017157423 */ /* 0x000fe20000002125 */
[----:B------:R-:W-:-:S03]  /*18a20*/  FFMA R39, -R12, 1.4426950216293334961, -R39 ;  /* 0x3fb8aa3b0c277823 */ /* 0x000fc60000000927 */
[----:B------:R-:W-:Y:S01]  /*18a30*/  FFMA.RM R4, R21, R36, 12582913 ;  /* 0x4b40000115047423 */ /* 0x000fe20000004024 */
[----:B------:R-:W-:Y:S01]  /*18a40*/  FFMA R12, -R12, 1.925963033500011079e-08, R39 ;  /* 0x32a570600c0c7823 */ /* 0x000fe20000000127 */
[----:B---3--:R-:W-:Y:S02]  /*18a50*/  FFMA R25, R25, R28, 1 ;  /* 0x3f80000019197423 */ /* 0x008fe4000000001c */
[----:B------:R-:W-:Y:S01]  /*18a60*/  FADD R30, R4, -12583039 ;  /* 0xcb40007f041e7421 */ /* 0x000fe20000000000 */
[----:B------:R-:W1:Y:S01]  /*18a70*/  MUFU.EX2 R28, R29 ;  /* 0x0000001d001c7308 */ /* 0x000e620000000800 */
[----:B------:R-:W-:Y:S01]  /*18a80*/  FFMA.SAT R39, -R13, R37, 0.5 ;  /* 0x3f0000000d277423 */ /* 0x000fe20000002125 */
[----:B------:R-:W-:Y:S01]  /*18a90*/  SHF.L.U32 R21, R8, 0x17, RZ ;  /* 0x0000001708157819 */ /* 0x000fe200000006ff */
[----:B------:R-:W-:Y:S02]  /*18aa0*/  FFMA R30, -R23, 1.4426950216293334961, -R30 ;  /* 0x3fb8aa3b171e7823 */ /* 0x000fe4000000091e */
[----:B------:R-:W-:-:S03]  /*18ab0*/  FFMA.RM R8, R39, R36, 12582913 ;  /* 0x4b40000127087423 */ /* 0x000fc60000004024 */
[----:B------:R-:W2:Y:S01]  /*18ac0*/  MUFU.EX2 R12, R12 ;  /* 0x0000000c000c7308 */ /* 0x000ea20000000800 */
[----:B------:R-:W-:Y:S01]  /*18ad0*/  FFMA R23, -R23, 1.925963033500011079e-08, R30 ;  /* 0x32a5706017177823 */ /* 0x000fe2000000011e */
[----:B------:R-:W-:Y:S01]  /*18ae0*/  FADD R30, R8, -12583039 ;  /* 0xcb40007f081e7421 */ /* 0x000fe20000000000 */
[----:B------:R-:W-:-:S03]  /*18af0*/  SHF.L.U32 R39, R22, 0x17, RZ ;  /* 0x0000001716277819 */ /* 0x000fc600000006ff */
[----:B------:R-:W-:Y:S01]  /*18b00*/  FFMA R30, -R13, 1.4426950216293334961, -R30 ;  /* 0x3fb8aa3b0d1e7823 */ /* 0x000fe2000000091e */
[----:B-1----:R-:W-:-:S03]  /*18b10*/  FFMA R28, R21, R28, 1 ;  /* 0x3f800000151c7423 */ /* 0x002fc6000000001c */
[----:B------:R-:W-:Y:S01]  /*18b20*/  FFMA R21, -R13, 1.925963033500011079e-08, R30 ;  /* 0x32a570600d157823 */ /* 0x000fe2000000011e */
[----:B------:R-:W-:Y:S01]  /*18b30*/  FFMA.SAT R13, -R24, R37, 0.5 ;  /* 0x3f000000180d7423 */ /* 0x000fe20000002125 */
[----:B--2---:R-:W-:-:S03]  /*18b40*/  FFMA R29, R39, R12, 1 ;  /* 0x3f800000271d7423 */ /* 0x004fc6000000000c */
[----:B------:R-:W-:-:S04]  /*18b50*/  FFMA.RM R12, R13, R36, 12582913 ;  /* 0x4b4000010d0c7423 */ /* 0x000fc80000004024 */
[----:B------:R-:W-:-:S04]  /*18b60*/  FADD R13, R12, -12583039 ;  /* 0xcb40007f0c0d7421 */ /* 0x000fc80000000000 */
[C---:B------:R-:W-:Y:S01]  /*18b70*/  FFMA R13, -R24.reuse, 1.4426950216293334961, -R13 ;  /* 0x3fb8aa3b180d7823 */ /* 0x040fe2000000090d */
[----:B------:R-:W1:Y:S03]  /*18b80*/  MUFU.EX2 R23, R23 ;  /* 0x0000001700177308 */ /* 0x000e660000000800 */
[----:B------:R-:W-:Y:S01]  /*18b90*/  FFMA R24, -R24, 1.925963033500011079e-08, R13 ;  /* 0x32a5706018187823 */ /* 0x000fe2000000010d */
[----:B------:R-:W-:-:S04]  /*18ba0*/  FFMA.SAT R13, -R14, R37, 0.5 ;  /* 0x3f0000000e0d7423 */ /* 0x000fc80000002125 */
[----:B------:R-:W-:-:S04]  /*18bb0*/  FFMA.RM R13, R13, R36, 12582913 ;  /* 0x4b4000010d0d7423 */ /* 0x000fc80000004024 */
[----:B------:R-:W-:Y:S01]  /*18bc0*/  FADD R39, R13, -12583039 ;  /* 0xcb40007f0d277421 */ /* 0x000fe20000000000 */
[----:B------:R-:W-:-:S03]  /*18bd0*/  SHF.L.U32 R30, R4, 0x17, RZ ;  /* 0x00000017041e7819 */ /* 0x000fc600000006ff */
[----:B------:R-:W-:-:S04]  /*18be0*/  FFMA R39, -R14, 1.4426950216293334961, -R39 ;  /* 0x3fb8aa3b0e277823 */ /* 0x000fc80000000927 */
[----:B------:R-:W-:Y:S01]  /*18bf0*/  FFMA R14, -R14, 1.925963033500011079e-08, R39 ;  /* 0x32a570600e0e7823 */ /* 0x000fe20000000127 */
[----:B-1----:R-:W-:Y:S01]  /*18c00*/  FFMA R30, R30, R23, 1 ;  /* 0x3f8000001e1e7423 */ /* 0x002fe20000000017 */
[----:B------:R-:W-:Y:S01]  /*18c10*/  FFMA.SAT R23, -R31, R37, 0.5 ;  /* 0x3f0000001f177423 */ /* 0x000fe20000002125 */
[----:B------:R-:W-:-:S03]  /*18c20*/  SHF.L.U32 R32, R8, 0x17, RZ ;  /* 0x0000001708207819 */ /* 0x000fc600000006ff */
[----:B------:R-:W1:Y:S01]  /*18c30*/  MUFU.EX2 R14, R14 ;  /* 0x0000000e000e7308 */ /* 0x000e620000000800 */
[----:B------:R-:W-:-:S04]  /*18c40*/  FFMA.RM R8, R23, R36, 12582913 ;  /* 0x4b40000117087423 */ /* 0x000fc80000004024 */
[----:B------:R-:W-:-:S03]  /*18c50*/  FADD R4, R8, -12583039 ;  /* 0xcb40007f08047421 */ /* 0x000fc60000000000 */
[----:B------:R-:W2:Y:S01]  /*18c60*/  MUFU.EX2 R21, R21 ;  /* 0x0000001500157308 */ /* 0x000ea20000000800 */
[----:B------:R-:W-:Y:S01]  /*18c70*/  FFMA R4, -R31, 1.4426950216293334961, -R4 ;  /* 0x3fb8aa3b1f047823 */ /* 0x000fe20000000904 */
[----:B------:R-:W-:-:S03]  /*18c80*/  SHF.L.U32 R13, R13, 0x17, RZ ;  /* 0x000000170d0d7819 */ /* 0x000fc600000006ff */
[----:B------:R-:W-:-:S03]  /*18c90*/  FFMA R31, -R31, 1.925963033500011079e-08, R4 ;  /* 0x32a570601f1f7823 */ /* 0x000fc60000000104 */
[----:B------:R-:W3:Y:S01]  /*18ca0*/  MUFU.EX2 R24, R24 ;  /* 0x0000001800187308 */ /* 0x000ee20000000800 */
[----:B-1----:R-:W-:Y:S01]  /*18cb0*/  FFMA R13, R13, R14, 1 ;  /* 0x3f8000000d0d7423 */ /* 0x002fe2000000000e */
[----:B------:R-:W-:-:S06]  /*18cc0*/  FFMA.SAT R23, -R15, R37, 0.5 ;  /* 0x3f0000000f177423 */ /* 0x000fcc0000002125 */
[----:B------:R-:W1:Y:S01]  /*18cd0*/  MUFU.EX2 R14, R31 ;  /* 0x0000001f000e7308 */ /* 0x000e620000000800 */
[----:B--2---:R-:W-:Y:S01]  /*18ce0*/  FFMA R32, R32, R21, 1 ;  /* 0x3f80000020207423 */ /* 0x004fe20000000015 */
[----:B------:R-:W-:Y:S01]  /*18cf0*/  SHF.L.U32 R21, R12, 0x17, RZ ;  /* 0x000000170c157819 */ /* 0x000fe200000006ff */
[-C--:B------:R-:W-:Y:S01]  /*18d00*/  FFMA.RM R4, R23, R36.reuse, 12582913 ;  /* 0x4b40000117047423 */ /* 0x080fe20000004024 */
[-C--:B------:R-:W-:Y:S01]  /*18d10*/  FFMA.SAT R39, -R20, R37.reuse, 0.5 ;  /* 0x3f00000014277423 */ /* 0x080fe20000002125 */
[----:B------:R-:W-:Y:S02]  /*18d20*/  SHF.L.U32 R23, R8, 0x17, RZ ;  /* 0x0000001708177819 */ /* 0x000fe400000006ff */
[----:B------:R-:W-:Y:S01]  /*18d30*/  FADD R22, R4, -12583039 ;  /* 0xcb40007f04167421 */ /* 0x000fe20000000000 */
[----:B------:R-:W-:Y:S01]  /*18d40*/  FFMA.RM R8, R39, R36, 12582913 ;  /* 0x4b40000127087423 */ /* 0x000fe20000004024 */
[----:B---3--:R-:W-:Y:S01]  /*18d50*/  FFMA R12, R21, R24, 1 ;  /* 0x3f800000150c7423 */ /* 0x008fe20000000018 */
[----:B------:R-:W-:Y:S01]  /*18d60*/  FFMA.SAT R21, -R33, R37, 0.5 ;  /* 0x3f00000021157423 */ /* 0x000fe20000002125 */
[----:B------:R-:W-:-:S03]  /*18d70*/  FFMA R22, -R15, 1.4426950216293334961, -R22 ;  /* 0x3fb8aa3b0f167823 */ /* 0x000fc60000000916 */
[----:B------:R-:W-:Y:S01]  /*18d80*/  FFMA.RM R21, R21, R36, 12582913 ;  /* 0x4b40000115157423 */ /* 0x000fe20000004024 */
[----:B-1----:R-:W-:Y:S01]  /*18d90*/  FFMA R14, R23, R14, 1 ;  /* 0x3f800000170e7423 */ /* 0x002fe2000000000e */
[----:B------:R-:W-:Y:S01]  /*18da0*/  FADD R23, R8, -12583039 ;  /* 0xcb40007f08177421 */ /* 0x000fe20000000000 */
[----:B------:R-:W-:Y:S01]  /*18db0*/  FFMA R15, -R15, 1.925963033500011079e-08, R22 ;  /* 0x32a570600f0f7823 */ /* 0x000fe20000000116 */
[----:B------:R-:W-:Y:S02]  /*18dc0*/  FADD R22, R21, -12583039 ;  /* 0xcb40007f15167421 */ /* 0x000fe40000000000 */
[C---:B------:R-:W-:Y:S02]  /*18dd0*/  FFMA R23, -R20.reuse, 1.4426950216293334961, -R23 ;  /* 0x3fb8aa3b14177823 */ /* 0x040fe40000000917 */
[C---:B------:R-:W-:Y:S02]  /*18de0*/  FFMA R22, -R33.reuse, 1.4426950216293334961, -R22 ;  /* 0x3fb8aa3b21167823 */ /* 0x040fe40000000916 */
[----:B------:R-:W-:Y:S01]  /*18df0*/  FFMA R20, -R20, 1.925963033500011079e-08, R23 ;  /* 0x32a5706014147823 */ /* 0x000fe20000000117 */
[----:B------:R-:W-:Y:S01]  /*18e00*/  FFMA.SAT R23, -R34, R37, 0.5 ;  /* 0x3f00000022177423 */ /* 0x000fe20000002125 */
[----:B------:R-:W-:-:S03]  /*18e10*/  FFMA R33, -R33, 1.925963033500011079e-08, R22 ;  /* 0x32a5706021217823 */ /* 0x000fc60000000116 */
[----:B------:R-:W-:Y:S01]  /*18e20*/  FFMA.RM R22, R23, R36, 12582913 ;  /* 0x4b40000117167423 */ /* 0x000fe20000004024 */
[----:B------:R-:W-:-:S03]  /*18e30*/  FFMA.SAT R37, -R35, R37, 0.5 ;  /* 0x3f00000023257423 */ /* 0x000fc60000002125 */
[----:B------:R-:W-:Y:S01]  /*18e40*/  FADD R23, R22, -12583039 ;  /* 0xcb40007f16177421 */ /* 0x000fe20000000000 */
[----:B------:R-:W1:Y:S01]  /*18e50*/  MUFU.EX2 R15, R15 ;  /* 0x0000000f000f7308 */ /* 0x000e620000000800 */
[----:B------:R-:W-:Y:S02]  /*18e60*/  FFMA.RM R36, R37, R36, 12582913 ;  /* 0x4b40000125247423 */ /* 0x000fe40000004024 */
[----:B------:R-:W-:-:S04]  /*18e70*/  FFMA R23, -R34, 1.4426950216293334961, -R23 ;  /* 0x3fb8aa3b22177823 */ /* 0x000fc80000000917 */
[----:B------:R-:W-:Y:S01]  /*18e80*/  FFMA R24, -R34, 1.925963033500011079e-08, R23 ;  /* 0x32a5706022187823 */ /* 0x000fe20000000117 */
[----:B------:R-:W-:Y:S01]  /*18e90*/  FADD R34, R36, -12583039 ;  /* 0xcb40007f24227421 */ /* 0x000fe20000000000 */
[----:B------:R-:W2:Y:S01]  /*18ea0*/  MUFU.EX2 R33, R33 ;  /* 0x0000002100217308 */ /* 0x000ea20000000800 */
[----:B------:R-:W-:Y:S02]  /*18eb0*/  SHF.L.U32 R4, R4, 0x17, RZ ;  /* 0x0000001704047819 */ /* 0x000fe400000006ff */
[----:B------:R-:W-:Y:S01]  /*18ec0*/  FFMA R34, -R35, 1.4426950216293334961, -R34 ;  /* 0x3fb8aa3b23227823 */ /* 0x000fe20000000922 */
[----:B------:R-:W-:-:S03]  /*18ed0*/  IADD3 R31, R5, 0x1800000, RZ ;  /* 0x01800000051f7810 */ /* 0x000fc60007ffe0ff */
[----:B------:R-:W-:Y:S01]  /*18ee0*/  FFMA R35, -R35, 1.925963033500011079e-08, R34 ;  /* 0x32a5706023237823 */ /* 0x000fe20000000122 */
[----:B------:R-:W-:Y:S01]  /*18ef0*/  LOP3.LUT R31, R31, 0x7f800000, RZ, 0xc0, !PT ;  /* 0x7f8000001f1f7812 */ /* 0x000fe200078ec0ff */
[----:B------:R2:W3:Y:S01]  /*18f00*/  MUFU.EX2 R23, R20 ;  /* 0x0000001400177308 */ /* 0x0004e20000000800 */
[----:B-1----:R-:W-:Y:S02]  /*18f10*/  FFMA R15, R4, R15, 1 ;  /* 0x3f800000040f7423 */ /* 0x002fe4000000000f */
[----:B------:R-:W-:-:S05]  /*18f20*/  ISETP.GT.U32.AND P2, PT, R31, 0x1ffffff, PT ;  /* 0x01ffffff1f00780c */ /* 0x000fca0003f44070 */
[----:B------:R-:W1:Y:S01]  /*18f30*/  MUFU.EX2 R24, R24 ;  /* 0x0000001800187308 */ /* 0x000e620000000800 */
[----:B------:R-:W-:-:S07]  /*18f40*/  SHF.L.U32 R34, R21, 0x17, RZ ;  /* 0x0000001715227819 */ /* 0x000fce00000006ff */
[----:B------:R-:W4:Y:S01]  /*18f50*/  MUFU.EX2 R4, R35 ;  /* 0x0000002300047308 */ /* 0x000f220000000800 */
[----:B--2---:R-:W-:Y:S01]  /*18f60*/  FFMA R20, R34, R33, 1 ;  /* 0x3f80000022147423 */ /* 0x004fe20000000021 */
[----:B------:R-:W-:Y:S02]  /*18f70*/  SHF.L.U32 R8, R8, 0x17, RZ ;  /* 0x0000001708087819 */ /* 0x000fe400000006ff */
[----:B------:R-:W-:Y:S02]  /*18f80*/  SHF.L.U32 R31, R22, 0x17, RZ ;  /* 0x00000017161f7819 */ /* 0x000fe400000006ff */
[----:B------:R-:W-:Y:S01]  /*18f90*/  SHF.L.U32 R33, R36, 0x17, RZ ;  /* 0x0000001724217819 */ /* 0x000fe200000006ff */
[----:B------:R-:W-:Y:S01]  /*18fa0*/  BSSY B1, `(.L_x_237) ;  /* 0x000000d000017945 */ /* 0x000fe20003800000 */
[----:B---3--:R-:W-:Y:S01]  /*18fb0*/  FFMA R21, R8, R23, 1 ;  /* 0x3f80000008157423 */ /* 0x008fe20000000017 */
[----:B-1----:R-:W-:Y:S02]  /*18fc0*/  FFMA R22, R31, R24, 1 ;  /* 0x3f8000001f167423 */ /* 0x002fe40000000018 */
[----:B----4-:R-:W-:Y:S01]  /*18fd0*/  FFMA R23, R33, R4, 1 ;  /* 0x3f80000021177423 */ /* 0x010fe20000000004 */
[----:B------:R-:W-:Y:S06]  /*18fe0*/  @P2 BRA `(.L_x_238) ;  /* 0x0000000000102947 */ /* 0x000fec0003800000 */
[----:B------:R-:W-:-:S07]  /*18ff0*/  MOV R4, 0x19010 ;  /* 0x0001901000047802 */ /* 0x000fce0000000f00 */
[----:B------:R-:W-:Y:S05]  /*19000*/  CALL.REL.NOINC `($__internal_0_$__cuda_sm20_rcp_rn_f32_slowpath) ;  /* 0x000001f000f47944 */ /* 0x000fea0003c00000 */
[----:B------:R-:W-:Y:S01]  /*19010*/  MOV R24, R8 ;  /* 0x0000000800187202 */ /* 0x000fe20000000f00 */
[----:B------:R-:W-:Y:S06]  /*19020*/  BRA `(.L_x_239) ;  /* 0x0000000000107947 */ /* 0x000fec0003800000 */
.L_x_238:
[----:B------:R-:W1:Y:S02]  /*19030*/  MUFU.RCP R24, R5 ;  /* 0x0000000500187308 */ /* 0x000e640000001000 */
[----:B-1----:R-:W-:-:S04]  /*19040*/  FFMA R4, R5, R24, -1 ;  /* 0xbf80000005047423 */ /* 0x002fc80000000018 */
[----:B------:R-:W-:-:S04]  /*19050*/  FADD.FTZ R31, -R4, -RZ ;  /* 0x800000ff041f7221 */ /* 0x000fc80000010100 */
[----:B------:R-:W-:-:S07]  /*19060*/  FFMA R24, R24, R31, R24 ;  /* 0x0000001f18187223 */ /* 0x000fce0000000018 */
.L_x_239:
[----:B------:R-:W-:Y:S05]  /*19070*/  BSYNC B1 ;  /* 0x0000000000017941 */ /* 0x000fea0003800000 */
.L_x_237:
        /* <DEDUP_REMOVED lines=10> */
.L_x_241:
[----:B------:R-:W1:Y:S02]  /*19120*/  MUFU.RCP R4, R25 ;  /* 0x0000001900047308 */ /* 0x000e640000001000 */
[----:B-1----:R-:W-:-:S04]  /*19130*/  FFMA R5, R25, R4, -1 ;  /* 0xbf80000019057423 */ /* 0x002fc80000000004 */
[----:B------:R-:W-:-:S04]  /*19140*/  FADD.FTZ R5, -R5, -RZ ;  /* 0x800000ff05057221 */ /* 0x000fc80000010100 */
[----:B------:R-:W-:-:S07]  /*19150*/  FFMA R25, R4, R5, R4 ;  /* 0x0000000504197223 */ /* 0x000fce0000000004 */
.L_x_242:
[----:B------:R-:W-:Y:S05]  /*19160*/  BSYNC B1 ;  /* 0x0000000000017941 */ /* 0x000fea0003800000 */
.L_x_240:
        /* <DEDUP_REMOVED lines=10> */
.L_x_244:
[----:B------:R-:W1:Y:S02]  /*19210*/  MUFU.RCP R5, R26 ;  /* 0x0000001a00057308 */ /* 0x000e640000001000 */
[----:B-1----:R-:W-:-:S04]  /*19220*/  FFMA R4, R26, R5, -1 ;  /* 0xbf8000001a047423 */ /* 0x002fc80000000005 */
[----:B------:R-:W-:-:S04]  /*19230*/  FADD.FTZ R4, -R4, -RZ ;  /* 0x800000ff04047221 */ /* 0x000fc80000010100 */
[----:B------:R-:W-:-:S07]  /*19240*/  FFMA R26, R5, R4, R5 ;  /* 0x00000004051a7223 */ /* 0x000fce0000000005 */
.L_x_245:
[----:B------:R-:W-:Y:S05]  /*19250*/  BSYNC B1 ;  /* 0x0000000000017941 */ /* 0x000fea0003800000 */
.L_x_243:
        /* <DEDUP_REMOVED lines=10> */
.L_x_247:
[----:B------:R-:W1:Y:S02]  /*19300*/  MUFU.RCP R4, R27 ;  /* 0x0000001b00047308 */ /* 0x000e640000001000 */
[----:B-1----:R-:W-:-:S04]  /*19310*/  FFMA R5, R27, R4, -1 ;  /* 0xbf8000001b057423 */ /* 0x002fc80000000004 */
[----:B------:R-:W-:-:S04]  /*19320*/  FADD.FTZ R5, -R5, -RZ ;  /* 0x800000ff05057221 */ /* 0x000fc80000010100 */
[----:B------:R-:W-:-:S07]  /*19330*/  FFMA R27, R4, R5, R4 ;  /* 0x00000005041b7223 */ /* 0x000fce0000000004 */
.L_x_248:
[----:B------:R-:W-:Y:S05]  /*19340*/  BSYNC B1 ;  /* 0x0000000000017941 */ /* 0x000fea0003800000 */
.L_x_246:
        /* <DEDUP_REMOVED lines=10> */
.L_x_250:
[----:B------:R-:W1:Y:S02]  /*193f0*/  MUFU.RCP R5, R28 ;  /* 0x0000001c00057308 */ /* 0x000e640000001000 */
[----:B-1----:R-:W-:-:S04]  /*19400*/  FFMA R4, R28, R5, -1 ;  /* 0xbf8000001c047423 */ /* 0x002fc80000000005 */
[----:B------:R-:W-:-:S04]  /*19410*/  FADD.FTZ R4, -R4, -RZ ;  /* 0x800000ff04047221 */ /* 0x000fc80000010100 */
[----:B------:R-:W-:-:S07]  /*19420*/  FFMA R28, R5, R4, R5 ;  /* 0x00000004051c7223 */ /* 0x000fce0000000005 */
.L_x_251:
[----:B------:R-:W-:Y:S05]  /*19430*/  BSYNC B1 ;  /* 0x0000000000017941 */ /* 0x000fea0003800000 */
.L_x_249:
        /* <DEDUP_REMOVED lines=10> */
.L_x_253:
[----:B------:R-:W1:Y:S02]  /*194e0*/  MUFU.RCP R4, R29 ;  /* 0x0000001d00047308 */ /* 0x000e640000001000 */
[----:B-1----:R-:W-:-:S04]  /*194f0*/  FFMA R5, R29, R4, -1 ;  /* 0xbf8000001d057423 */ /* 0x002fc80000000004 */
[----:B------:R-:W-:-:S04]  /*19500*/  FADD.FTZ R5, -R5, -RZ ;  /* 0x800000ff05057221 */ /* 0x000fc80000010100 */
[----:B------:R-:W-:-:S07]  /*19510*/  FFMA R29, R4, R5, R4 ;  /* 0x00000005041d7223 */ /* 0x000fce0000000004 */
.L_x_254:
[----:B------:R-:W-:Y:S05]  /*19520*/  BSYNC B1 ;  /* 0x0000000000017941 */ /* 0x000fea0003800000 */
.L_x_252:
        /* <DEDUP_REMOVED lines=10> */
.L_x_256:
[----:B------:R-:W1:Y:S02]  /*195d0*/  MUFU.RCP R5, R30 ;  /* 0x0000001e00057308 */ /* 0x000e640000001000 */
[----:B-1----:R-:W-:-:S04]  /*195e0*/  FFMA R4, R30, R5, -1 ;  /* 0xbf8000001e047423 */ /* 0x002fc80000000005 */
[----:B------:R-:W-:-:S04]  /*195f0*/  FADD.FTZ R4, -R4, -RZ ;  /* 0x800000ff04047221 */ /* 0x000fc80000010100 */
[----:B------:R-:W-:-:S07]  /*19600*/  FFMA R30, R5, R4, R5 ;  /* 0x00000004051e7223 */ /* 0x000fce0000000005 */
.L_x_257:
[----:B------:R-:W-:Y:S05]  /*19610*/  BSYNC B1 ;  /* 0x0000000000017941 */ /* 0x000fea0003800000 */
.L_x_255:
        /* <DEDUP_REMOVED lines=10> */
.L_x_259:
[----:B------:R-:W1:Y:S02]  /*196c0*/  MUFU.RCP R5, R32 ;  /* 0x0000002000057308 */ /* 0x000e640000001000 */
[----:B-1----:R-:W-:-:S04]  /*196d0*/  FFMA R4, R32, R5, -1 ;  /* 0xbf80000020047423 */ /* 0x002fc80000000005 */
[----:B------:R-:W-:-:S04]  /*196e0*/  FADD.FTZ R4, -R4, -RZ ;  /* 0x800000ff04047221 */ /* 0x000fc80000010100 */
[----:B------:R-:W-:-:S07]  /*196f0*/  FFMA R32, R5, R4, R5 ;  /* 0x0000000405207223 */ /* 0x000fce0000000005 */
.L_x_260:
[----:B------:R-:W-:Y:S05]  /*19700*/  BSYNC B1 ;  /* 0x0000000000017941 */ /* 0x000fea0003800000 */
.L_x_258:
        /* <DEDUP_REMOVED lines=10> */
.L_x_262:
[----:B------:R-:W1:Y:S02]  /*197b0*/  MUFU.RCP R5, R12 ;  /* 0x0000000c00057308 */ /* 0x000e640000001000 */
[----:B-1----:R-:W-:-:S04]  /*197c0*/  FFMA R4, R12, R5, -1 ;  /* 0xbf8000000c047423 */ /* 0x002fc80000000005 */
[----:B------:R-:W-:-:S04]  /*197d0*/  FADD.FTZ R4, -R4, -RZ ;  /* 0x800000ff04047221 */ /* 0x000fc80000010100 */
[----:B------:R-:W-:-:S07]  /*197e0*/  FFMA R12, R5, R4, R5 ;  /* 0x00000004050c7223 */ /* 0x000fce0000000005 */
.L_x_263:
[----:B------:R-:W-:Y:S05]  /*197f0*/  BSYNC B1 ;  /* 0x0000000000017941 */ /* 0x000fea0003800000 */
.L_x_261:
        /* <DEDUP_REMOVED lines=10> */
.L_x_265:
[----:B------:R-:W1:Y:S02]  /*198a0*/  MUFU.RCP R4, R13 ;  /* 0x0000000d00047308 */ /* 0x000e640000001000 */
[----:B-1----:R-:W-:-:S04]  /*198b0*/  FFMA R5, R13, R4, -1 ;  /* 0xbf8000000d057423 */ /* 0x002fc80000000004 */
[----:B------:R-:W-:-:S04]  /*198c0*/  FADD.FTZ R5, -R5, -RZ ;  /* 0x800000ff05057221 */ /* 0x000fc80000010100 */
[----:B------:R-:W-:-:S07]  /*198d0*/  FFMA R13, R4, R5, R4 ;  /* 0x00000005040d7223 */ /* 0x000fce0000000004 */
.L_x_266:
[----:B------:R-:W-:Y:S05]  /*198e0*/  BSYNC B1 ;  /* 0x0000000000017941 */ /* 0x000fea0003800000 */
.L_x_264:
        /* <DEDUP_REMOVED lines=10> */
.L_x_268:
[----:B------:R-:W1:Y:S02]  /*19990*/  MUFU.RCP R5, R14 ;  /* 0x0000000e00057308 */ /* 0x000e640000001000 */
[----:B-1----:R-:W-:-:S04]  /*199a0*/  FFMA R4, R14, R5, -1 ;  /* 0xbf8000000e047423 */ /* 0x002fc80000000005 */
[----:B------:R-:W-:-:S04]  /*199b0*/  FADD.FTZ R4, -R4, -RZ ;  /* 0x800000ff04047221 */ /* 0x000fc80000010100 */
[----:B------:R-:W-:-:S07]  /*199c0*/  FFMA R14, R5, R4, R5 ;  /* 0x00000004050e7223 */ /* 0x000fce0000000005 */
.L_x_269:
[----:B------:R-:W-:Y:S05]  /*199d0*/  BSYNC B1 ;  /* 0x0000000000017941 */ /* 0x000fea0003800000 */
.L_x_267:
        /* <DEDUP_REMOVED lines=10> */
.L_x_271:
[----:B------:R-:W1:Y:S02]  /*19a80*/  MUFU.RCP R4, R15 ;  /* 0x0000000f00047308 */ /* 0x000e640000001000 */
[----:B-1----:R-:W-:-:S04]  /*19a90*/  FFMA R5, R15, R4, -1 ;  /* 0xbf8000000f057423 */ /* 0x002fc80000000004 */
[----:B------:R-:W-:-:S04]  /*19aa0*/  FADD.FTZ R5, -R5, -RZ ;  /* 0x800000ff05057221 */ /* 0x000fc80000010100 */
[----:B------:R-:W-:-:S07]  /*19ab0*/  FFMA R15, R4, R5, R4 ;  /* 0x00000005040f7223 */ /* 0x000fce0000000004 */
.L_x_272:
[----:B------:R-:W-:Y:S05]  /*19ac0*/  BSYNC B1 ;  /* 0x0000000000017941 */ /* 0x000fea0003800000 */
.L_x_270:
        /* <DEDUP_REMOVED lines=10> */
.L_x_274:
[----:B------:R-:W1:Y:S02]  /*19b70*/  MUFU.RCP R5, R20 ;  /* 0x0000001400057308 */ /* 0x000e640000001000 */
[----:B-1----:R-:W-:-:S04]  /*19b80*/  FFMA R4, R20, R5, -1 ;  /* 0xbf80000014047423 */ /* 0x002fc80000000005 */
[----:B------:R-:W-:-:S04]  /*19b90*/  FADD.FTZ R4, -R4, -RZ ;  /* 0x800000ff04047221 */ /* 0x000fc80000010100 */
[----:B------:R-:W-:-:S07]  /*19ba0*/  FFMA R20, R5, R4, R5 ;  /* 0x0000000405147223 */ /* 0x000fce0000000005 */
.L_x_275:
[----:B------:R-:W-:Y:S05]  /*19bb0*/  BSYNC B1 ;  /* 0x0000000000017941 */ /* 0x000fea0003800000 */
.L_x_273:
        /* <DEDUP_REMOVED lines=10> */
.L_x_277:
[----:B------:R-:W1:Y:S02]  /*19c60*/  MUFU.RCP R4, R21 ;  /* 0x0000001500047308 */ /* 0x000e640000001000 */
[----:B-1----:R-:W-:-:S04]  /*19c70*/  FFMA R5, R21, R4, -1 ;  /* 0xbf80000015057423 */ /* 0x002fc80000000004 */
[----:B------:R-:W-:-:S04]  /*19c80*/  FADD.FTZ R5, -R5, -RZ ;  /* 0x800000ff05057221 */ /* 0x000fc80000010100 */
[----:B------:R-:W-:-:S07]  /*19c90*/  FFMA R21, R4, R5, R4 ;  /* 0x0000000504157223 */ /* 0x000fce0000000004 */
.L_x_278:
[----:B------:R-:W-:Y:S05]  /*19ca0*/  BSYNC B1 ;  /* 0x0000000000017941 */ /* 0x000fea0003800000 */
.L_x_276:
        /* <DEDUP_REMOVED lines=10> */
.L_x_280:
[----:B------:R-:W1:Y:S02]  /*19d50*/  MUFU.RCP R5, R22 ;  /* 0x0000001600057308 */ /* 0x000e640000001000 */
[----:B-1----:R-:W-:-:S04]  /*19d60*/  FFMA R4, R22, R5, -1 ;  /* 0xbf80000016047423 */ /* 0x002fc80000000005 */
[----:B------:R-:W-:-:S04]  /*19d70*/  FADD.FTZ R4, -R4, -RZ ;  /* 0x800000ff04047221 */ /* 0x000fc80000010100 */
[----:B------:R-:W-:-:S07]  /*19d80*/  FFMA R22, R5, R4, R5 ;  /* 0x0000000405167223 */ /* 0x000fce0000000005 */
.L_x_281:
[----:B------:R-:W-:Y:S05]  /*19d90*/  BSYNC B1 ;  /* 0x0000000000017941 */ /* 0x000fea0003800000 */
.L_x_279:
        /* <DEDUP_REMOVED lines=8> */
[----:B------:R-:W-:Y:S05]  /*19e20*/  BRA `(.L_x_284) ;  /* 0x0000000000107947 */ /* 0x000fea0003800000 */
.L_x_283:
[----:B------:R-:W1:Y:S02]  /*19e30*/  MUFU.RCP R8, R23 ;  /* 0x0000001700087308 */ /* 0x000e640000001000 */
[----:B-1----:R-:W-:-:S04]  /*19e40*/  FFMA R4, R23, R8, -1 ;  /* 0xbf80000017047423 */ /* 0x002fc80000000008 */
[----:B------:R-:W-:-:S04]  /*19e50*/  FADD.FTZ R5, -R4, -RZ ;  /* 0x800000ff04057221 */ /* 0x000fc80000010100 */
[----:B------:R-:W-:-:S07]  /*19e60*/  FFMA R8, R8, R5, R8 ;  /* 0x0000000508087223 */ /* 0x000fce0000000008 */
.L_x_284:
[----:B------:R-:W-:Y:S05]  /*19e70*/  BSYNC B1 ;  /* 0x0000000000017941 */ /* 0x000fea0003800000 */
.L_x_282:
        /* <DEDUP_REMOVED lines=10> */
.L_x_285:
        /* <DEDUP_REMOVED lines=22> */
[----:B------:R-:W-:Y:S02]  /*1a080*/  UIADD3 UR4, UR48, 0x5100, URZ ;  /* 0x0000510030047890 */ /* 0x000fe4000fffe03f */
[----:B------:R-:W-:Y:S01]  /*1a090*/  UIADD3.X UR9, URZ, UR59, URZ, UP0, !UPT ;  /* 0x0000003b3f097290 */ /* 0x000fe200087fe43f */
[----:B------:R-:W-:-:S08]  /*1a0a0*/  UMOV UR7, UR43 ;  /* 0x0000002b00077c82 */ /* 0x000fd00008000000 */
[----:B------:R1:W-:Y:S02]  /*1a0b0*/  UTMASTG.3D [UR4], [UR8] ;  /* 0x00000004080073b5 */ /* 0x0003e40008010000 */
[----:B-1----:R0:W-:Y:S02]  /*1a0c0*/  UTMACMDFLUSH ;  /* 0x00000000000079b7 */ /* 0x0021e40000000000 */
.L_x_287:
[----:B------:R-:W-:Y:S05]  /*1a0d0*/  BSYNC B0 ;  /* 0x0000000000007941 */ /* 0x000fea0003800000 */
.L_x_286:
[----:B------:R-:W-:Y:S04]  /*1a0e0*/  BSSY B0, `(.L_x_288) ;  /* 0x000003a000007945 */ /* 0x000fe80003800000 */
[----:B------:R-:W-:Y:S05]  /*1a0f0*/  @P0 BRA `(.L_x_289) ;  /* 0x0000000000e00947 */ /* 0x000fea0003800000 */
[----:B------:R-:W-:-:S04]  /*1a100*/  MOV R4, UR44 ;  /* 0x0000002c00047c02 */ /* 0x000fc80008000f00 */
[----:B------:R-:W-:-:S13]  /*1a110*/  ISETP.NE.AND P3, PT, R4, 0x3, PT ;  /* 0x000000030400780c */ /* 0x000fda0003f65270 */
[----:B------:R-:W-:Y:S05]  /*1a120*/  @!P3 BRA `(.L_x_290) ;  /* 0x000000000004b947 */ /* 0x000fea0003800000 */
[----:B------:R-:W-:Y:S01]  /*1a130*/  BPT.TRAP 0x1 ;  /* 0x000000040000795c */ /* 0x000fe20000300000 */
.L_x_290:
[----:B------:R-:W-:Y:S01]  /*1a140*/  LEA R4, R18, UR48, 0x3 ;  /* 0x0000003012047c11 */ /* 0x000fe2000f8e18ff */
[----:B------:R-:W-:Y:S01]  /*1a150*/  BSSY B1, `(.L_x_291) ;  /* 0x0000004000017945 */ /* 0x000fe20003800000 */
[----:B------:R-:W-:-:S04]  /*1a160*/  SHF.L.U32 R5, R19, 0x1f, RZ ;  /* 0x0000001f13057819 */ /* 0x000fc800000006ff */
[----:B------:R-:W1:Y:S02]  /*1a170*/  SYNCS.PHASECHK.TRANS64.TRYWAIT P2, [R4+URZ+0x60], R5 ;  /* 0x00006005040075a7 */ /* 0x000e64000804017f */
[----:B-1----:R-:W-:Y:S05]  /*1a180*/  @!P2 BRA `(.L_x_292) ;  /* 0x000001d40018a947 */ /* 0x002fea0003800000 */
.L_x_1149:
[----:B------:R-:W-:Y:S05]  /*1a190*/  BSYNC B1 ;  /* 0x0000000000017941 */ /* 0x000fea0003800000 */
.L_x_291:
        /* <DEDUP_REMOVED lines=22> */
.L_x_294:
[----:B------:R-:W-:Y:S05]  /*1a300*/  BSYNC B1 ;  /* 0x0000000000017941 */ /* 0x000fea0003800000 */
.L_x_293:
        /* <DEDUP_REMOVED lines=8> */
.L_x_295:
[----:B-1----:R-:W1:Y:S01]  /*1a390*/  S2R R5, SR_CgaCtaId ;  /* 0x0000000000057919 */ /* 0x002e620000008800 */
[C---:B------:R-:W-:Y:S02]  /*1a3a0*/  LEA R4, R10.reuse, UR48, 0x3 ;  /* 0x000000300a047c11 */ /* 0x040fe4000f8e18ff */
[----:B------:R-:W-:Y:S02]  /*1a3b0*/  IADD3 R10, R10, 0x1, RZ ;  /* 0x000000010a0a7810 */ /* 0x000fe40007ffe0ff */
[----:B------:R-:W-:Y:S02]  /*1a3c0*/  IADD3 R4, R4, 0x80, RZ ;  /* 0x0000008004047810 */ /* 0x000fe40007ffe0ff */
[----:B------:R-:W-:Y:S02]  /*1a3d0*/  IADD3 R18, R18, 0x1, RZ ;  /* 0x0000000112127810 */ /* 0x000fe40007ffe0ff */
[----:B------:R-:W-:Y:S02]  /*1a3e0*/  ISETP.NE.AND P2, PT, R10, 0x4, PT ;  /* 0x000000040a00780c */ /* 0x000fe40003f45270 */
[----:B------:R-:W-:-:S02]  /*1a3f0*/  ISETP.NE.AND P3, PT, R18, 0x4, PT ;  /* 0x000000041200780c */ /* 0x000fc40003f65270 */
[----:B------:R-:W-:Y:S02]  /*1a400*/  SEL R10, R10, RZ, P2 ;  /* 0x000000ff0a0a7207 */ /* 0x000fe40001000000 */
[----:B------:R-:W-:Y:S02]  /*1a410*/  SEL R8, RZ, 0x1, P3 ;  /* 0x00000001ff087807 */ /* 0x000fe40001800000 */
[----:B------:R-:W-:Y:S02]  /*1a420*/  SEL R18, R18, RZ, P3 ;  /* 0x000000ff12127207 */ /* 0x000fe40001800000 */
[----:B------:R-:W-:Y:S02]  /*1a430*/  LOP3.LUT R19, R19, R8, RZ, 0x3c, !PT ;  /* 0x0000000813137212 */ /* 0x000fe400078e3cff */
[----:B-1----:R-:W-:-:S04]  /*1a440*/  PRMT R4, R5, 0x654, R4 ;  /* 0x0000065405047816 */ /* 0x002fc80000000004 */
[----:B--2---:R1:W-:Y:S02]  /*1a450*/  SYNCS.ARRIVE.TRANS64.RED.A1T0 RZ, [R4+URZ], RZ ;  /* 0x000000ff04ff79a7 */ /* 0x0043e4000810043f */
[----:B-1----:R-:W-:-:S04]  /*1a460*/  SEL R4, RZ, 0x1, P2 ;  /* 0x00000001ff047807 */ /* 0x002fc80001000000 */
[----:B------:R-:W-:-:S07]  /*1a470*/  LOP3.LUT R11, R11, R4, RZ, 0x3c, !PT ;  /* 0x000000040b0b7212 */ /* 0x000fce00078e3cff */
.L_x_289:
[----:B------:R-:W-:Y:S05]  /*1a480*/  BSYNC B0 ;  /* 0x0000000000007941 */ /* 0x000fea0003800000 */
.L_x_288:
[-C--:B------:R-:W-:Y:S01]  /*1a490*/  F2FP.F16.E4M3.UNPACK_B R4, R7.reuse ;  /* 0x00000007ff04723e */ /* 0x080fe200020006ff */
[C---:B------:R-:W-:Y:S01]  /*1a4a0*/  FMUL R5, R16.reuse, R182 ;  /* 0x000000b610057220 */ /* 0x040fe20000400000 */
[----:B------:R-:W-:Y:S01]  /*1a4b0*/  F2FP.F16.E4M3.UNPACK_B R8, R7.H1 ;  /* 0x00000007ff08723e */ /* 0x000fe200030006ff */
[C---:B------:R-:W-:Y:S01]  /*1a4c0*/  FMUL R15, R16.reuse, R184 ;  /* 0x000000b8100f7220 */ /* 0x040fe20000400000 */
[----:B------:R-:W-:Y:S01]  /*1a4d0*/  F2FP.F16.E4M3.UNPACK_B R14, R6 ;  /* 0x00000006ff0e723e */ /* 0x000fe200020006ff */
[----:B------:R-:W-:Y:S02]  /*1a4e0*/  HADD2.F32 R12, -RZ, R4.H0_H0 ;  /* 0x20000004ff0c7230 */ /* 0x000fe40000004100 */
[C---:B------:R-:W-:Y:S01]  /*1a4f0*/  FMUL R13, R16.reuse, R186 ;  /* 0x000000ba100d7220 */ /* 0x040fe20000400000 */
[----:B------:R-:W-:Y:S01]  /*1a500*/  F2FP.F16.E4M3.UNPACK_B R20, R6.H1 ;  /* 0x00000006ff14723e */ /* 0x000fe200030006ff */
[----:B------:R-:W-:Y:S01]  /*1a510*/  FMUL R189, R16, R189 ;  /* 0x000000bd10bd7220 */ /* 0x000fe20000400000 */
[----:B------:R-:W-:-:S02]  /*1a520*/  HADD2.F32 R22, -RZ, R14.H0_H0 ;  /* 0x2000000eff167230 */ /* 0x000fc40000004100 */
[----:B------:R-:W-:Y:S01]  /*1a530*/  FFMA R5, R2, R12, R5 ;  /* 0x0000000c02057223 */ /* 0x000fe20000000005 */
[----:B------:R-:W-:Y:S01]  /*1a540*/  HADD2.F32 R12, -RZ, R8.H0_H0 ;  /* 0x20000008ff0c7230 */ /* 0x000fe20000004100 */
[----:B------:R-:W-:Y:S01]  /*1a550*/  F2FP.F16.E4M3.UNPACK_B R23, R0 ;  /* 0x00000000ff17723e */ /* 0x000fe200020006ff */
[C---:B------:R-:W-:Y:S01]  /*1a560*/  FMUL R25, R16.reuse, R194 ;  /* 0x000000c210197220 */ /* 0x040fe20000400000 */
[----:B------:R-:W-:Y:S01]  /*1a570*/  F2FP.F16.E4M3.UNPACK_B R21, R3 ;  /* 0x00000003ff15723e */ /* 0x000fe200020006ff */
[----:B------:R-:W-:Y:S01]  /*1a580*/  FMUL R33, R16, R192 ;  /* 0x000000c010217220 */ /* 0x000fe20000400000 */
[C---:B------:R-:W-:Y:S01]  /*1a590*/  FFMA R15, R2.reuse, R12, R15 ;  /* 0x0000000c020f7223 */ /* 0x040fe2000000000f */
[----:B------:R-:W-:Y:S01]  /*1a5a0*/  FFMA R12, R2, R22, R13 ;  /* 0x00000016020c7223 */ /* 0x000fe2000000000d */
[--C-:B------:R-:W-:Y:S02]  /*1a5b0*/  HADD2.F32 R22, -RZ, R20.reuse.H0_H0 ;  /* 0x20000014ff167230 */ /* 0x100fe40000004100 */
[----:B------:R-:W-:Y:S01]  /*1a5c0*/  FMUL R13, R16, R188 ;  /* 0x000000bc100d7220 */ /* 0x000fe20000400000 */
[----:B------:R-:W-:Y:S01]  /*1a5d0*/  HADD2.F32 R20, -RZ, R20.H1_H1 ;  /* 0x30000014ff147230 */ /* 0x000fe20000004100 */
[----:B------:R-:W-:Y:S01]  /*1a5e0*/  F2FP.F16.E4M3.UNPACK_B R24, R0.H1 ;  /* 0x00000000ff18723e */ /* 0x000fe200030006ff */
[----:B------:R-:W-:-:S02]  /*1a5f0*/  HADD2.F32 R42, -RZ, R23.H0_H0 ;  /* 0x20000017ff2a7230 */ /* 0x000fc40000004100 */
[C---:B------:R-:W-:Y:S01]  /*1a600*/  FFMA R13, R2.reuse, R22, R13 ;  /* 0x00000016020d7223 */ /* 0x040fe2000000000d */
[--C-:B------:R-:W-:Y:S02]  /*1a610*/  HADD2.F32 R32, -RZ, R21.reuse.H0_H0 ;  /* 0x20000015ff207230 */ /* 0x100fe40000004100 */
[----:B------:R-:W-:Y:S01]  /*1a620*/  FFMA R30, R2, R20, R189 ;  /* 0x00000014021e7223 */ /* 0x000fe200000000bd */
[----:B------:R-:W-:Y:S01]  /*1a630*/  F2FP.F16.E4M3.UNPACK_B R20, R3.H1 ;  /* 0x00000003ff14723e */ /* 0x000fe200030006ff */
[----:B------:R-:W-:Y:S02]  /*1a640*/  HADD2.F32 R36, -RZ, R21.H1_H1 ;  /* 0x30000015ff247230 */ /* 0x000fe40000004100 */
[----:B------:R-:W-:Y:S01]  /*1a650*/  FMUL R21, R16, R190 ;  /* 0x000000be10157220 */ /* 0x000fe20000400000 */
[----:B------:R-:W-:Y:S02]  /*1a660*/  HADD2.F32 R26, -RZ, R23.H1_H1 ;  /* 0x30000017ff1a7230 */ /* 0x000fe40000004100 */
[----:B------:R-:W-:Y:S01]  /*1a670*/  FFMA R42, R2, R42, R25 ;  /* 0x0000002a022a7223 */ /* 0x000fe20000000019 */
[----:B------:R-:W-:Y:S01]  /*1a680*/  HADD2.F32 R22, -RZ, R20.H0_H0 ;  /* 0x20000014ff167230 */ /* 0x000fe20000004100 */
[----:B------:R-:W-:Y:S01]  /*1a690*/  MOV R23, 0x3bbb989d ;  /* 0x3bbb989d00177802 */ /* 0x000fe20000000f00 */
[----:B------:R-:W-:-:S02]  /*1a6a0*/  HADD2.F32 R25, -RZ, R24.H0_H0 ;  /* 0x20000018ff197230 */ /* 0x000fc40000004100 */
[----:B------:R-:W-:Y:S01]  /*1a6b0*/  FMUL R197, R16, R197 ;  /* 0x000000c510c57220 */ /* 0x000fe20000400000 */
[----:B------:R-:W-:Y:S02]  /*1a6c0*/  HADD2.F32 R24, -RZ, R24.H1_H1 ;  /* 0x30000018ff187230 */ /* 0x000fe40000004100 */
[C---:B------:R-:W-:Y:S01]  /*1a6d0*/  FFMA R32, R2.reuse, R32, R21 ;  /* 0x0000002002207223 */ /* 0x040fe20000000015 */
[C---:B------:R-:W-:Y:S01]  /*1a6e0*/  FFMA R33, R2.reuse, R22, R33 ;  /* 0x0000001602217223 */ /* 0x040fe20000000021 */
[----:B------:R-:W-:Y:S01]  /*1a6f0*/  HADD2.F32 R22, -RZ, R20.H1_H1 ;  /* 0x30000014ff167230 */ /* 0x000fe20000004100 */
[----:B------:R-:W-:Y:S01]  /*1a700*/  MOV R21, 0x437c0000 ;  /* 0x437c000000157802 */ /* 0x000fe20000000f00 */
[----:B------:R-:W-:Y:S01]  /*1a710*/  FFMA.SAT R20, -R5, R23, 0.5 ;  /* 0x3f00000005147423 */ /* 0x000fe20000002117 */
[----:B------:R-:W-:Y:S02]  /*1a720*/  HADD2.F32 R4, -RZ, R4.H1_H1 ;  /* 0x30000004ff047230 */ /* 0x000fe40000004100 */
[----:B------:R-:W-:Y:S01]  /*1a730*/  FFMA R40, R2, R24, R197 ;  /* 0x0000001802287223 */ /* 0x000fe200000000c5 */
[----:B------:R-:W-:Y:S01]  /*1a740*/  FMUL R183, R16, R183 ;  /* 0x000000b710b77220 */ /* 0x000fe20000400000 */
[----:B------:R-:W-:Y:S01]  /*1a750*/  FFMA.SAT R24, -R12, R23, 0.5 ;  /* 0x3f0000000c187423 */ /* 0x000fe20000002117 */
[----:B------:R-:W-:Y:S01]  /*1a760*/  FFMA.RM R35, R20, R21, 12582913 ;  /* 0x4b40000114237423 */ /* 0x000fe20000004015 */
[----:B------:R-:W-:Y:S01]  /*1a770*/  FMUL R43, R16, R193 ;  /* 0x000000c1102b7220 */ /* 0x000fe20000400000 */
[----:B------:R-:W-:Y:S01]  /*1a780*/  FFMA R4, R2, R4, R183 ;  /* 0x0000000402047223 */ /* 0x000fe200000000b7 */
[----:B------:R-:W-:Y:S01]  /*1a790*/  FFMA.RM R24, R24, R21, 12582913 ;  /* 0x4b40000118187423 */ /* 0x000fe20000004015 */
[----:B------:R-:W-:Y:S01]  /*1a7a0*/  FADD R20, R35, -12583039 ;  /* 0xcb40007f23147421 */ /* 0x000fe20000000000 */
[----:B------:R-:W-:-:S02]  /*1a7b0*/  HADD2.F32 R8, -RZ, R8.H1_H1 ;  /* 0x30000008ff087230 */ /* 0x000fc40000004100 */
[----:B------:R-:W-:Y:S01]  /*1a7c0*/  FFMA R43, R2, R22, R43 ;  /* 0x00000016022b7223 */ /* 0x000fe2000000002b */
[C---:B------:R-:W-:Y:S01]  /*1a7d0*/  FMUL R39, R16.reuse, R196 ;  /* 0x000000c410277220 */ /* 0x040fe20000400000 */
[----:B------:R-:W-:Y:S01]  /*1a7e0*/  FFMA.SAT R34, -R15, R23, 0.5 ;  /* 0x3f0000000f227423 */ /* 0x000fe20000002117 */
[----:B------:R-:W-:Y:S01]  /*1a7f0*/  FMUL R185, R16, R185 ;  /* 0x000000b910b97220 */ /* 0x000fe20000400000 */
[----:B------:R-:W-:Y:S01]  /*1a800*/  FFMA.SAT R22, -R4, R23, 0.5 ;  /* 0x3f00000004167423 */ /* 0x000fe20000002117 */
[----:B------:R-:W-:Y:S01]  /*1a810*/  FADD R29, R24, -12583039 ;  /* 0xcb40007f181d7421 */ /* 0x000fe20000000000 */
[C---:B------:R-:W-:Y:S01]  /*1a820*/  FFMA R20, -R5.reuse, 1.4426950216293334961, -R20 ;  /* 0x3fb8aa3b05147823 */ /* 0x040fe20000000914 */
[----:B------:R-:W-:Y:S02]  /*1a830*/  HADD2.F32 R14, -RZ, R14.H1_H1 ;  /* 0x3000000eff0e7230 */ /* 0x000fe40000004100 */
[----:B------:R-:W-:Y:S01]  /*1a840*/  FFMA R39, R2, R25, R39 ;  /* 0x0000001902277223 */ /* 0x000fe20000000027 */
[----:B------:R-:W-:Y:S01]  /*1a850*/  FFMA.RM R34, R34, R21, 12582913 ;  /* 0x4b40000122227423 */ /* 0x000fe20000004015 */
[----:B------:R-:W-:Y:S01]  /*1a860*/  FFMA R8, R2, R8, R185 ;  /* 0x0000000802087223 */ /* 0x000fe200000000b9 */
[----:B------:R-:W-:Y:S01]  /*1a870*/  FMUL R187, R16, R187 ;  /* 0x000000bb10bb7220 */ /* 0x000fe20000400000 */
[----:B------:R-:W-:Y:S01]  /*1a880*/  FFMA.RM R25, R22, R21, 12582913 ;  /* 0x4b40000116197423 */ /* 0x000fe20000004015 */
[----:B------:R-:W-:Y:S01]  /*1a890*/  FFMA R29, -R12, 1.4426950216293334961, -R29 ;  /* 0x3fb8aa3b0c1d7823 */ /* 0x000fe2000000091d */
[----:B------:R-:W-:Y:S01]  /*1a8a0*/  FFMA R5, -R5, 1.925963033500011079e-08, R20 ;  /* 0x32a5706005057823 */ /* 0x000fe20000000114 */
[----:B------:R-:W-:Y:S01]  /*1a8b0*/  FADD R20, R34, -12583039 ;  /* 0xcb40007f22147421 */ /* 0x000fe20000000000 */
[----:B------:R-:W-:Y:S01]  /*1a8c0*/  FFMA R14, R2, R14, R187 ;  /* 0x0000000e020e7223 */ /* 0x000fe200000000bb */
[----:B------:R-:W-:Y:S01]  /*1a8d0*/  FADD R27, R25, -12583039 ;  /* 0xcb40007f191b7421 */ /* 0x000fe20000000000 */
[-C--:B------:R-:W-:Y:S01]  /*1a8e0*/  FFMA.SAT R38, -R8, R23.reuse, 0.5 ;  /* 0x3f00000008267423 */ /* 0x080fe20000002117 */
[----:B------:R-:W-:Y:S01]  /*1a8f0*/  FFMA R31, -R12, 1.925963033500011079e-08, R29 ;  /* 0x32a570600c1f7823 */ /* 0x000fe2000000011d */
[----:B------:R-:W-:Y:S01]  /*1a900*/  FFMA.SAT R12, -R13, R23, 0.5 ;  /* 0x3f0000000d0c7423 */ /* 0x000fe20000002117 */
[C---:B------:R-:W-:Y:S01]  /*1a910*/  FFMA R20, -R15.reuse, 1.4426950216293334961, -R20 ;  /* 0x3fb8aa3b0f147823 */ /* 0x040fe20000000914 */
[----:B------:R-:W-:Y:S01]  /*1a920*/  FFMA R27, -R4, 1.4426950216293334961, -R27 ;  /* 0x3fb8aa3b041b7823 */ /* 0x000fe2000000091b */
[----:B------:R-:W-:Y:S01]  /*1a930*/  FFMA.RM R38, R38, R21, 12582913 ;  /* 0x4b40000126267423 */ /* 0x000fe20000004015 */
[----:B------:R-:W-:Y:S01]  /*1a940*/  FFMA.SAT R28, -R14, R23, 0.5 ;  /* 0x3f0000000e1c7423 */ /* 0x000fe20000002117 */
[-C--:B------:R-:W-:Y:S01]  /*1a950*/  FFMA.RM R12, R12, R21.reuse, 12582913 ;  /* 0x4b4000010c0c7423 */ /* 0x080fe20000004015 */
[----:B------:R-:W-:Y:S01]  /*1a960*/  FFMA R20, -R15, 1.925963033500011079e-08, R20 ;  /* 0x32a570600f147823 */ /* 0x000fe20000000114 */
[----:B------:R-:W-:Y:S01]  /*1a970*/  FFMA R27, -R4, 1.925963033500011079e-08, R27 ;  /* 0x32a57060041b7823 */ /* 0x000fe2000000011b */
[----:B------:R-:W-:Y:S01]  /*1a980*/  FADD R15, R38, -12583039 ;  /* 0xcb40007f260f7421 */ /* 0x000fe20000000000 */
[----:B------:R-:W-:Y:S01]  /*1a990*/  FFMA.RM R28, R28, R21, 12582913 ;  /* 0x4b4000011c1c7423 */ /* 0x000fe20000004015 */
[----:B------:R-:W-:Y:S01]  /*1a9a0*/  FADD R4, R12, -12583039 ;  /* 0xcb40007f0c047421 */ /* 0x000fe20000000000 */
[----:B------:R-:W-:Y:S01]  /*1a9b0*/  FMUL R191, R16, R191 ;  /* 0x000000bf10bf7220 */ /* 0x000fe20000400000 */
[----:B------:R-:W-:Y:S01]  /*1a9c0*/  FFMA R15, -R8, 1.4426950216293334961, -R15 ;  /* 0x3fb8aa3b080f7823 */ /* 0x000fe2000000090f */
[----:B------:R-:W-:Y:S01]  /*1a9d0*/  FADD R29, R28, -12583039 ;  /* 0xcb40007f1c1d7421 */ /* 0x000fe20000000000 */
[----:B------:R-:W-:Y:S01]  /*1a9e0*/  FMUL R41, R16, R195 ;  /* 0x000000c310297220 */ /* 0x000fe20000400000 */
[C---:B------:R-:W-:Y:S01]  /*1a9f0*/  FFMA R4, -R13.reuse, 1.4426950216293334961, -R4 ;  /* 0x3fb8aa3b0d047823 */ /* 0x040fe20000000904 */
[----:B------:R-:W-:Y:S01]  /*1aa00*/  FFMA.SAT R22, -R30, R23, 0.5 ;  /* 0x3f0000001e167423 */ /* 0x000fe20000002117 */
[----:B------:R-:W-:Y:S01]  /*1aa10*/  FFMA R15, -R8, 1.925963033500011079e-08, R15 ;  /* 0x32a57060080f7823 */ /* 0x000fe2000000010f */
[----:B------:R-:W-:Y:S01]  /*1aa20*/  FFMA R29, -R14, 1.4426950216293334961, -R29 ;  /* 0x3fb8aa3b0e1d7823 */ /* 0x000fe2000000091d */
[C---:B------:R-:W-:Y:S01]  /*1aa30*/  FFMA R36, R2.reuse, R36, R191 ;  /* 0x0000002402247223 */ /* 0x040fe200000000bf */
[----:B------:R-:W-:Y:S01]  /*1aa40*/  FFMA R41, R2, R26, R41 ;  /* 0x0000001a02297223 */ /* 0x000fe20000000029 */
[----:B------:R-:W-:Y:S01]  /*1aa50*/  FFMA R44, -R13, 1.925963033500011079e-08, R4 ;  /* 0x32a570600d2c7823 */ /* 0x000fe20000000104 */
[----:B------:R-:W-:Y:S01]  /*1aa60*/  FFMA.RM R22, R22, R21, 12582913 ;  /* 0x4b40000116167423 */ /* 0x000fe20000004015 */
[-C--:B------:R-:W-:Y:S01]  /*1aa70*/  FFMA.SAT R4, -R32, R23.reuse, 0.5 ;  /* 0x3f00000020047423 */ /* 0x080fe20000002117 */
[----:B------:R-:W-:Y:S01]  /*1aa80*/  MUFU.EX2 R37, R27 ;  /* 0x0000001b00257308 */ /* 0x000fe20000000800 */
[-C--:B------:R-:W-:Y:S01]  /*1aa90*/  FFMA.SAT R52, -R43, R23.reuse, 0.5 ;  /* 0x3f0000002b347423 */ /* 0x080fe20000002117 */
[----:B------:R-:W-:Y:S01]  /*1aaa0*/  FFMA R29, -R14, 1.925963033500011079e-08, R29 ;  /* 0x32a570600e1d7823 */ /* 0x000fe2000000011d */
[-C--:B------:R-:W-:Y:S01]  /*1aab0*/  FFMA.SAT R14, -R36, R23.reuse, 0.5 ;  /* 0x3f000000240e7423 */ /* 0x080fe20000002117 */
[-C--:B------:R-:W-:Y:S01]  /*1aac0*/  FFMA.SAT R50, -R33, R23.reuse, 0.5 ;  /* 0x3f00000021327423 */ /* 0x080fe20000002117 */
[-C--:B------:R-:W-:Y:S01]  /*1aad0*/  FFMA.SAT R8, -R42, R23.reuse, 0.5 ;  /* 0x3f0000002a087423 */ /* 0x080fe20000002117 */
[-C--:B------:R-:W-:Y:S01]  /*1aae0*/  FFMA.SAT R48, -R41, R23.reuse, 0.5 ;  /* 0x3f00000029307423 */ /* 0x080fe20000002117 */
[----:B------:R-:W-:Y:S01]  /*1aaf0*/  FFMA.SAT R46, -R40, R23, 0.5 ;  /* 0x3f000000282e7423 */ /* 0x000fe20000002117 */
[----:B------:R1:W-:Y:S01]  /*1ab00*/  MUFU.EX2 R26, R20 ;  /* 0x00000014001a7308 */ /* 0x0003e20000000800 */
[-C--:B------:R-:W-:Y:S01]  /*1ab10*/  FFMA.RM R13, R14, R21.reuse, 12582913 ;  /* 0x4b4000010e0d7423 */ /* 0x080fe20000004015 */
[-C--:B------:R-:W-:Y:S01]  /*1ab20*/  FFMA.RM R8, R8, R21.reuse, 12582913 ;  /* 0x4b40000108087423 */ /* 0x080fe20000004015 */
[----:B------:R-:W-:Y:S01]  /*1ab30*/  FFMA.RM R14, R50, R21, 12582913 ;  /* 0x4b400001320e7423 */ /* 0x000fe20000004015 */
[----:B------:R-:W-:Y:S01]  /*1ab40*/  SHF.L.U32 R24, R24, 0x17, RZ ;  /* 0x0000001718187819 */ /* 0x000fe200000006ff */
[----:B------:R-:W-:Y:S01]  /*1ab50*/  FADD R49, R13, -12583039 ;  /* 0xcb40007f0d317421 */ /* 0x000fe20000000000 */
[----:B------:R-:W-:Y:S01]  /*1ab60*/  SHF.L.U32 R38, R38, 0x17, RZ ;  /* 0x0000001726267819 */ /* 0x000fe200000006ff */
[----:B------:R-:W-:Y:S01]  /*1ab70*/  BSSY B1, `(.L_x_296) ;  /* 0x0000059000017945 */ /* 0x000fe20003800000 */
[----:B------:R2:W3:Y:S01]  /*1ab80*/  MUFU.EX2 R27, R15 ;  /* 0x0000000f001b7308 */ /* 0x0004e20000000800 */
[----:B-1----:R-:W-:Y:S01]  /*1ab90*/  FFMA.SAT R20, -R39, R23, 0.5 ;  /* 0x3f00000027147423 */ /* 0x002fe20000002117 */
[-C--:B------:R-:W-:Y:S01]  /*1aba0*/  FFMA.RM R23, R4, R21.reuse, 12582913 ;  /* 0x4b40000104177423 */ /* 0x080fe20000004015 */
[-C--:B------:R-:W-:Y:S01]  /*1abb0*/  FFMA.RM R4, R52, R21.reuse, 12582913 ;  /* 0x4b40000134047423 */ /* 0x080fe20000004015 */
[----:B------:R-:W-:Y:S01]  /*1abc0*/  FFMA R49, -R36, 1.4426950216293334961, -R49 ;  /* 0x3fb8aa3b24317823 */ /* 0x000fe20000000931 */
[----:B------:R-:W-:Y:S01]  /*1abd0*/  FFMA.RM R20, R20, R21, 12582913 ;  /* 0x4b40000114147423 */ /* 0x000fe20000004015 */
[----:B------:R-:W-:-:S02]  /*1abe0*/  SHF.L.U32 R13, R13, 0x17, RZ ;  /* 0x000000170d0d7819 */ /* 0x000fc400000006ff */
[----:B------:R-:W1:Y:S01]  /*1abf0*/  MUFU.EX2 R5, R5 ;  /* 0x0000000500057308 */ /* 0x000e620000000800 */
[----:B--2---:R-:W-:Y:S01]  /*1ac00*/  FADD R15, R22, -12583039 ;  /* 0xcb40007f160f7421 */ /* 0x004fe20000000000 */
[----:B------:R-:W-:-:S03]  /*1ac10*/  FFMA R36, -R36, 1.925963033500011079e-08, R49 ;  /* 0x32a5706024247823 */ /* 0x000fc60000000131 */
[----:B------:R-:W-:Y:S01]  /*1ac20*/  FFMA R45, -R30, 1.4426950216293334961, -R15 ;  /* 0x3fb8aa3b1e2d7823 */ /* 0x000fe2000000090f */
[-C--:B------:R-:W-:Y:S01]  /*1ac30*/  FFMA.RM R15, R48, R21.reuse, 12582913 ;  /* 0x4b400001300f7423 */ /* 0x080fe20000004015 */
[----:B------:R-:W-:Y:S01]  /*1ac40*/  FADD R48, R4, -12583039 ;  /* 0xcb40007f04307421 */ /* 0x000fe20000000000 */
[----:B------:R-:W2:Y:S01]  /*1ac50*/  MUFU.EX2 R31, R31 ;  /* 0x0000001f001f7308 */ /* 0x000ea20000000800 */
[----:B------:R-:W-:Y:S01]  /*1ac60*/  FFMA R47, -R30, 1.925963033500011079e-08, R45 ;  /* 0x32a570601e2f7823 */ /* 0x000fe2000000012d */
[----:B------:R-:W-:Y:S01]  /*1ac70*/  FADD R45, R23, -12583039 ;  /* 0xcb40007f172d7421 */ /* 0x000fe20000000000 */
[----:B------:R-:W-:Y:S01]  /*1ac80*/  FFMA.RM R21, R46, R21, 12582913 ;  /* 0x4b4000012e157423 */ /* 0x000fe20000004015 */
[C---:B------:R-:W-:Y:S01]  /*1ac90*/  FADD R46, R14.reuse, -12583039 ;  /* 0xcb40007f0e2e7421 */ /* 0x040fe20000000000 */
[----:B------:R-:W-:Y:S01]  /*1aca0*/  SHF.L.U32 R14, R14, 0x17, RZ ;  /* 0x000000170e0e7819 */ /* 0x000fe200000006ff */
[----:B------:R-:W-:Y:S01]  /*1acb0*/  FFMA R45, -R32, 1.4426950216293334961, -R45 ;  /* 0x3fb8aa3b202d7823 */ /* 0x000fe2000000092d */
[----:B------:R-:W-:Y:S01]  /*1acc0*/  SHF.L.U32 R4, R4, 0x17, RZ ;  /* 0x0000001704047819 */ /* 0x000fe200000006ff */
[----:B------:R4:W5:Y:S01]  /*1acd0*/  MUFU.EX2 R30, R44 ;  /* 0x0000002c001e7308 */ /* 0x0009620000000800 */
[----:B------:R-:W-:Y:S01]  /*1ace0*/  FFMA R46, -R33, 1.4426950216293334961, -R46 ;  /* 0x3fb8aa3b212e7823 */ /* 0x000fe2000000092e */
[----:B------:R-:W-:Y:S01]  /*1acf0*/  FFMA R45, -R32, 1.925963033500011079e-08, R45 ;  /* 0x32a57060202d7823 */ /* 0x000fe2000000012d */
[----:B---3--:R-:W-:-:S02]  /*1ad00*/  FFMA R27, R38, R27, 1 ;  /* 0x3f800000261b7423 */ /* 0x008fc4000000001b */
[----:B------:R-:W-:-:S03]  /*1ad10*/  FFMA R46, -R33, 1.925963033500011079e-08, R46 ;  /* 0x32a57060212e7823 */ /* 0x000fc6000000012e */
[----:B------:R3:W-:Y:S01]  /*1ad20*/  MUFU.EX2 R32, R47 ;  /* 0x0000002f00207308 */ /* 0x0007e20000000800 */
[----:B----4-:R-:W-:Y:S01]  /*1ad30*/  FFMA R44, -R43, 1.4426950216293334961, -R48 ;  /* 0x3fb8aa3b2b2c7823 */ /* 0x010fe20000000930 */
[----:B------:R-:W-:-:S03]  /*1ad40*/  FADD R48, R15, -12583039 ;  /* 0xcb40007f0f307421 */ /* 0x000fc60000000000 */
[----:B------:R-:W-:Y:S01]  /*1ad50*/  FFMA R44, -R43, 1.925963033500011079e-08, R44 ;  /* 0x32a570602b2c7823 */ /* 0x000fe2000000012c */
[----:B------:R-:W-:Y:S01]  /*1ad60*/  FADD R43, R8, -12583039 ;  /* 0xcb40007f082b7421 */ /* 0x000fe20000000000 */
[----:B------:R-:W-:Y:S01]  /*1ad70*/  FFMA R48, -R41, 1.4426950216293334961, -R48 ;  /* 0x3fb8aa3b29307823 */ /* 0x000fe20000000930 */
[----:B------:R4:W-:Y:S01]  /*1ad80*/  MUFU.EX2 R33, R45 ;  /* 0x0000002d00217308 */ /* 0x0009e20000000800 */
[----:B---3--:R-:W-:Y:S01]  /*1ad90*/  FADD R47, R21, -12583039 ;  /* 0xcb40007f152f7421 */ /* 0x008fe20000000000 */
[----:B------:R-:W-:Y:S01]  /*1ada0*/  FFMA R43, -R42, 1.4426950216293334961, -R43 ;  /* 0x3fb8aa3b2a2b7823 */ /* 0x000fe2000000092b */
[----:B------:R-:W-:Y:S01]  /*1adb0*/  FFMA R41, -R41, 1.925963033500011079e-08, R48 ;  /* 0x32a5706029297823 */ /* 0x000fe20000000130 */
[----:B------:R-:W-:Y:S01]  /*1adc0*/  SHF.L.U32 R48, R35, 0x17, RZ ;  /* 0x0000001723307819 */ /* 0x000fe200000006ff */
[----:B------:R-:W-:Y:S01]  /*1add0*/  FFMA R47, -R40, 1.4426950216293334961, -R47 ;  /* 0x3fb8aa3b282f7823 */ /* 0x000fe2000000092f */
[----:B------:R-:W-:Y:S01]  /*1ade0*/  FFMA R43, -R42, 1.925963033500011079e-08, R43 ;  /* 0x32a570602a2b7823 */ /* 0x000fe2000000012b */
[----:B------:R-:W-:Y:S01]  /*1adf0*/  FADD R42, R20, -12583039 ;  /* 0xcb40007f142a7421 */ /* 0x000fe20000000000 */
[----:B------:R-:W3:Y:S01]  /*1ae00*/  MUFU.EX2 R29, R29 ;  /* 0x0000001d001d7308 */ /* 0x000ee20000000800 */
[----:B-1----:R-:W-:Y:S01]  /*1ae10*/  FFMA R5, R48, R5, 1 ;  /* 0x3f80000030057423 */ /* 0x002fe20000000005 */
[----:B----4-:R-:W-:Y:S01]  /*1ae20*/  SHF.L.U32 R45, R34, 0x17, RZ ;  /* 0x00000017222d7819 */ /* 0x010fe200000006ff */
[----:B------:R-:W-:Y:S01]  /*1ae30*/  FFMA R42, -R39, 1.4426950216293334961, -R42 ;  /* 0x3fb8aa3b272a7823 */ /* 0x000fe2000000092a */
[----:B------:R-:W-:Y:S01]  /*1ae40*/  SHF.L.U32 R34, R28, 0x17, RZ ;  /* 0x000000171c227819 */ /* 0x000fe200000006ff */
[----:B--2---:R-:W-:Y:S01]  /*1ae50*/  FFMA R28, R24, R31, 1 ;  /* 0x3f800000181c7423 */ /* 0x004fe2000000001f */
[----:B------:R-:W-:Y:S01]  /*1ae60*/  SHF.L.U32 R48, R25, 0x17, RZ ;  /* 0x0000001719307819 */ /* 0x000fe200000006ff */
[----:B------:R-:W-:Y:S01]  /*1ae70*/  FFMA R40, -R40, 1.925963033500011079e-08, R47 ;  /* 0x32a5706028287823 */ /* 0x000fe2000000012f */
[----:B------:R-:W-:Y:S01]  /*1ae80*/  SHF.L.U32 R31, R12, 0x17, RZ ;  /* 0x000000170c1f7819 */ /* 0x000fe200000006ff */
[----:B------:R-:W-:Y:S01]  /*1ae90*/  FFMA R42, -R39, 1.925963033500011079e-08, R42 ;  /* 0x32a57060272a7823 */ /* 0x000fe2000000012a */
[----:B------:R-:W-:Y:S01]  /*1aea0*/  SHF.L.U32 R12, R23, 0x17, RZ ;  /* 0x00000017170c7819 */ /* 0x000fe200000006ff */
[----:B------:R-:W-:Y:S01]  /*1aeb0*/  FFMA R25, R48, R37, 1 ;  /* 0x3f80000030197423 */ /* 0x000fe20000000025 */
[----:B------:R-:W-:Y:S01]  /*1aec0*/  IADD3 R23, R5, 0x1800000, RZ ;  /* 0x0180000005177810 */ /* 0x000fe20007ffe0ff */
[----:B------:R-:W1:Y:S01]  /*1aed0*/  MUFU.EX2 R36, R36 ;  /* 0x0000002400247308 */ /* 0x000e620000000800 */
[----:B------:R-:W-:Y:S01]  /*1aee0*/  SHF.L.U32 R37, R22, 0x17, RZ ;  /* 0x0000001716257819 */ /* 0x000fe200000006ff */
[----:B-----5:R-:W-:Y:S01]  /*1aef0*/  FFMA R30, R31, R30, 1 ;  /* 0x3f8000001f1e7423 */ /* 0x020fe2000000001e */
[----:B------:R-:W-:Y:S01]  /*1af00*/  LOP3.LUT R23, R23, 0x7f800000, RZ, 0xc0, !PT ;  /* 0x7f80000017177812 */ /* 0x000fe200078ec0ff */
[----:B------:R-:W-:Y:S01]  /*1af10*/  FFMA R26, R45, R26, 1 ;  /* 0x3f8000002d1a7423 */ /* 0x000fe2000000001a */
[----:B------:R-:W-:Y:S01]  /*1af20*/  SHF.L.U32 R8, R8, 0x17, RZ ;  /* 0x0000001708087819 */ /* 0x000fe200000006ff */
[----:B---3--:R-:W-:Y:S01]  /*1af30*/  FFMA R29, R34, R29, 1 ;  /* 0x3f800000221d7423 */ /* 0x008fe2000000001d */
[----:B------:R-:W-:Y:S01]  /*1af40*/  ISETP.GT.U32.AND P2, PT, R23, 0x1ffffff, PT ;  /* 0x01ffffff1700780c */ /* 0x000fe20003f44070 */
[----:B------:R-:W2:Y:S01]  /*1af50*/  MUFU.EX2 R22, R42 ;  /* 0x0000002a00167308 */ /* 0x000ea20000000800 */
[----:B------:R-:W-:Y:S01]  /*1af60*/  SHF.L.U32 R23, R20, 0x17, RZ ;  /* 0x0000001714177819 */ /* 0x000fe200000006ff */
[----:B------:R-:W-:Y:S01]  /*1af70*/  FFMA R32, R37, R32, 1 ;  /* 0x3f80000025207423 */ /* 0x000fe20000000020 */
[----:B------:R-:W-:Y:S01]  /*1af80*/  SHF.L.U32 R24, R15, 0x17, RZ ;  /* 0x000000170f187819 */ /* 0x000fe200000006ff */
[----:B------:R-:W-:Y:S01]  /*1af90*/  FFMA R12, R12, R33, 1 ;  /* 0x3f8000000c0c7423 */ /* 0x000fe20000000021 */
[----:B------:R-:W-:-:S03]  /*1afa0*/  SHF.L.U32 R31, R21, 0x17, RZ ;  /* 0x00000017151f7819 */ /* 0x000fc600000006ff */
[----:B------:R-:W3:Y:S01]  /*1afb0*/  MUFU.EX2 R35, R46 ;  /* 0x0000002e00237308 */ /* 0x000ee20000000800 */
[----:B-1----:R-:W-:-:S07]  /*1afc0*/  FFMA R13, R13, R36, 1 ;  /* 0x3f8000000d0d7423 */ /* 0x002fce0000000024 */
[----:B------:R-:W1:Y:S01]  /*1afd0*/  MUFU.EX2 R39, R44 ;  /* 0x0000002c00277308 */ /* 0x000e620000000800 */
[----:B--2---:R-:W-:-:S07]  /*1afe0*/  FFMA R22, R23, R22, 1 ;  /* 0x3f80000017167423 */ /* 0x004fce0000000016 */
[----:B------:R-:W2:Y:S01]  /*1aff0*/  MUFU.EX2 R43, R43 ;  /* 0x0000002b002b7308 */ /* 0x000ea20000000800 */
[----:B---3--:R-:W-:-:S07]  /*1b000*/  FFMA R14, R14, R35, 1 ;  /* 0x3f8000000e0e7423 */ /* 0x008fce0000000023 */
[----:B------:R-:W3:Y:S01]  /*1b010*/  MUFU.EX2 R41, R41 ;  /* 0x0000002900297308 */ /* 0x000ee20000000800 */
[----:B-1----:R-:W-:-:S07]  /*1b020*/  FFMA R15, R4, R39, 1 ;  /* 0x3f800000040f7423 */ /* 0x002fce0000000027 */
[----:B------:R-:W1:Y:S01]  /*1b030*/  MUFU.EX2 R40, R40 ;  /* 0x0000002800287308 */ /* 0x000e620000000800 */
[----:B--2---:R-:W-:Y:S01]  /*1b040*/  FFMA R20, R8, R43, 1 ;  /* 0x3f80000008147423 */ /* 0x004fe2000000002b */
[----:B---3--:R-:W-:Y:S01]  /*1b050*/  FFMA R21, R24, R41, 1 ;  /* 0x3f80000018157423 */ /* 0x008fe20000000029 */
[----:B-1----:R-:W-:Y:S01]  /*1b060*/  FFMA R23, R31, R40, 1 ;  /* 0x3f8000001f177423 */ /* 0x002fe20000000028 */
[----:B------:R-:W-:Y:S06]  /*1b070*/  @P2 BRA `(.L_x_297) ;  /* 0x0000000000102947 */ /* 0x000fec0003800000 */
[----:B------:R-:W-:-:S07]  /*1b080*/  MOV R4, 0x1b0a0 ;  /* 0x0001b0a000047802 */ /* 0x000fce0000000f00 */
[----:B------:R-:W-:Y:S05]  /*1b090*/  CALL.REL.NOINC `($__internal_0_$__cuda_sm20_rcp_rn_f32_slowpath) ;  /* 0x000001d000d07944 */ /* 0x000fea0003c00000 */
[----:B------:R-:W-:Y:S01]  /*1b0a0*/  MOV R24, R8 ;  /* 0x0000000800187202 */ /* 0x000fe20000000f00 */
[----:B------:R-:W-:Y:S06]  /*1b0b0*/  BRA `(.L_x_298) ;  /* 0x0000000000107947 */ /* 0x000fec0003800000 */
.L_x_297:
[----:B------:R-:W1:Y:S02]  /*1b0c0*/  MUFU.RCP R24, R5 ;  /* 0x0000000500187308 */ /* 0x000e640000001000 */
[----:B-1----:R-:W-:-:S04]  /*1b0d0*/  FFMA R4, R5, R24, -1 ;  /* 0xbf80000005047423 */ /* 0x002fc80000000018 */
[----:B------:R-:W-:-:S04]  /*1b0e0*/  FADD.FTZ R31, -R4, -RZ ;  /* 0x800000ff041f7221 */ /* 0x000fc80000010100 */
[----:B------:R-:W-:-:S07]  /*1b0f0*/  FFMA R24, R24, R31, R24 ;  /* 0x0000001f18187223 */ /* 0x000fce0000000018 */
.L_x_298:
[----:B------:R-:W-:Y:S05]  /*1b100*/  BSYNC B1 ;  /* 0x0000000000017941 */ /* 0x000fea0003800000 */
.L_x_296:
        /* <DEDUP_REMOVED lines=10> */
.L_x_300:
[----:B------:R-:W1:Y:S02]  /*1b1b0*/  MUFU.RCP R4, R25 ;  /* 0x0000001900047308 */ /* 0x000e640000001000 */
[----:B-1----:R-:W-:-:S04]  /*1b1c0*/  FFMA R5, R25, R4, -1 ;  /* 0xbf80000019057423 */ /* 0x002fc80000000004 */
[----:B------:R-:W-:-:S04]  /*1b1d0*/  FADD.FTZ R5, -R5, -RZ ;  /* 0x800000ff05057221 */ /* 0x000fc80000010100 */
[----:B------:R-:W-:-:S07]  /*1b1e0*/  FFMA R25, R4, R5, R4 ;  /* 0x0000000504197223 */ /* 0x000fce0000000004 */
.L_x_301:
[----:B------:R-:W-:Y:S05]  /*1b1f0*/  BSYNC B1 ;  /* 0x0000000000017941 */ /* 0x000fea0003800000 */
.L_x_299:
        /* <DEDUP_REMOVED lines=10> */
.L_x_303:
[----:B------:R-:W1:Y:S02]  /*1b2a0*/  MUFU.RCP R5, R26 ;  /* 0x0000001a00057308 */ /* 0x000e640000001000 */
[----:B-1----:R-:W-:-:S04]  /*1b2b0*/  FFMA R4, R26, R5, -1 ;  /* 0xbf8000001a047423 */ /* 0x002fc80000000005 */
[----:B------:R-:W-:-:S04]  /*1b2c0*/  FADD.FTZ R4, -R4, -RZ ;  /* 0x800000ff04047221 */ /* 0x000fc80000010100 */
[----:B------:R-:W-:-:S07]  /*1b2d0*/  FFMA R26, R5, R4, R5 ;  /* 0x00000004051a7223 */ /* 0x000fce0000000005 */
.L_x_304:
[----:B------:R-:W-:Y:S05]  /*1b2e0*/  BSYNC B1 ;  /* 0x0000000000017941 */ /* 0x000fea0003800000 */
.L_x_302:
        /* <DEDUP_REMOVED lines=10> */
.L_x_306:
[----:B------:R-:W1:Y:S02]  /*1b390*/  MUFU.RCP R4, R27 ;  /* 0x0000001b00047308 */ /* 0x000e640000001000 */
[----:B-1----:R-:W-:-:S04]  /*1b3a0*/  FFMA R5, R27, R4, -1 ;  /* 0xbf8000001b057423 */ /* 0x002fc80000000004 */
[----:B------:R-:W-:-:S04]  /*1b3b0*/  FADD.FTZ R5, -R5, -RZ ;  /* 0x800000ff05057221 */ /* 0x000fc80000010100 */
[----:B------:R-:W-:-:S07]  /*1b3c0*/  FFMA R27, R4, R5, R4 ;  /* 0x00000005041b7223 */ /* 0x000fce0000000004 */
.L_x_307:
[----:B------:R-:W-:Y:S05]  /*1b3d0*/  BSYNC B1 ;  /* 0x0000000000017941 */ /* 0x000fea0003800000 */
.L_x_305:
        /* <DEDUP_REMOVED lines=10> */
.L_x_309:
[----:B------:R-:W1:Y:S02]  /*1b480*/  MUFU.RCP R5, R28 ;  /* 0x0000001c00057308 */ /* 0x000e640000001000 */
[----:B-1----:R-:W-:-:S04]  /*1b490*/  FFMA R4, R28, R5, -1 ;  /* 0xbf8000001c047423 */ /* 0x002fc80000000005 */
[----:B------:R-:W-:-:S04]  /*1b4a0*/  FADD.FTZ R4, -R4, -RZ ;  /* 0x800000ff04047221 */ /* 0x000fc80000010100 */
[----:B------:R-:W-:-:S07]  /*1b4b0*/  FFMA R28, R5, R4, R5 ;  /* 0x00000004051c7223 */ /* 0x000fce0000000005 */
.L_x_310:
[----:B------:R-:W-:Y:S05]  /*1b4c0*/  BSYNC B1 ;  /* 0x0000000000017941 */ /* 0x000fea0003800000 */
.L_x_308:
        /* <DEDUP_REMOVED lines=10> */
.L_x_312:
[----:B------:R-:W1:Y:S02]  /*1b570*/  MUFU.RCP R4, R29 ;  /* 0x0000001d00047308 */ /* 0x000e640000001000 */
[----:B-1----:R-:W-:-:S04]  /*1b580*/  FFMA R5, R29, R4, -1 ;  /* 0xbf8000001d057423 */ /* 0x002fc80000000004 */
[----:B------:R-:W-:-:S04]  /*1b590*/  FADD.FTZ R5, -R5, -RZ ;  /* 0x800000ff05057221 */ /* 0x000fc80000010100 */
[----:B------:R-:W-:-:S07]  /*1b5a0*/  FFMA R29, R4, R5, R4 ;  /* 0x00000005041d7223 */ /* 0x000fce0000000004 */
.L_x_313:
[----:B------:R-:W-:Y:S05]  /*1b5b0*/  BSYNC B1 ;  /* 0x0000000000017941 */ /* 0x000fea0003800000 */
.L_x_311:
        /* <DEDUP_REMOVED lines=10> */
.L_x_315:
[----:B------:R-:W1:Y:S02]  /*1b660*/  MUFU.RCP R5, R30 ;  /* 0x0000001e00057308 */ /* 0x000e640000001000 */
[----:B-1----:R-:W-:-:S04]  /*1b670*/  FFMA R4, R30, R5, -1 ;  /* 0xbf8000001e047423 */ /* 0x002fc80000000005 */
[----:B------:R-:W-:-:S04]  /*1b680*/  FADD.FTZ R4, -R4, -RZ ;  /* 0x800000ff04047221 */ /* 0x000fc80000010100 */
[----:B------:R-:W-:-:S07]  /*1b690*/  FFMA R30, R5, R4, R5 ;  /* 0x00000004051e7223 */ /* 0x000fce0000000005 */
.L_x_316:
[----:B------:R-:W-:Y:S05]  /*1b6a0*/  BSYNC B1 ;  /* 0x0000000000017941 */ /* 0x000fea0003800000 */
.L_x_314:
        /* <DEDUP_REMOVED lines=10> */
.L_x_318:
[----:B------:R-:W1:Y:S02]  /*1b750*/  MUFU.RCP R5, R32 ;  /* 0x0000002000057308 */ /* 0x000e640000001000 */
[----:B-1----:R-:W-:-:S04]  /*1b760*/  FFMA R4, R32, R5, -1 ;  /* 0xbf80000020047423 */ /* 0x002fc80000000005 */
[----:B------:R-:W-:-:S04]  /*1b770*/  FADD.FTZ R4, -R4, -RZ ;  /* 0x800000ff04047221 */ /* 0x000fc80000010100 */
[----:B------:R-:W-:-:S07]  /*1b780*/  FFMA R32, R5, R4, R5 ;  /* 0x0000000405207223 */ /* 0x000fce0000000005 */
.L_x_319:
[----:B------:R-:W-:Y:S05]  /*1b790*/  BSYNC B1 ;  /* 0x0000000000017941 */ /* 0x000fea0003800000 */
.L_x_317:
        /* <DEDUP_REMOVED lines=10> */
.L_x_321:
[----:B------:R-:W1:Y:S02]  /*1b840*/  MUFU.RCP R5, R12 ;  /* 0x0000000c00057308 */ /* 0x000e640000001000 */
[----:B-1----:R-:W-:-:S04]  /*1b850*/  FFMA R4, R12, R5, -1 ;  /* 0xbf8000000c047423 */ /* 0x002fc80000000005 */
[----:B------:R-:W-:-:S04]  /*1b860*/  FADD.FTZ R4, -R4, -RZ ;  /* 0x800000ff04047221 */ /* 0x000fc80000010100 */
[----:B------:R-:W-:-:S07]  /*1b870*/  FFMA R12, R5, R4, R5 ;  /* 0x00000004050c7223 */ /* 0x000fce0000000005 */
.L_x_322:
[----:B------:R-:W-:Y:S05]  /*1b880*/  BSYNC B1 ;  /* 0x0000000000017941 */ /* 0x000fea0003800000 */
.L_x_320:
        /* <DEDUP_REMOVED lines=10> */
.L_x_324:
[----:B------:R-:W1:Y:S02]  /*1b930*/  MUFU.RCP R4, R13 ;  /* 0x0000000d00047308 */ /* 0x000e640000001000 */
[----:B-1----:R-:W-:-:S04]  /*1b940*/  FFMA R5, R13, R4, -1 ;  /* 0xbf8000000d057423 */ /* 0x002fc80000000004 */
[----:B------:R-:W-:-:S04]  /*1b950*/  FADD.FTZ R5, -R5, -RZ ;  /* 0x800000ff05057221 */ /* 0x000fc80000010100 */
[----:B------:R-:W-:-:S07]  /*1b960*/  FFMA R13, R4, R5, R4 ;  /* 0x00000005040d7223 */ /* 0x000fce0000000004 */
.L_x_325:
[----:B------:R-:W-:Y:S05]  /*1b970*/  BSYNC B1 ;  /* 0x0000000000017941 */ /* 0x000fea0003800000 */
.L_x_323:
        /* <DEDUP_REMOVED lines=10> */
.L_x_327:
[----:B------:R-:W1:Y:S02]  /*1ba20*/  MUFU.RCP R5, R14 ;  /* 0x0000000e00057308 */ /* 0x000e640000001000 */
[----:B-1----:R-:W-:-:S04]  /*1ba30*/  FFMA R4, R14, R5, -1 ;  /* 0xbf8000000e047423 */ /* 0x002fc80000000005 */
[----:B------:R-:W-:-:S04]  /*1ba40*/  FADD.FTZ R4, -R4, -RZ ;  /* 0x800000ff04047221 */ /* 0x000fc80000010100 */
[----:B------:R-:W-:-:S07]  /*1ba50*/  FFMA R14, R5, R4, R5 ;  /* 0x00000004050e7223 */ /* 0x000fce0000000005 */
.L_x_328:
[----:B------:R-:W-:Y:S05]  /*1ba60*/  BSYNC B1 ;  /* 0x0000000000017941 */ /* 0x000fea0003800000 */
.L_x_326:
        /* <DEDUP_REMOVED lines=10> */
.L_x_330:
[----:B------:R-:W1:Y:S02]  /*1bb10*/  MUFU.RCP R4, R15 ;  /* 0x0000000f00047308 */ /* 0x000e640000001000 */
[----:B-1----:R-:W-:-:S04]  /*1bb20*/  FFMA R5, R15, R4, -1 ;  /* 0xbf8000000f057423 */ /* 0x002fc80000000004 */
[----:B------:R-:W-:-:S04]  /*1bb30*/  FADD.FTZ R5, -R5, -RZ ;  /* 0x800000ff05057221 */ /* 0x000fc80000010100 */
[----:B------:R-:W-:-:S07]  /*1bb40*/  FFMA R15, R4, R5, R4 ;  /* 0x00000005040f7223 */ /* 0x000fce0000000004 */
.L_x_331:
[----:B------:R-:W-:Y:S05]  /*1bb50*/  BSYNC B1 ;  /* 0x0000000000017941 */ /* 0x000fea0003800000 */
.L_x_329:
        /* <DEDUP_REMOVED lines=10> */
.L_x_333:
[----:B------:R-:W1:Y:S02]  /*1bc00*/  MUFU.RCP R5, R20 ;  /* 0x0000001400057308 */ /* 0x000e640000001000 */
[----:B-1----:R-:W-:-:S04]  /*1bc10*/  FFMA R4, R20, R5, -1 ;  /* 0xbf80000014047423 */ /* 0x002fc80000000005 */
[----:B------:R-:W-:-:S04]  /*1bc20*/  FADD.FTZ R4, -R4, -RZ ;  /* 0x800000ff04047221 */ /* 0x000fc80000010100 */
[----:B------:R-:W-:-:S07]  /*1bc30*/  FFMA R20, R5, R4, R5 ;  /* 0x0000000405147223 */ /* 0x000fce0000000005 */
.L_x_334:
[----:B------:R-:W-:Y:S05]  /*1bc40*/  BSYNC B1 ;  /* 0x0000000000017941 */ /* 0x000fea0003800000 */
.L_x_332:
        /* <DEDUP_REMOVED lines=10> */
.L_x_336:
[----:B------:R-:W1:Y:S02]  /*1bcf0*/  MUFU.RCP R4, R21 ;  /* 0x0000001500047308 */ /* 0x000e640000001000 */
[----:B-1----:R-:W-:-:S04]  /*1bd00*/  FFMA R5, R21, R4, -1 ;  /* 0xbf80000015057423 */ /* 0x002fc80000000004 */
[----:B------:R-:W-:-:S04]  /*1bd10*/  FADD.FTZ R5, -R5, -RZ ;  /* 0x800000ff05057221 */ /* 0x000fc80000010100 */
[----:B------:R-:W-:-:S07]  /*1bd20*/  FFMA R21, R4, R5, R4 ;  /* 0x0000000504157223 */ /* 0x000fce0000000004 */
.L_x_337:
[----:B------:R-:W-:Y:S05]  /*1bd30*/  BSYNC B1 ;  /* 0x0000000000017941 */ /* 0x000fea0003800000 */
.L_x_335:
        /* <DEDUP_REMOVED lines=10> */
.L_x_339:
[----:B------:R-:W1:Y:S02]  /*1bde0*/  MUFU.RCP R5, R22 ;  /* 0x0000001600057308 */ /* 0x000e640000001000 */
[----:B-1----:R-:W-:-:S04]  /*1bdf0*/  FFMA R4, R22, R5, -1 ;  /* 0xbf80000016047423 */ /* 0x002fc80000000005 */
[----:B------:R-:W-:-:S04]  /*1be00*/  FADD.FTZ R4, -R4, -RZ ;  /* 0x800000ff04047221 */ /* 0x000fc80000010100 */
[----:B------:R-:W-:-:S07]  /*1be10*/  FFMA R22, R5, R4, R5 ;  /* 0x0000000405167223 */ /* 0x000fce0000000005 */
.L_x_340:
[----:B------:R-:W-:Y:S05]  /*1be20*/  BSYNC B1 ;  /* 0x0000000000017941 */ /* 0x000fea0003800000 */
.L_x_338:
        /* <DEDUP_REMOVED lines=9> */
.L_x_342:
[----:B------:R-:W1:Y:S02]  /*1bec0*/  MUFU.RCP R8, R23 ;  /* 0x0000001700087308 */ /* 0x000e640000001000 */
[----:B-1----:R-:W-:-:S04]  /*1bed0*/  FFMA R4, R23, R8, -1 ;  /* 0xbf80000017047423 */ /* 0x002fc80000000008 */
[----:B------:R-:W-:-:S04]  /*1bee0*/  FADD.FTZ R5, -R4, -RZ ;  /* 0x800000ff04057221 */ /* 0x000fc80000010100 */
[----:B------:R-:W-:-:S07]  /*1bef0*/  FFMA R8, R8, R5, R8 ;  /* 0x0000000508087223 */ /* 0x000fce0000000008 */
.L_x_343:
[----:B------:R-:W-:Y:S05]  /*1bf00*/  BSYNC B1 ;  /* 0x0000000000017941 */ /* 0x000fea0003800000 */
.L_x_341:
        /* <DEDUP_REMOVED lines=10> */
.L_x_344:
        /* <DEDUP_REMOVED lines=27> */
.L_x_346:
[----:B------:R-:W-:Y:S05]  /*1c160*/  BSYNC B0 ;  /* 0x0000000000007941 */ /* 0x000fea0003800000 */
.L_x_345:
[----:B------:R-:W-:Y:S04]  /*1c170*/  BSSY B0, `(.L_x_347) ;  /* 0x000003a000007945 */ /* 0x000fe80003800000 */
[----:B------:R-:W-:Y:S05]  /*1c180*/  @P0 BRA `(.L_x_348) ;  /* 0x0000000000e00947 */ /* 0x000fea0003800000 */
[----:B------:R-:W-:-:S04]  /*1c190*/  MOV R4, UR44 ;  /* 0x0000002c00047c02 */ /* 0x000fc80008000f00 */
[----:B------:R-:W-:-:S13]  /*1c1a0*/  ISETP.NE.AND P3, PT, R4, 0x3, PT ;  /* 0x000000030400780c */ /* 0x000fda0003f65270 */
[----:B------:R-:W-:Y:S05]  /*1c1b0*/  @!P3 BRA `(.L_x_349) ;  /* 0x000000000004b947 */ /* 0x000fea0003800000 */
[----:B------:R-:W-:Y:S01]  /*1c1c0*/  BPT.TRAP 0x1 ;  /* 0x000000040000795c */ /* 0x000fe20000300000 */
.L_x_349:
[----:B------:R-:W-:Y:S01]  /*1c1d0*/  LEA R4, R18, UR48, 0x3 ;  /* 0x0000003012047c11 */ /* 0x000fe2000f8e18ff */
[----:B------:R-:W-:Y:S01]  /*1c1e0*/  BSSY B1, `(.L_x_350) ;  /* 0x0000004000017945 */ /* 0x000fe20003800000 */
[----:B------:R-:W-:-:S04]  /*1c1f0*/  SHF.L.U32 R5, R19, 0x1f, RZ ;  /* 0x0000001f13057819 */ /* 0x000fc800000006ff */
[----:B------:R-:W1:Y:S02]  /*1c200*/  SYNCS.PHASECHK.TRANS64.TRYWAIT P2, [R4+URZ+0x60], R5 ;  /* 0x00006005040075a7 */ /* 0x000e64000804017f */
[----:B-1----:R-:W-:Y:S05]  /*1c210*/  @!P2 BRA `(.L_x_351) ;  /* 0x000001b40008a947 */ /* 0x002fea0003800000 */
.L_x_1150:
[----:B------:R-:W-:Y:S05]  /*1c220*/  BSYNC B1 ;  /* 0x0000000000017941 */ /* 0x000fea0003800000 */
.L_x_350:
        /* <DEDUP_REMOVED lines=22> */
.L_x_353:
[----:B------:R-:W-:Y:S05]  /*1c390*/  BSYNC B1 ;  /* 0x0000000000017941 */ /* 0x000fea0003800000 */
.L_x_352:
        /* <DEDUP_REMOVED lines=8> */
.L_x_354:
        /* <DEDUP_REMOVED lines=15> */
.L_x_348:
[----:B------:R-:W-:Y:S05]  /*1c510*/  BSYNC B0 ;  /* 0x0000000000007941 */ /* 0x000fea0003800000 */
.L_x_347:
[----:B------:R-:W2:Y:S04]  /*1c520*/  LDL.LU R5, [R1+0x320] ;  /* 0x0003200001057983 */ /* 0x000ea80000300800 */
[----:B------:R-:W3:Y:S04]  /*1c530*/  LDL.LU R13, [R1+0x324] ;  /* 0x00032400010d7983 */ /* 0x000ee80000300800 */
[----:B------:R-:W4:Y:S04]  /*1c540*/  LDL.LU R25, [R1+0x328] ;  /* 0x0003280001197983 */ /* 0x000f280000300800 */
[----:B------:R-:W5:Y:S04]  /*1c550*/  LDL.LU R22, [R1+0x32c] ;  /* 0x00032c0001167983 */ /* 0x000f680000300800 */
[----:B------:R-:W5:Y:S04]  /*1c560*/  LDL.LU R15, [R1+0x330] ;  /* 0x00033000010f7983 */ /* 0x000f680000300800 */
[----:B------:R-:W5:Y:S04]  /*1c570*/  LDL.LU R21, [R1+0x334] ;  /* 0x0003340001157983 */ /* 0x000f680000300800 */
[----:B------:R-:W5:Y:S04]  /*1c580*/  LDL.LU R26, [R1+0x338] ;  /* 0x00033800011a7983 */ /* 0x000f680000300800 */
[----:B------:R-:W5:Y:S04]  /*1c590*/  LDL.LU R24, [R1+0x33c] ;  /* 0x00033c0001187983 */ /* 0x000f680000300800 */
[----:B------:R-:W5:Y:S01]  /*1c5a0*/  LDL.LU R23, [R1+0x340] ;  /* 0x0003400001177983 */ /* 0x000f620000300800 */
[----:B------:R-:W-:-:S03]  /*1c5b0*/  F2FP.F16.E4M3.UNPACK_B R4, R7 ;  /* 0x00000007ff04723e */ /* 0x000fc600020006ff */
[----:B------:R-:W5:Y:S02]  /*1c5c0*/  LDL.LU R27, [R1+0x344] ;  /* 0x00034400011b7983 */ /* 0x000f640000300800 */
[--C-:B------:R-:W-:Y:S02]  /*1c5d0*/  HADD2.F32 R14, -RZ, R4.reuse.H0_H0 ;  /* 0x20000004ff0e7230 */ /* 0x100fe40000004100 */
[----:B------:R-:W-:Y:S02]  /*1c5e0*/  HADD2.F32 R20, -RZ, R4.H1_H1 ;  /* 0x30000004ff147230 */ /* 0x000fe40000004100 */
[----:B--2---:R-:W-:-:S04]  /*1c5f0*/  FMUL R5, R16, R5 ;  /* 0x0000000510057220 */ /* 0x004fc80000400000 */
[----:B------:R-:W-:Y:S01]  /*1c600*/  FFMA R14, R2, R14, R5 ;  /* 0x0000000e020e7223 */ /* 0x000fe20000000005 */
[----:B------:R-:W-:Y:S01]  /*1c610*/  F2FP.F16.E4M3.UNPACK_B R8, R6 ;  /* 0x00000006ff08723e */ /* 0x000fe200020006ff */
[C---:B---3--:R-:W-:Y:S01]  /*1c620*/  FMUL R13, R16.reuse, R13 ;  /* 0x0000000d100d7220 */ /* 0x048fe20000400000 */
[----:B----4-:R-:W-:Y:S02]  /*1c630*/  FMUL R5, R16, R25 ;  /* 0x0000001910057220 */ /* 0x010fe40000400000 */
[----:B------:R-:W2:Y:S04]  /*1c640*/  LDL.LU R25, [R1+0x348] ;  /* 0x0003480001197983 */ /* 0x000ea80000300800 */
[----:B------:R-:W3:Y:S04]  /*1c650*/  LDL.LU R30, [R1+0x34c] ;  /* 0x00034c00011e7983 */ /* 0x000ee80000300800 */
[----:B------:R-:W4:Y:S04]  /*1c660*/  LDL.LU R33, [R1+0x350] ;  /* 0x0003500001217983 */ /* 0x000f280000300800 */
[----:B------:R-:W4:Y:S04]  /*1c670*/  LDL.LU R39, [R1+0x354] ;  /* 0x0003540001277983 */ /* 0x000f280000300800 */
[----:B------:R-:W4:Y:S04]  /*1c680*/  LDL.LU R41, [R1+0x358] ;  /* 0x0003580001297983 */ /* 0x000f280000300800 */
[----:B------:R-:W4:Y:S01]  /*1c690*/  LDL.LU R46, [R1+0x35c] ;  /* 0x00035c00012e7983 */ /* 0x000f220000300800 */
[----:B------:R-:W-:Y:S01]  /*1c6a0*/  F2FP.F16.E4M3.UNPACK_B R4, R7.H1 ;  /* 0x00000007ff04723e */ /* 0x000fe200030006ff */
[----:B------:R-:W-:-:S02]  /*1c6b0*/  HADD2.F32 R38, -RZ, R8.H0_H0 ;  /* 0x20000008ff267230 */ /* 0x000fc40000004100 */
[----:B------:R-:W-:Y:S02]  /*1c6c0*/  HADD2.F32 R36, -RZ, R8.H1_H1 ;  /* 0x30000008ff247230 */ /* 0x000fe40000004100 */
[--C-:B------:R-:W-:Y:S01]  /*1c6d0*/  HADD2.F32 R28, -RZ, R4.reuse.H0_H0 ;  /* 0x20000004ff1c7230 */ /* 0x100fe20000004100 */
[----:B------:R-:W-:Y:S01]  /*1c6e0*/  F2FP.F16.E4M3.UNPACK_B R8, R6.H1 ;  /* 0x00000006ff08723e */ /* 0x000fe200030006ff */
[----:B------:R-:W-:Y:S01]  /*1c6f0*/  FFMA R20, R2, R20, R13 ;  /* 0x0000001402147223 */ /* 0x000fe2000000000d */
[----:B------:R-:W-:Y:S02]  /*1c700*/  HADD2.F32 R4, -RZ, R4.H1_H1 ;  /* 0x30000004ff047230 */ /* 0x000fe40000004100 */
[C---:B-----5:R-:W-:Y:S01]  /*1c710*/  FMUL R13, R16.reuse, R22 ;  /* 0x00000016100d7220 */ /* 0x060fe20000400000 */
[C---:B------:R-:W-:Y:S01]  /*1c720*/  FMUL R15, R16.reuse, R15 ;  /* 0x0000000f100f7220 */ /* 0x040fe20000400000 */
[----:B------:R-:W-:Y:S01]  /*1c730*/  FMUL R21, R16, R21 ;  /* 0x0000001510157220 */ /* 0x000fe20000400000 */
[----:B------:R-:W-:Y:S01]  /*1c740*/  FFMA R28, R2, R28, R5 ;  /* 0x0000001c021c7223 */ /* 0x000fe20000000005 */
[----:B------:R-:W-:Y:S01]  /*1c750*/  MOV R5, 0x3bbb989d ;  /* 0x3bbb989d00057802 */ /* 0x000fe20000000f00 */
[----:B------:R-:W-:-:S02]  /*1c760*/  HADD2.F32 R34, -RZ, R8.H0_H0 ;  /* 0x20000008ff227230 */ /* 0x000fc40000004100 */
[C---:B------:R-:W-:Y:S01]  /*1c770*/  FFMA R22, R2.reuse, R4, R13 ;  /* 0x0000000402167223 */ /* 0x040fe2000000000d */
[C---:B------:R-:W-:Y:S01]  /*1c780*/  FFMA R38, R2.reuse, R38, R15 ;  /* 0x0000002602267223 */ /* 0x040fe2000000000f */
[----:B------:R-:W-:Y:S01]  /*1c790*/  FFMA R36, R2, R36, R21 ;  /* 0x0000002402247223 */ /* 0x000fe20000000015 */
[----:B------:R-:W-:Y:S01]  /*1c7a0*/  HADD2.F32 R8, -RZ, R8.H1_H1 ;  /* 0x30000008ff087230 */ /* 0x000fe20000004100 */
[----:B------:R-:W-:Y:S01]  /*1c7b0*/  F2FP.F16.E4M3.UNPACK_B R12, R3 ;  /* 0x00000003ff0c723e */ /* 0x000fe200020006ff */
[C---:B------:R-:W-:Y:S01]  /*1c7c0*/  FMUL R15, R16.reuse, R24 ;  /* 0x00000018100f7220 */ /* 0x040fe20000400000 */
[----:B------:R-:W-:Y:S01]  /*1c7d0*/  FMUL R21, R16, R23 ;  /* 0x0000001710157220 */ /* 0x000fe20000400000 */
[----:B------:R-:W-:Y:S01]  /*1c7e0*/  MOV R4, 0x437c0000 ;  /* 0x437c000000047802 */ /* 0x000fe20000000f00 */
[-C--:B------:R-:W-:Y:S01]  /*1c7f0*/  FFMA.SAT R23, -R14, R5.reuse, 0.5 ;  /* 0x3f0000000e177423 */ /* 0x080fe20000002105 */
[--C-:B------:R-:W-:Y:S02]  /*1c800*/  HADD2.F32 R24, -RZ, R12.reuse.H0_H0 ;  /* 0x2000000cff187230 */ /* 0x100fe40000004100 */
[----:B------:R-:W-:Y:S01]  /*1c810*/  FFMA R32, R2, R8, R15 ;  /* 0x0000000802207223 */ /* 0x000fe2000000000f */
[----:B------:R-:W-:Y:S01]  /*1c820*/  FFMA.RM R8, R23, R4, 12582913 ;  /* 0x4b40000117087423 */ /* 0x000fe20000004004 */
[----:B------:R-:W-:Y:S01]  /*1c830*/  FMUL R13, R16, R26 ;  /* 0x0000001a100d7220 */ /* 0x000fe20000400000 */
[----:B------:R-:W-:Y:S01]  /*1c840*/  FFMA R24, R2, R24, R21 ;  /* 0x0000001802187223 */ /* 0x000fe20000000015 */
[----:B------:R-:W-:Y:S01]  /*1c850*/  FFMA.SAT R21, -R20, R5, 0.5 ;  /* 0x3f00000014157423 */ /* 0x000fe20000002105 */
[----:B------:R-:W-:Y:S01]  /*1c860*/  FADD R15, R8, -12583039 ;  /* 0xcb40007f080f7421 */ /* 0x000fe20000000000 */
[----:B------:R-:W-:Y:S01]  /*1c870*/  FFMA R34, R2, R34, R13 ;  /* 0x0000002202227223 */ /* 0x000fe2000000000d */
[----:B------:R-:W-:-:S02]  /*1c880*/  HADD2.F32 R26, -RZ, R12.H1_H1 ;  /* 0x3000000cff1a7230 */ /* 0x000fc40000004100 */
[----:B------:R-:W-:Y:S01]  /*1c890*/  FMUL R13, R16, R27 ;  /* 0x0000001b100d7220 */ /* 0x000fe20000400000 */
[----:B------:R-:W-:Y:S01]  /*1c8a0*/  F2FP.F16.E4M3.UNPACK_B R29, R3.H1 ;  /* 0x00000003ff1d723e */ /* 0x000fe200030006ff */
[-C--:B------:R-:W-:Y:S01]  /*1c8b0*/  FFMA.SAT R23, -R28, R5.reuse, 0.5 ;  /* 0x3f0000001c177423 */ /* 0x080fe20000002105 */
[----:B------:R-:W-:Y:S01]  /*1c8c0*/  FFMA R15, -R14, 1.4426950216293334961, -R15 ;  /* 0x3fb8aa3b0e0f7823 */ /* 0x000fe2000000090f */
[----:B------:R-:W-:Y:S01]  /*1c8d0*/  FFMA.RM R12, R21, R4, 12582913 ;  /* 0x4b400001150c7423 */ /* 0x000fe20000004004 */
[----:B------:R-:W-:Y:S01]  /*1c8e0*/  FFMA R26, R2, R26, R13 ;  /* 0x0000001a021a7223 */ /* 0x000fe2000000000d */
[----:B------:R-:W-:Y:S01]  /*1c8f0*/  FFMA.RM R13, R23, R4, 12582913 ;  /* 0x4b400001170d7423 */ /* 0x000fe20000004004 */
[----:B------:R-:W-:Y:S01]  /*1c900*/  FFMA R14, -R14, 1.925963033500011079e-08, R15 ;  /* 0x32a570600e0e7823 */ /* 0x000fe2000000010f */
[--C-:B------:R-:W-:Y:S02]  /*1c910*/  HADD2.F32 R40, -RZ, R29.reuse.H0_H0 ;  /* 0x2000001dff287230 */ /* 0x100fe40000004100 */
[----:B------:R-:W-:Y:S01]  /*1c920*/  FADD R21, R12, -12583039 ;  /* 0xcb40007f0c157421 */ /* 0x000fe20000000000 */
[----:B------:R-:W-:Y:S01]  /*1c930*/  FFMA.SAT R27, -R22, R5, 0.5 ;  /* 0x3f000000161b7423 */ /* 0x000fe20000002105 */
[----:B------:R-:W-:Y:S01]  /*1c940*/  FADD R23, R13, -12583039 ;  /* 0xcb40007f0d177421 */ /* 0x000fe20000000000 */
[----:B------:R-:W-:-:S02]  /*1c950*/  HADD2.F32 R42, -RZ, R29.H1_H1 ;  /* 0x3000001dff2a7230 */ /* 0x000fc40000004100 */
[----:B------:R-:W-:Y:S01]  /*1c960*/  FFMA R21, -R20, 1.4426950216293334961, -R21 ;  /* 0x3fb8aa3b14157823 */ /* 0x000fe20000000915 */
[-C--:B------:R-:W-:Y:S01]  /*1c970*/  FFMA.SAT R29, -R38, R5.reuse, 0.5 ;  /* 0x3f000000261d7423 */ /* 0x080fe20000002105 */
[----:B------:R-:W-:Y:S01]  /*1c980*/  F2FP.F16.E4M3.UNPACK_B R35, R0 ;  /* 0x00000000ff23723e */ /* 0x000fe200020006ff */
[----:B------:R-:W-:-:S04]  /*1c990*/  FFMA.SAT R31, -R36, R5, 0.5 ;  /* 0x3f000000241f7423 */ /* 0x000fc80000002105 */
[--C-:B------:R-:W-:Y:S02]  /*1c9a0*/  HADD2.F32 R37, -RZ, R35.reuse.H0_H0 ;  /* 0x20000023ff257230 */ /* 0x100fe40000004100 */
[----:B------:R-:W-:Y:S01]  /*1c9b0*/  HADD2.F32 R44, -RZ, R35.H1_H1 ;  /* 0x30000023ff2c7230 */ /* 0x000fe20000004100 */
[----:B------:R-:W-:Y:S01]  /*1c9c0*/  F2FP.F16.E4M3.UNPACK_B R45, R0.H1 ;  /* 0x00000000ff2d723e */ /* 0x000fe200030006ff */
[----:B------:R-:W1:Y:S01]  /*1c9d0*/  MUFU.EX2 R14, R14 ;  /* 0x0000000e000e7308 */ /* 0x000e620000000800 */
[----:B------:R-:W-:Y:S01]  /*1c9e0*/  BSSY B1, `(.L_x_355) ;  /* 0x000008c000017945 */ /* 0x000fe20003800000 */
[----:B--2---:R-:W-:Y:S01]  /*1c9f0*/  FMUL R15, R16, R25 ;  /* 0x00000019100f7220 */ /* 0x004fe20000400000 */
[----:B------:R-:W-:-:S03]  /*1ca00*/  FFMA R25, -R28, 1.4426950216293334961, -R23 ;  /* 0x3fb8aa3b1c197823 */ /* 0x000fc60000000917 */
[----:B------:R-:W-:Y:S01]  /*1ca10*/  FFMA R40, R2, R40, R15 ;  /* 0x0000002802287223 */ /* 0x000fe2000000000f */
[----:B------:R-:W-:Y:S01]  /*1ca20*/  FFMA.RM R15, R27, R4, 12582913 ;  /* 0x4b4000011b0f7423 */ /* 0x000fe20000004004 */
[----:B------:R-:W-:Y:S01]  /*1ca30*/  FFMA R23, -R20, 1.925963033500011079e-08, R21 ;  /* 0x32a5706014177823 */ /* 0x000fe20000000115 */
[----:B---3--:R-:W-:Y:S01]  /*1ca40*/  FMUL R21, R16, R30 ;  /* 0x0000001e10157220 */ /* 0x008fe20000400000 */
[----:B------:R-:W-:Y:S01]  /*1ca50*/  FFMA.RM R20, R29, R4, 12582913 ;  /* 0x4b4000011d147423 */ /* 0x000fe20000004004 */
[----:B------:R-:W-:Y:S02]  /*1ca60*/  FADD R27, R15, -12583039 ;  /* 0xcb40007f0f1b7421 */ /* 0x000fe40000000000 */
[----:B------:R-:W-:Y:S01]  /*1ca70*/  FFMA R42, R2, R42, R21 ;  /* 0x0000002a022a7223 */ /* 0x000fe20000000015 */
[----:B------:R-:W-:Y:S01]  /*1ca80*/  FADD R21, R20, -12583039 ;  /* 0xcb40007f14157421 */ /* 0x000fe20000000000 */
[----:B------:R-:W-:Y:S01]  /*1ca90*/  FFMA R27, -R22, 1.4426950216293334961, -R27 ;  /* 0x3fb8aa3b161b7823 */ /* 0x000fe2000000091b */
[----:B------:R-:W-:-:S02]  /*1caa0*/  FFMA R25, -R28, 1.925963033500011079e-08, R25 ;  /* 0x32a570601c197823 */ /* 0x000fc40000000119 */
[----:B------:R2:W-:Y:S01]  /*1cab0*/  MUFU.EX2 R28, R23 ;  /* 0x00000017001c7308 */ /* 0x0005e20000000800 */
[----:B------:R-:W-:Y:S01]  /*1cac0*/  FFMA R27, -R22, 1.925963033500011079e-08, R27 ;  /* 0x32a57060161b7823 */ /* 0x000fe2000000011b */
[----:B------:R-:W-:Y:S01]  /*1cad0*/  FFMA.RM R22, R31, R4, 12582913 ;  /* 0x4b4000011f167423 */ /* 0x000fe20000004004 */
[----:B--2---:R-:W-:Y:S01]  /*1cae0*/  FFMA R23, -R38, 1.4426950216293334961, -R21 ;  /* 0x3fb8aa3b26177823 */ /* 0x004fe20000000915 */
[----:B----4-:R-:W-:-:S04]  /*1caf0*/  FMUL R21, R16, R33 ;  /* 0x0000002110157220 */ /* 0x010fc80000400000 */
[----:B------:R2:W3:Y:S01]  /*1cb00*/  MUFU.EX2 R29, R25 ;  /* 0x00000019001d7308 */ /* 0x0004e20000000800 */
[----:B------:R-:W-:Y:S01]  /*1cb10*/  FADD R31, R22, -12583039 ;  /* 0xcb40007f161f7421 */ /* 0x000fe20000000000 */
[----:B------:R-:W-:Y:S01]  /*1cb20*/  FFMA R33, -R38, 1.925963033500011079e-08, R23 ;  /* 0x32a5706026217823 */ /* 0x000fe20000000117 */
[----:B------:R-:W-:Y:S01]  /*1cb30*/  FFMA R38, R2, R37, R21 ;  /* 0x0000002502267223 */ /* 0x000fe20000000015 */
[-C--:B------:R-:W-:Y:S01]  /*1cb40*/  FFMA.SAT R21, -R32, R5.reuse, 0.5 ;  /* 0x3f00000020157423 */ /* 0x080fe20000002105 */
[----:B------:R-:W-:Y:S01]  /*1cb50*/  FFMA R31, -R36, 1.4426950216293334961, -R31 ;  /* 0x3fb8aa3b241f7823 */ /* 0x000fe2000000091f */
[----:B--2---:R-:W-:Y:S02]  /*1cb60*/  FFMA.SAT R25, -R34, R5, 0.5 ;  /* 0x3f00000022197423 */ /* 0x004fe40000002105 */
[-C--:B------:R-:W-:Y:S02]  /*1cb70*/  FFMA.RM R21, R21, R4.reuse, 12582913 ;  /* 0x4b40000115157423 */ /* 0x080fe40000004004 */
[----:B------:R-:W-:Y:S01]  /*1cb80*/  FFMA.RM R23, R25, R4, 12582913 ;  /* 0x4b40000119177423 */ /* 0x000fe20000004004 */
[----:B------:R2:W-:Y:S01]  /*1cb90*/  MUFU.EX2 R30, R27 ;  /* 0x0000001b001e7308 */ /* 0x0005e20000000800 */
[----:B------:R-:W-:Y:S01]  /*1cba0*/  FFMA R25, -R36, 1.925963033500011079e-08, R31 ;  /* 0x32a5706024197823 */ /* 0x000fe2000000011f */
[----:B------:R-:W-:Y:S01]  /*1cbb0*/  FADD R35, R21, -12583039 ;  /* 0xcb40007f15237421 */ /* 0x000fe20000000000 */
[----:B------:R-:W-:Y:S01]  /*1cbc0*/  FADD R31, R23, -12583039 ;  /* 0xcb40007f171f7421 */ /* 0x000fe20000000000 */
[----:B--2---:R-:W-:-:S03]  /*1cbd0*/  FMUL R27, R16, R39 ;  /* 0x00000027101b7220 */ /* 0x004fc60000400000 */
[----:B------:R-:W-:Y:S01]  /*1cbe0*/  FFMA R31, -R34, 1.4426950216293334961, -R31 ;  /* 0x3fb8aa3b221f7823 */ /* 0x000fe2000000091f */
[----:B------:R-:W-:Y:S01]  /*1cbf0*/  FFMA R35, -R32, 1.4426950216293334961, -R35 ;  /* 0x3fb8aa3b20237823 */ /* 0x000fe20000000923 */
[----:B------:R-:W-:Y:S01]  /*1cc00*/  FFMA R44, R2, R44, R27 ;  /* 0x0000002c022c7223 */ /* 0x000fe2000000001b */
[-C--:B------:R-:W-:Y:S01]  /*1cc10*/  FFMA.SAT R27, -R24, R5.reuse, 0.5 ;  /* 0x3f000000181b7423 */ /* 0x080fe20000002105 */
[----:B------:R-:W-:Y:S01]  /*1cc20*/  FFMA R34, -R34, 1.925963033500011079e-08, R31 ;  /* 0x32a5706022227823 */ /* 0x000fe2000000011f */
[----:B------:R-:W-:Y:S01]  /*1cc30*/  FFMA.SAT R39, -R26, R5, 0.5 ;  /* 0x3f0000001a277423 */ /* 0x000fe20000002105 */
[----:B------:R-:W-:Y:S01]  /*1cc40*/  FFMA R35, -R32, 1.925963033500011079e-08, R35 ;  /* 0x32a5706020237823 */ /* 0x000fe20000000123 */
[-C--:B------:R-:W-:Y:S01]  /*1cc50*/  FFMA.RM R31, R27, R4.reuse, 12582913 ;  /* 0x4b4000011b1f7423 */ /* 0x080fe20000004004 */
[----:B------:R-:W-:Y:S02]  /*1cc60*/  HADD2.F32 R32, -RZ, R45.H0_H0 ;  /* 0x2000002dff207230 */ /* 0x000fe40000004100 */
[----:B------:R-:W-:Y:S01]  /*1cc70*/  FMUL R27, R16, R41 ;  /* 0x00000029101b7220 */ /* 0x000fe20000400000 */
[----:B------:R-:W-:Y:S01]  /*1cc80*/  FFMA.RM R36, R39, R4, 12582913 ;  /* 0x4b40000127247423 */ /* 0x000fe20000004004 */
[----:B------:R-:W-:-:S02]  /*1cc90*/  FADD R37, R31, -12583039 ;  /* 0xcb40007f1f257421 */ /* 0x000fc40000000000 */
[----:B------:R-:W-:Y:S01]  /*1cca0*/  FFMA R32, R2, R32, R27 ;  /* 0x0000002002207223 */ /* 0x000fe2000000001b */
[----:B------:R-:W-:Y:S01]  /*1ccb0*/  FADD R27, R36, -12583039 ;  /* 0xcb40007f241b7421 */ /* 0x000fe20000000000 */
[----:B------:R-:W-:Y:S01]  /*1ccc0*/  FFMA R37, -R24, 1.4426950216293334961, -R37 ;  /* 0x3fb8aa3b18257823 */ /* 0x000fe20000000925 */
[-C--:B------:R-:W-:Y:S01]  /*1ccd0*/  FFMA.SAT R41, -R40, R5.reuse, 0.5 ;  /* 0x3f00000028297423 */ /* 0x080fe20000002105 */
[----:B------:R-:W-:Y:S01]  /*1cce0*/  FFMA.SAT R43, -R42, R5, 0.5 ;  /* 0x3f0000002a2b7423 */ /* 0x000fe20000002105 */
[----:B------:R-:W-:Y:S01]  /*1ccf0*/  FFMA R39, -R26, 1.4426950216293334961, -R27 ;  /* 0x3fb8aa3b1a277823 */ /* 0x000fe2000000091b */
[----:B------:R-:W-:Y:S01]  /*1cd00*/  FFMA R24, -R24, 1.925963033500011079e-08, R37 ;  /* 0x32a5706018187823 */ /* 0x000fe20000000125 */
[-C--:B------:R-:W-:Y:S01]  /*1cd10*/  FFMA.RM R37, R41, R4.reuse, 12582913 ;  /* 0x4b40000129257423 */ /* 0x080fe20000004004 */
[----:B------:R-:W-:Y:S01]  /*1cd20*/  FFMA.RM R27, R43, R4, 12582913 ;  /* 0x4b4000012b1b7423 */ /* 0x000fe20000004004 */
[----:B------:R-:W-:Y:S01]  /*1cd30*/  FFMA R39, -R26, 1.925963033500011079e-08, R39 ;  /* 0x32a570601a277823 */ /* 0x000fe20000000127 */
[----:B------:R-:W-:-:S02]  /*1cd40*/  HADD2.F32 R26, -RZ, R45.H1_H1 ;  /* 0x3000002dff1a7230 */ /* 0x000fc40000004100 */
[----:B------:R-:W-:Y:S01]  /*1cd50*/  FADD R43, R37, -12583039 ;  /* 0xcb40007f252b7421 */ /* 0x000fe20000000000 */
[----:B------:R-:W-:Y:S01]  /*1cd60*/  FMUL R41, R16, R46 ;  /* 0x0000002e10297220 */ /* 0x000fe20000400000 */
[----:B------:R-:W-:Y:S02]  /*1cd70*/  FADD R45, R27, -12583039 ;  /* 0xcb40007f1b2d7421 */ /* 0x000fe40000000000 */
[----:B------:R-:W-:Y:S01]  /*1cd80*/  FFMA R43, -R40, 1.4426950216293334961, -R43 ;  /* 0x3fb8aa3b282b7823 */ /* 0x000fe2000000092b */
[----:B------:R-:W-:Y:S01]  /*1cd90*/  FFMA R26, R2, R26, R41 ;  /* 0x0000001a021a7223 */ /* 0x000fe20000000029 */
[-C--:B------:R-:W-:Y:S01]  /*1cda0*/  FFMA.SAT R41, -R38, R5.reuse, 0.5 ;  /* 0x3f00000026297423 */ /* 0x080fe20000002105 */
[----:B------:R-:W-:Y:S01]  /*1cdb0*/  FFMA R47, -R42, 1.4426950216293334961, -R45 ;  /* 0x3fb8aa3b2a2f7823 */ /* 0x000fe2000000092d */
[----:B------:R-:W-:Y:S01]  /*1cdc0*/  FFMA R45, -R40, 1.925963033500011079e-08, R43 ;  /* 0x32a57060282d7823 */ /* 0x000fe2000000012b */
[-C--:B------:R-:W-:Y:S01]  /*1cdd0*/  FFMA.SAT R43, -R44, R5.reuse, 0.5 ;  /* 0x3f0000002c2b7423 */ /* 0x080fe20000002105 */
[----:B------:R-:W-:Y:S01]  /*1cde0*/  FFMA.RM R41, R41, R4, 12582913 ;  /* 0x4b40000129297423 */ /* 0x000fe20000004004 */
[----:B------:R-:W-:-:S02]  /*1cdf0*/  FFMA.SAT R51, -R32, R5, 0.5 ;  /* 0x3f00000020337423 */ /* 0x000fc40000002105 */
[-C--:B------:R-:W-:Y:S01]  /*1ce00*/  FFMA.RM R40, R43, R4.reuse, 12582913 ;  /* 0x4b4000012b287423 */ /* 0x080fe20000004004 */
[----:B------:R-:W-:Y:S01]  /*1ce10*/  FADD R49, R41, -12583039 ;  /* 0xcb40007f29317421 */ /* 0x000fe20000000000 */
[-C--:B------:R-:W-:Y:S01]  /*1ce20*/  FFMA.RM R43, R51, R4.reuse, 12582913 ;  /* 0x4b400001332b7423 */ /* 0x080fe20000004004 */
[----:B------:R-:W-:Y:S01]  /*1ce30*/  FFMA.SAT R53, -R26, R5, 0.5 ;  /* 0x3f0000001a357423 */ /* 0x000fe20000002105 */
[----:B------:R-:W-:Y:S01]  /*1ce40*/  FFMA R47, -R42, 1.925963033500011079e-08, R47 ;  /* 0x32a570602a2f7823 */ /* 0x000fe2000000012f */
[C---:B------:R-:W-:Y:S01]  /*1ce50*/  FFMA R49, -R38.reuse, 1.4426950216293334961, -R49 ;  /* 0x3fb8aa3b26317823 */ /* 0x040fe20000000931 */
[----:B------:R2:W-:Y:S01]  /*1ce60*/  MUFU.EX2 R42, R45 ;  /* 0x0000002d002a7308 */ /* 0x0005e20000000800 */
[----:B------:R-:W-:Y:S02]  /*1ce70*/  FFMA.RM R4, R53, R4, 12582913 ;  /* 0x4b40000135047423 */ /* 0x000fe40000004004 */
[----:B------:R-:W-:Y:S01]  /*1ce80*/  FFMA R38, -R38, 1.925963033500011079e-08, R49 ;  /* 0x32a5706026267823 */ /* 0x000fe20000000131 */
[----:B--2---:R-:W-:-:S04]  /*1ce90*/  FADD R45, R43, -12583039 ;  /* 0xcb40007f2b2d7421 */ /* 0x004fc80000000000 */
[----:B------:R-:W2:Y:S01]  /*1cea0*/  MUFU.EX2 R34, R34 ;  /* 0x0000002200227308 */ /* 0x000ea20000000800 */
[----:B------:R-:W-:Y:S01]  /*1ceb0*/  FADD R53, R4, -12583039 ;  /* 0xcb40007f04357421 */ /* 0x000fe20000000000 */
[----:B------:R-:W-:Y:S01]  /*1cec0*/  FFMA R49, -R32, 1.4426950216293334961, -R45 ;  /* 0x3fb8aa3b20317823 */ /* 0x000fe2000000092d */
[----:B------:R-:W-:Y:S01]  /*1ced0*/  SHF.L.U32 R45, R8, 0x17, RZ ;  /* 0x00000017082d7819 */ /* 0x000fe200000006ff */
[----:B------:R-:W-:Y:S01]  /*1cee0*/  FADD R51, R40, -12583039 ;  /* 0xcb40007f28337421 */ /* 0x000fe20000000000 */
[----:B------:R-:W-:-:S03]  /*1cef0*/  FFMA R53, -R26, 1.4426950216293334961, -R53 ;  /* 0x3fb8aa3b1a357823 */ /* 0x000fc60000000935 */
[----:B-1----:R-:W-:Y:S01]  /*1cf00*/  FFMA R8, R45, R14, 1 ;  /* 0x3f8000002d087423 */ /* 0x002fe2000000000e */
[----:B------:R-:W1:Y:S01]  /*1cf10*/  MUFU.EX2 R25, R25 ;  /* 0x0000001900197308 */ /* 0x000e620000000800 */
[----:B------:R-:W-:Y:S01]  /*1cf20*/  FFMA R51, -R44, 1.4426950216293334961, -R51 ;  /* 0x3fb8aa3b2c337823 */ /* 0x000fe20000000933 */
[----:B------:R-:W-:Y:S01]  /*1cf30*/  FFMA R53, -R26, 1.925963033500011079e-08, R53 ;  /* 0x32a570601a357823 */ /* 0x000fe20000000135 */
[----:B------:R-:W-:Y:S02]  /*1cf40*/  SHF.L.U32 R26, R13, 0x17, RZ ;  /* 0x000000170d1a7819 */ /* 0x000fe400000006ff */
[----:B------:R-:W-:Y:S02]  /*1cf50*/  SHF.L.U32 R23, R23, 0x17, RZ ;  /* 0x0000001717177819 */ /* 0x000fe400000006ff */
[----:B------:R-:W-:Y:S01]  /*1cf60*/  IADD3 R13, R8, 0x1800000, RZ ;  /* 0x01800000080d7810 */ /* 0x000fe20007ffe0ff */
[----:B------:R-:W4:Y:S01]  /*1cf70*/  MUFU.EX2 R35, R35 ;  /* 0x0000002300237308 */ /* 0x000f220000000800 */
[----:B------:R-:W-:Y:S01]  /*1cf80*/  FFMA R51, -R44, 1.925963033500011079e-08, R51 ;  /* 0x32a570602c337823 */ /* 0x000fe20000000133 */
[----:B------:R-:W-:Y:S01]  /*1cf90*/  FFMA R49, -R32, 1.925963033500011079e-08, R49 ;  /* 0x32a5706020317823 */ /* 0x000fe20000000131 */
[----:B---3--:R-:W-:Y:S01]  /*1cfa0*/  FFMA R29, R26, R29, 1 ;  /* 0x3f8000001a1d7423 */ /* 0x008fe2000000001d */
[----:B------:R-:W-:Y:S01]  /*1cfb0*/  LOP3.LUT R13, R13, 0x7f800000, RZ, 0xc0, !PT ;  /* 0x7f8000000d0d7812 */ /* 0x000fe200078ec0ff */
[----:B--2---:R-:W-:-:S03]  /*1cfc0*/  FFMA R26, R23, R34, 1 ;  /* 0x3f800000171a7423 */ /* 0x004fc60000000022 */
[----:B------:R2:W-:Y:S01]  /*1cfd0*/  MUFU.EX2 R5, R47 ;  /* 0x0000002f00057308 */ /* 0x0005e20000000800 */
[----:B------:R-:W-:Y:S02]  /*1cfe0*/  ISETP.GT.U32.AND P2, PT, R13, 0x1ffffff, PT ;  /* 0x01ffffff0d00780c */ /* 0x000fe40003f44070 */
[----:B------:R-:W-:-:S05]  /*1cff0*/  SHF.L.U32 R32, R22, 0x17, RZ ;  /* 0x0000001716207819 */ /* 0x000fca00000006ff */
[----:B------:R-:W3:Y:S01]  /*1d000*/  MUFU.EX2 R33, R33 ;  /* 0x0000002100217308 */ /* 0x000ee20000000800 */
[----:B--2---:R-:W-:Y:S02]  /*1d010*/  SHF.L.U32 R47, R12, 0x17, RZ ;  /* 0x000000170c2f7819 */ /* 0x004fe400000006ff */
[----:B------:R-:W-:-:S05]  /*1d020*/  SHF.L.U32 R14, R21, 0x17, RZ ;  /* 0x00000017150e7819 */ /* 0x000fca00000006ff */
[----:B------:R-:W2:Y:S01]  /*1d030*/  MUFU.EX2 R24, R24 ;  /* 0x0000001800187308 */ /* 0x000ea20000000800 */
[----:B------:R-:W-:-:S07]  /*1d040*/  SHF.L.U32 R15, R15, 0x17, RZ ;  /* 0x000000170f0f7819 */ /* 0x000fce00000006ff */
[----:B------:R-:W5:Y:S08]  /*1d050*/  MUFU.EX2 R39, R39 ;  /* 0x0000002700277308 */ /* 0x000f700000000800 */
[----:B------:R-:W5:Y:S08]  /*1d060*/  MUFU.EX2 R38, R38 ;  /* 0x0000002600267308 */ /* 0x000f700000000800 */
[----:B------:R-:W5:Y:S08]  /*1d070*/  MUFU.EX2 R12, R51 ;  /* 0x00000033000c7308 */ /* 0x000f700000000800 */
[----:B------:R-:W5:Y:S08]  /*1d080*/  MUFU.EX2 R44, R49 ;  /* 0x00000031002c7308 */ /* 0x000f700000000800 */
[----:B------:R-:W5:Y:S01]  /*1d090*/  MUFU.EX2 R34, R53 ;  /* 0x0000003500227308 */ /* 0x000f620000000800 */
[----:B-1----:R-:W-:Y:S01]  /*1d0a0*/  FFMA R32, R32, R25, 1 ;  /* 0x3f80000020207423 */ /* 0x002fe20000000019 */
[----:B----4-:R-:W-:Y:S01]  /*1d0b0*/  FFMA R25, R14, R35, 1 ;  /* 0x3f8000000e197423 */ /* 0x010fe20000000023 */
[----:B------:R-:W-:Y:S01]  /*1d0c0*/  SHF.L.U32 R20, R20, 0x17, RZ ;  /* 0x0000001714147819 */ /* 0x000fe200000006ff */
[----:B------:R-:W-:Y:S01]  /*1d0d0*/  FFMA R30, R15, R30, 1 ;  /* 0x3f8000000f1e7423 */ /* 0x000fe2000000001e */
[----:B------:R-:W-:-:S02]  /*1d0e0*/  SHF.L.U32 R14, R27, 0x17, RZ ;  /* 0x000000171b0e7819 */ /* 0x000fc400000006ff */
[----:B------:R-:W-:Y:S02]  /*1d0f0*/  SHF.L.U32 R31, R31, 0x17, RZ ;  /* 0x000000171f1f7819 */ /* 0x000fe400000006ff */
[----:B------:R-:W-:Y:S02]  /*1d100*/  SHF.L.U32 R36, R36, 0x17, RZ ;  /* 0x0000001724247819 */ /* 0x000fe400000006ff */
[----:B------:R-:W-:Y:S02]  /*1d110*/  SHF.L.U32 R37, R37, 0x17, RZ ;  /* 0x0000001725257819 */ /* 0x000fe400000006ff */
[----:B------:R-:W-:Y:S02]  /*1d120*/  SHF.L.U32 R41, R41, 0x17, RZ ;  /* 0x0000001729297819 */ /* 0x000fe400000006ff */
[----:B------:R-:W-:Y:S02]  /*1d130*/  SHF.L.U32 R15, R40, 0x17, RZ ;  /* 0x00000017280f7819 */ /* 0x000fe400000006ff */
[----:B------:R-:W-:-:S02]  /*1d140*/  SHF.L.U32 R43, R43, 0x17, RZ ;  /* 0x000000172b2b7819 */ /* 0x000fc400000006ff */
[----:B------:R-:W-:Y:S01]  /*1d150*/  SHF.L.U32 R13, R4, 0x17, RZ ;  /* 0x00000017040d7819 */ /* 0x000fe200000006ff */
[----:B---3--:R-:W-:Y:S01]  /*1d160*/  FFMA R33, R20, R33, 1 ;  /* 0x3f80000014217423 */ /* 0x008fe20000000021 */
[----:B------:R-:W-:Y:S01]  /*1d170*/  FFMA R21, R14, R5, 1 ;  /* 0x3f8000000e157423 */ /* 0x000fe20000000005 */
[----:B------:R-:W-:Y:S01]  /*1d180*/  FFMA R28, R47, R28, 1 ;  /* 0x3f8000002f1c7423 */ /* 0x000fe2000000001c */
[----:B--2---:R-:W-:Y:S01]  /*1d190*/  FFMA R24, R31, R24, 1 ;  /* 0x3f8000001f187423 */ /* 0x004fe20000000018 */
[----:B-----5:R-:W-:Y:S01]  /*1d1a0*/  FFMA R23, R36, R39, 1 ;  /* 0x3f80000024177423 */ /* 0x020fe20000000027 */
[----:B------:R-:W-:Y:S01]  /*1d1b0*/  FFMA R22, R37, R42, 1 ;  /* 0x3f80000025167423 */ /* 0x000fe2000000002a */
[----:B------:R-:W-:Y:S01]  /*1d1c0*/  FFMA R20, R41, R38, 1 ;  /* 0x3f80000029147423 */ /* 0x000fe20000000026 */
[----:B------:R-:W-:Y:S01]  /*1d1d0*/  FFMA R15, R15, R12, 1 ;  /* 0x3f8000000f0f7423 */ /* 0x000fe2000000000c */
[----:B------:R-:W-:Y:S01]  /*1d1e0*/  FFMA R14, R43, R44, 1 ;  /* 0x3f8000002b0e7423 */ /* 0x000fe2000000002c */
[----:B------:R-:W-:Y:S01]  /*1d1f0*/  FFMA R13, R13, R34, 1 ;  /* 0x3f8000000d0d7423 */ /* 0x000fe20000000022 */
[----:B------:R-:W-:Y:S06]  /*1d200*/  @P2 BRA `(.L_x_356) ;  /* 0x0000000000142947 */ /* 0x000fec0003800000 */
[----:B------:R-:W-:Y:S02]  /*1d210*/  MOV R5, R8 ;  /* 0x0000000800057202 */ /* 0x000fe40000000f00 */
[----:B------:R-:W-:-:S07]  /*1d220*/  MOV R4, 0x1d240 ;  /* 0x0001d24000047802 */ /* 0x000fce0000000f00 */
[----:B------:R-:W-:Y:S05]  /*1d230*/  CALL.REL.NOINC `($__internal_0_$__cuda_sm20_rcp_rn_f32_slowpath) ;  /* 0x000001b000687944 */ /* 0x000fea0003c00000 */
[----:B------:R-:W-:Y:S01]  /*1d240*/  MOV R12, R8 ;  /* 0x00000008000c7202 */ /* 0x000fe20000000f00 */
[----:B------:R-:W-:Y:S06]  /*1d250*/  BRA `(.L_x_357) ;  /* 0x0000000000107947 */ /* 0x000fec0003800000 */
.L_x_356:
[----:B------:R-:W1:Y:S02]  /*1d260*/  MUFU.RCP R5, R8 ;  /* 0x0000000800057308 */ /* 0x000e640000001000 */
[----:B-1----:R-:W-:-:S04]  /*1d270*/  FFMA R4, R8, R5, -1 ;  /* 0xbf80000008047423 */ /* 0x002fc80000000005 */
[----:B------:R-:W-:-:S04]  /*1d280*/  FADD.FTZ R4, -R4, -RZ ;  /* 0x800000ff04047221 */ /* 0x000fc80000010100 */
[----:B------:R-:W-:-:S07]  /*1d290*/  FFMA R12, R5, R4, R5 ;  /* 0x00000004050c7223 */ /* 0x000fce0000000005 */
.L_x_357:
[----:B------:R-:W-:Y:S05]  /*1d2a0*/  BSYNC B1 ;  /* 0x0000000000017941 */ /* 0x000fea0003800000 */
.L_x_355:
        /* <DEDUP_REMOVED lines=10> */
.L_x_359:
[----:B------:R-:W1:Y:S02]  /*1d350*/  MUFU.RCP R27, R28 ;  /* 0x0000001c001b7308 */ /* 0x000e640000001000 */
[----:B-1----:R-:W-:-:S04]  /*1d360*/  FFMA R4, R28, R27, -1 ;  /* 0xbf8000001c047423 */ /* 0x002fc8000000001b */
[----:B------:R-:W-:-:S04]  /*1d370*/  FADD.FTZ R4, -R4, -RZ ;  /* 0x800000ff04047221 */ /* 0x000fc80000010100 */
[----:B------:R-:W-:-:S07]  /*1d380*/  FFMA R27, R27, R4, R27 ;  /* 0x000000041b1b7223 */ /* 0x000fce000000001b */
.L_x_360:
[----:B------:R-:W-:Y:S05]  /*1d390*/  BSYNC B1 ;  /* 0x0000000000017941 */ /* 0x000fea0003800000 */
.L_x_358:
        /* <DEDUP_REMOVED lines=10> */
.L_x_362:
[----:B------:R-:W1:Y:S02]  /*1d440*/  MUFU.RCP R28, R29 ;  /* 0x0000001d001c7308 */ /* 0x000e640000001000 */
[----:B-1----:R-:W-:-:S04]  /*1d450*/  FFMA R4, R29, R28, -1 ;  /* 0xbf8000001d047423 */ /* 0x002fc8000000001c */
[----:B------:R-:W-:-:S04]  /*1d460*/  FADD.FTZ R5, -R4, -RZ ;  /* 0x800000ff04057221 */ /* 0x000fc80000010100 */
[----:B------:R-:W-:-:S07]  /*1d470*/  FFMA R28, R28, R5, R28 ;  /* 0x000000051c1c7223 */ /* 0x000fce000000001c */
.L_x_363:
[----:B------:R-:W-:Y:S05]  /*1d480*/  BSYNC B1 ;  /* 0x0000000000017941 */ /* 0x000fea0003800000 */
.L_x_361:
        /* <DEDUP_REMOVED lines=10> */
.L_x_365:
[----:B------:R-:W1:Y:S02]  /*1d530*/  MUFU.RCP R29, R30 ;  /* 0x0000001e001d7308 */ /* 0x000e640000001000 */
[----:B-1----:R-:W-:-:S04]  /*1d540*/  FFMA R4, R30, R29, -1 ;  /* 0xbf8000001e047423 */ /* 0x002fc8000000001d */
[----:B------:R-:W-:-:S04]  /*1d550*/  FADD.FTZ R4, -R4, -RZ ;  /* 0x800000ff04047221 */ /* 0x000fc80000010100 */
[----:B------:R-:W-:-:S07]  /*1d560*/  FFMA R29, R29, R4, R29 ;  /* 0x000000041d1d7223 */ /* 0x000fce000000001d */
.L_x_366:
[----:B------:R-:W-:Y:S05]  /*1d570*/  BSYNC B1 ;  /* 0x0000000000017941 */ /* 0x000fea0003800000 */
.L_x_364:
        /* <DEDUP_REMOVED lines=10> */
.L_x_368:
[----:B------:R-:W1:Y:S02]  /*1d620*/  MUFU.RCP R30, R33 ;  /* 0x00000021001e7308 */ /* 0x000e640000001000 */
[----:B-1----:R-:W-:-:S04]  /*1d630*/  FFMA R4, R33, R30, -1 ;  /* 0xbf80000021047423 */ /* 0x002fc8000000001e */
[----:B------:R-:W-:-:S04]  /*1d640*/  FADD.FTZ R5, -R4, -RZ ;  /* 0x800000ff04057221 */ /* 0x000fc80000010100 */
[----:B------:R-:W-:-:S07]  /*1d650*/  FFMA R30, R30, R5, R30 ;  /* 0x000000051e1e7223 */ /* 0x000fce000000001e */
.L_x_369:
[----:B------:R-:W-:Y:S05]  /*1d660*/  BSYNC B1 ;  /* 0x0000000000017941 */ /* 0x000fea0003800000 */
.L_x_367:
        /* <DEDUP_REMOVED lines=10> */
.L_x_371:
[----:B------:R-:W1:Y:S02]  /*1d710*/  MUFU.RCP R33, R32 ;  /* 0x0000002000217308 */ /* 0x000e640000001000 */
[----:B-1----:R-:W-:-:S04]  /*1d720*/  FFMA R4, R32, R33, -1 ;  /* 0xbf80000020047423 */ /* 0x002fc80000000021 */
[----:B------:R-:W-:-:S04]  /*1d730*/  FADD.FTZ R4, -R4, -RZ ;  /* 0x800000ff04047221 */ /* 0x000fc80000010100 */
[----:B------:R-:W-:-:S07]  /*1d740*/  FFMA R33, R33, R4, R33 ;  /* 0x0000000421217223 */ /* 0x000fce0000000021 */
.L_x_372:
[----:B------:R-:W-:Y:S05]  /*1d750*/  BSYNC B1 ;  /* 0x0000000000017941 */ /* 0x000fea0003800000 */
.L_x_370:
        /* <DEDUP_REMOVED lines=10> */
.L_x_374:
[----:B------:R-:W1:Y:S02]  /*1d800*/  MUFU.RCP R5, R26 ;  /* 0x0000001a00057308 */ /* 0x000e640000001000 */
[----:B-1----:R-:W-:-:S04]  /*1d810*/  FFMA R4, R26, R5, -1 ;  /* 0xbf8000001a047423 */ /* 0x002fc80000000005 */
[----:B------:R-:W-:-:S04]  /*1d820*/  FADD.FTZ R4, -R4, -RZ ;  /* 0x800000ff04047221 */ /* 0x000fc80000010100 */
[----:B------:R-:W-:-:S07]  /*1d830*/  FFMA R32, R5, R4, R5 ;  /* 0x0000000405207223 */ /* 0x000fce0000000005 */
.L_x_375:
[----:B------:R-:W-:Y:S05]  /*1d840*/  BSYNC B1 ;  /* 0x0000000000017941 */ /* 0x000fea0003800000 */
.L_x_373:
        /* <DEDUP_REMOVED lines=10> */
.L_x_377:
[----:B------:R-:W1:Y:S02]  /*1d8f0*/  MUFU.RCP R4, R25 ;  /* 0x0000001900047308 */ /* 0x000e640000001000 */
[----:B-1----:R-:W-:-:S04]  /*1d900*/  FFMA R5, R25, R4, -1 ;  /* 0xbf80000019057423 */ /* 0x002fc80000000004 */
[----:B------:R-:W-:-:S04]  /*1d910*/  FADD.FTZ R5, -R5, -RZ ;  /* 0x800000ff05057221 */ /* 0x000fc80000010100 */
[----:B------:R-:W-:-:S07]  /*1d920*/  FFMA R39, R4, R5, R4 ;  /* 0x0000000504277223 */ /* 0x000fce0000000004 */
.L_x_378:
[----:B------:R-:W-:Y:S05]  /*1d930*/  BSYNC B1 ;  /* 0x0000000000017941 */ /* 0x000fea0003800000 */
.L_x_376:
        /* <DEDUP_REMOVED lines=10> */
.L_x_380:
[----:B------:R-:W1:Y:S02]  /*1d9e0*/  MUFU.RCP R25, R24 ;  /* 0x0000001800197308 */ /* 0x000e640000001000 */
[----:B-1----:R-:W-:-:S04]  /*1d9f0*/  FFMA R4, R24, R25, -1 ;  /* 0xbf80000018047423 */ /* 0x002fc80000000019 */
[----:B------:R-:W-:-:S04]  /*1da00*/  FADD.FTZ R4, -R4, -RZ ;  /* 0x800000ff04047221 */ /* 0x000fc80000010100 */
[----:B------:R-:W-:-:S07]  /*1da10*/  FFMA R25, R25, R4, R25 ;  /* 0x0000000419197223 */ /* 0x000fce0000000019 */
.L_x_381:
[----:B------:R-:W-:Y:S05]  /*1da20*/  BSYNC B1 ;  /* 0x0000000000017941 */ /* 0x000fea0003800000 */
.L_x_379:
        /* <DEDUP_REMOVED lines=10> */
.L_x_383:
[----:B------:R-:W1:Y:S02]  /*1dad0*/  MUFU.RCP R24, R23 ;  /* 0x0000001700187308 */ /* 0x000e640000001000 */
[----:B-1----:R-:W-:-:S04]  /*1dae0*/  FFMA R4, R23, R24, -1 ;  /* 0xbf80000017047423 */ /* 0x002fc80000000018 */
[----:B------:R-:W-:-:S04]  /*1daf0*/  FADD.FTZ R5, -R4, -RZ ;  /* 0x800000ff04057221 */ /* 0x000fc80000010100 */
[----:B------:R-:W-:-:S07]  /*1db00*/  FFMA R24, R24, R5, R24 ;  /* 0x0000000518187223 */ /* 0x000fce0000000018 */
.L_x_384:
[----:B------:R-:W-:Y:S05]  /*1db10*/  BSYNC B1 ;  /* 0x0000000000017941 */ /* 0x000fea0003800000 */
.L_x_382:
        /* <DEDUP_REMOVED lines=10> */
.L_x_386:
[----:B------:R-:W1:Y:S02]  /*1dbc0*/  MUFU.RCP R23, R22 ;  /* 0x0000001600177308 */ /* 0x000e640000001000 */
[----:B-1----:R-:W-:-:S04]  /*1dbd0*/  FFMA R4, R22, R23, -1 ;  /* 0xbf80000016047423 */ /* 0x002fc80000000017 */
[----:B------:R-:W-:-:S04]  /*1dbe0*/  FADD.FTZ R4, -R4, -RZ ;  /* 0x800000ff04047221 */ /* 0x000fc80000010100 */
[----:B------:R-:W-:-:S07]  /*1dbf0*/  FFMA R23, R23, R4, R23 ;  /* 0x0000000417177223 */ /* 0x000fce0000000017 */
.L_x_387:
[----:B------:R-:W-:Y:S05]  /*1dc00*/  BSYNC B1 ;  /* 0x0000000000017941 */ /* 0x000fea0003800000 */
.L_x_385:
        /* <DEDUP_REMOVED lines=10> */
.L_x_389:
[----:B------:R-:W1:Y:S02]  /*1dcb0*/  MUFU.RCP R22, R21 ;  /* 0x0000001500167308 */ /* 0x000e640000001000 */
[----:B-1----:R-:W-:-:S04]  /*1dcc0*/  FFMA R4, R21, R22, -1 ;  /* 0xbf80000015047423 */ /* 0x002fc80000000016 */
[----:B------:R-:W-:-:S04]  /*1dcd0*/  FADD.FTZ R5, -R4, -RZ ;  /* 0x800000ff04057221 */ /* 0x000fc80000010100 */
[----:B------:R-:W-:-:S07]  /*1dce0*/  FFMA R22, R22, R5, R22 ;  /* 0x0000000516167223 */ /* 0x000fce0000000016 */
.L_x_390:
[----:B------:R-:W-:Y:S05]  /*1dcf0*/  BSYNC B1 ;  /* 0x0000000000017941 */ /* 0x000fea0003800000 */
.L_x_388:
        /* <DEDUP_REMOVED lines=10> */
.L_x_392:
[----:B------:R-:W1:Y:S02]  /*1dda0*/  MUFU.RCP R21, R20 ;  /* 0x0000001400157308 */ /* 0x000e640000001000 */
[----:B-1----:R-:W-:-:S04]  /*1ddb0*/  FFMA R4, R20, R21, -1 ;  /* 0xbf80000014047423 */ /* 0x002fc80000000015 */
[----:B------:R-:W-:-:S04]  /*1ddc0*/  FADD.FTZ R4, -R4, -RZ ;  /* 0x800000ff04047221 */ /* 0x000fc80000010100 */
[----:B------:R-:W-:-:S07]  /*1ddd0*/  FFMA R21, R21, R4, R21 ;  /* 0x0000000415157223 */ /* 0x000fce0000000015 */
.L_x_393:
[----:B------:R-:W-:Y:S05]  /*1dde0*/  BSYNC B1 ;  /* 0x0000000000017941 */ /* 0x000fea0003800000 */
.L_x_391:
        /* <DEDUP_REMOVED lines=10> */
.L_x_395:
[----:B------:R-:W1:Y:S02]  /*1de90*/  MUFU.RCP R20, R15 ;  /* 0x0000000f00147308 */ /* 0x000e640000001000 */
[----:B-1----:R-:W-:-:S04]  /*1dea0*/  FFMA R4, R15, R20, -1 ;  /* 0xbf8000000f047423 */ /* 0x002fc80000000014 */
[----:B------:R-:W-:-:S04]  /*1deb0*/  FADD.FTZ R5, -R4, -RZ ;  /* 0x800000ff04057221 */ /* 0x000fc80000010100 */
[----:B------:R-:W-:-:S07]  /*1dec0*/  FFMA R20, R20, R5, R20 ;  /* 0x0000000514147223 */ /* 0x000fce0000000014 */
.L_x_396:
[----:B------:R-:W-:Y:S05]  /*1ded0*/  BSYNC B1 ;  /* 0x0000000000017941 */ /* 0x000fea0003800000 */
.L_x_394:
        /* <DEDUP_REMOVED lines=10> */
.L_x_398:
[----:B------:R-:W1:Y:S02]  /*1df80*/  MUFU.RCP R15, R14 ;  /* 0x0000000e000f7308 */ /* 0x000e640000001000 */
[----:B-1----:R-:W-:-:S04]  /*1df90*/  FFMA R4, R14, R15, -1 ;  /* 0xbf8000000e047423 */ /* 0x002fc8000000000f */
[----:B------:R-:W-:-:S04]  /*1dfa0*/  FADD.FTZ R4, -R4, -RZ ;  /* 0x800000ff04047221 */ /* 0x000fc80000010100 */
[----:B------:R-:W-:-:S07]  /*1dfb0*/  FFMA R15, R15, R4, R15 ;  /* 0x000000040f0f7223 */ /* 0x000fce000000000f */
.L_x_399:
[----:B------:R-:W-:Y:S05]  /*1dfc0*/  BSYNC B1 ;  /* 0x0000000000017941 */ /* 0x000fea0003800000 */
.L_x_397:
        /* <DEDUP_REMOVED lines=9> */
.L_x_401:
[----:B------:R-:W1:Y:S02]  /*1e060*/  MUFU.RCP R8, R13 ;  /* 0x0000000d00087308 */ /* 0x000e640000001000 */
[----:B-1----:R-:W-:-:S04]  /*1e070*/  FFMA R4, R13, R8, -1 ;  /* 0xbf8000000d047423 */ /* 0x002fc80000000008 */
[----:B------:R-:W-:-:S04]  /*1e080*/  FADD.FTZ R5, -R4, -RZ ;  /* 0x800000ff04057221 */ /* 0x000fc80000010100 */
[----:B------:R-:W-:-:S07]  /*1e090*/  FFMA R8, R8, R5, R8 ;  /* 0x0000000508087223 */ /* 0x000fce0000000008 */
.L_x_402:
[----:B------:R-:W-:Y:S05]  /*1e0a0*/  BSYNC B1 ;  /* 0x0000000000017941 */ /* 0x000fea0003800000 */
.L_x_400:
        /* <DEDUP_REMOVED lines=10> */
.L_x_403:
        /* <DEDUP_REMOVED lines=27> */
.L_x_405:
[----:B------:R-:W-:Y:S05]  /*1e300*/  BSYNC B0 ;  /* 0x0000000000007941 */ /* 0x000fea0003800000 */
.L_x_404:
[----:B------:R-:W-:Y:S04]  /*1e310*/  BSSY B0, `(.L_x_406) ;  /* 0x000003a000007945 */ /* 0x000fe80003800000 */
[----:B------:R-:W-:Y:S05]  /*1e320*/  @P0 BRA `(.L_x_407) ;  /* 0x0000000000e00947 */ /* 0x000fea0003800000 */
[----:B------:R-:W-:-:S04]  /*1e330*/  MOV R4, UR44 ;  /* 0x0000002c00047c02 */ /* 0x000fc80008000f00 */
[----:B------:R-:W-:-:S13]  /*1e340*/  ISETP.NE.AND P3, PT, R4, 0x3, PT ;  /* 0x000000030400780c */ /* 0x000fda0003f65270 */
[----:B------:R-:W-:Y:S05]  /*1e350*/  @!P3 BRA `(.L_x_408) ;  /* 0x000000000004b947 */ /* 0x000fea0003800000 */
[----:B------:R-:W-:Y:S01]  /*1e360*/  BPT.TRAP 0x1 ;  /* 0x000000040000795c */ /* 0x000fe20000300000 */
.L_x_408:
[----:B------:R-:W-:Y:S01]  /*1e370*/  LEA R4, R18, UR48, 0x3 ;  /* 0x0000003012047c11 */ /* 0x000fe2000f8e18ff */
[----:B------:R-:W-:Y:S01]  /*1e380*/  BSSY B1, `(.L_x_409) ;  /* 0x0000004000017945 */ /* 0x000fe20003800000 */
[----:B------:R-:W-:-:S04]  /*1e390*/  SHF.L.U32 R5, R19, 0x1f, RZ ;  /* 0x0000001f13057819 */ /* 0x000fc800000006ff */
[----:B------:R-:W1:Y:S02]  /*1e3a0*/  SYNCS.PHASECHK.TRANS64.TRYWAIT P2, [R4+URZ+0x60], R5 ;  /* 0x00006005040075a7 */ /* 0x000e64000804017f */
[----:B-1----:R-:W-:Y:S05]  /*1e3b0*/  @!P2 BRA `(.L_x_410) ;  /* 0x0000019000b4a947 */ /* 0x002fea0003800000 */
.L_x_1151:
[----:B------:R-:W-:Y:S05]  /*1e3c0*/  BSYNC B1 ;  /* 0x0000000000017941 */ /* 0x000fea0003800000 */
.L_x_409:
        /* <DEDUP_REMOVED lines=22> */
.L_x_412:
[----:B------:R-:W-:Y:S05]  /*1e530*/  BSYNC B1 ;  /* 0x0000000000017941 */ /* 0x000fea0003800000 */
.L_x_411:
        /* <DEDUP_REMOVED lines=8> */
.L_x_413:
        /* <DEDUP_REMOVED lines=15> */
.L_x_407:
[----:B------:R-:W-:Y:S05]  /*1e6b0*/  BSYNC B0 ;  /* 0x0000000000007941 */ /* 0x000fea0003800000 */
.L_x_406:
[----:B------:R-:W-:Y:S01]  /*1e6c0*/  F2FP.F16.E4M3.UNPACK_B R4, R7 ;  /* 0x00000007ff04723e */ /* 0x000fe200020006ff */
[C---:B------:R-:W-:Y:S01]  /*1e6d0*/  FMUL R5, R16.reuse, R198 ;  /* 0x000000c610057220 */ /* 0x040fe20000400000 */
[----:B------:R-:W-:Y:S01]  /*1e6e0*/  F2FP.F16.E4M3.UNPACK_B R8, R6 ;  /* 0x00000006ff08723e */ /* 0x000fe200020006ff */
[C---:B------:R-:W-:Y:S01]  /*1e6f0*/  FMUL R201, R16.reuse, R201 ;  /* 0x000000c910c97220 */ /* 0x040fe20000400000 */
[----:B------:R-:W-:Y:S01]  /*1e700*/  F2FP.F16.E4M3.UNPACK_B R12, R3 ;  /* 0x00000003ff0c723e */ /* 0x000fe200020006ff */
[--C-:B------:R-:W-:Y:S02]  /*1e710*/  HADD2.F32 R14, -RZ, R4.reuse.H0_H0 ;  /* 0x20000004ff0e7230 */ /* 0x100fe40000004100 */
[----:B------:R-:W-:Y:S01]  /*1e720*/  FMUL R199, R16, R199 ;  /* 0x000000c710c77220 */ /* 0x000fe20000400000 */
[----:B------:R-:W-:Y:S01]  /*1e730*/  HADD2.F32 R28, -RZ, R4.H1_H1 ;  /* 0x30000004ff1c7230 */ /* 0x000fe20000004100 */
[----:B------:R-:W-:Y:S01]  /*1e740*/  F2FP.F16.E4M3.UNPACK_B R4, R7.H1 ;  /* 0x00000007ff04723e */ /* 0x000fe200030006ff */
[----:B------:R-:W-:-:S02]  /*1e750*/  HADD2.F32 R32, -RZ, R8.H0_H0 ;  /* 0x20000008ff207230 */ /* 0x000fc40000004100 */
[----:B------:R-:W-:Y:S01]  /*1e760*/  FFMA R14, R2, R14, R5 ;  /* 0x0000000e020e7223 */ /* 0x000fe20000000005 */
[C---:B------:R-:W-:Y:S01]  /*1e770*/  FMUL R5, R16.reuse, R200 ;  /* 0x000000c810057220 */ /* 0x040fe20000400000 */
[----:B------:R-:W-:Y:S01]  /*1e780*/  HADD2.F32 R38, -RZ, R8.H1_H1 ;  /* 0x30000008ff267230 */ /* 0x000fe20000004100 */
[----:B------:R-:W-:Y:S01]  /*1e790*/  F2FP.F16.E4M3.UNPACK_B R8, R6.H1 ;  /* 0x00000006ff08723e */ /* 0x000fe200030006ff */
[--C-:B------:R-:W-:Y:S02]  /*1e7a0*/  HADD2.F32 R34, -RZ, R4.reuse.H0_H0 ;  /* 0x20000004ff227230 */ /* 0x100fe40000004100 */
[C---:B------:R-:W-:Y:S01]  /*1e7b0*/  FMUL R13, R16.reuse, R202 ;  /* 0x000000ca100d7220 */ /* 0x040fe20000400000 */
[----:B------:R-:W-:Y:S02]  /*1e7c0*/  HADD2.F32 R4, -RZ, R4.H1_H1 ;  /* 0x30000004ff047230 */ /* 0x000fe40000004100 */
[----:B------:R-:W-:Y:S01]  /*1e7d0*/  FMUL R205, R16, R205 ;  /* 0x000000cd10cd7220 */ /* 0x000fe20000400000 */
[----:B------:R-:W-:-:S02]  /*1e7e0*/  HADD2.F32 R26, -RZ, R8.H0_H0 ;  /* 0x20000008ff1a7230 */ /* 0x000fc40000004100 */
[C---:B------:R-:W-:Y:S01]  /*1e7f0*/  FFMA R34, R2.reuse, R34, R5 ;  /* 0x0000002202227223 */ /* 0x040fe20000000005 */
[----:B------:R-:W-:Y:S01]  /*1e800*/  MOV R5, 0x3bbb989d ;  /* 0x3bbb989d00057802 */ /* 0x000fe20000000f00 */
[----:B------:R-:W-:Y:S01]  /*1e810*/  FFMA R36, R2, R4, R201 ;  /* 0x0000000402247223 */ /* 0x000fe200000000c9 */
[----:B------:R-:W-:Y:S01]  /*1e820*/  HADD2.F32 R8, -RZ, R8.H1_H1 ;  /* 0x30000008ff087230 */ /* 0x000fe20000004100 */
[----:B------:R-:W-:Y:S01]  /*1e830*/  MOV R4, 0x437c0000 ;  /* 0x437c000000047802 */ /* 0x000fe20000000f00 */
[--C-:B------:R-:W-:Y:S02]  /*1e840*/  HADD2.F32 R20, -RZ, R12.reuse.H0_H0 ;  /* 0x2000000cff147230 */ /* 0x100fe40000004100 */
[-C--:B------:R-:W-:Y:S01]  /*1e850*/  FFMA.SAT R21, -R14, R5.reuse, 0.5 ;  /* 0x3f0000000e157423 */ /* 0x080fe20000002105 */
[----:B------:R-:W-:Y:S01]  /*1e860*/  FMUL R15, R16, R206 ;  /* 0x000000ce100f7220 */ /* 0x000fe20000400000 */
[C---:B------:R-:W-:Y:S01]  /*1e870*/  FFMA R28, R2.reuse, R28, R199 ;  /* 0x0000001c021c7223 */ /* 0x040fe200000000c7 */
[----:B------:R-:W-:Y:S01]  /*1e880*/  FFMA R32, R2, R32, R13 ;  /* 0x0000002002207223 */ /* 0x000fe2000000000d */
[----:B------:R-:W-:Y:S01]  /*1e890*/  FMUL R13, R16, R204 ;  /* 0x000000cc100d7220 */ /* 0x000fe20000400000 */
[C---:B------:R-:W-:Y:S01]  /*1e8a0*/  FFMA R24, R2.reuse, R8, R205 ;  /* 0x0000000802187223 */ /* 0x040fe200000000cd */
[----:B------:R-:W-:Y:S01]  /*1e8b0*/  FFMA.RM R8, R21, R4, 12582913 ;  /* 0x4b40000115087423 */ /* 0x000fe20000004004 */
[----:B------:R-:W-:Y:S01]  /*1e8c0*/  FFMA R20, R2, R20, R15 ;  /* 0x0000001402147223 */ /* 0x000fe2000000000f */
[----:B------:R-:W-:Y:S01]  /*1e8d0*/  FFMA.SAT R15, -R28, R5, 0.5 ;  /* 0x3f0000001c0f7423 */ /* 0x000fe20000002105 */
[----:B------:R-:W-:Y:S01]  /*1e8e0*/  FFMA R26, R2, R26, R13 ;  /* 0x0000001a021a7223 */ /* 0x000fe2000000000d */
[----:B------:R-:W-:Y:S01]  /*1e8f0*/  FADD R13, R8, -12583039 ;  /* 0xcb40007f080d7421 */ /* 0x000fe20000000000 */
[----:B------:R-:W-:-:S02]  /*1e900*/  HADD2.F32 R22, -RZ, R12.H1_H1 ;  /* 0x3000000cff167230 */ /* 0x000fc40000004100 */
[----:B------:R-:W-:Y:S01]  /*1e910*/  FFMA.SAT R21, -R34, R5, 0.5 ;  /* 0x3f00000022157423 */ /* 0x000fe20000002105 */
[-C--:B------:R-:W-:Y:S01]  /*1e920*/  FFMA.RM R12, R15, R4.reuse, 12582913 ;  /* 0x4b4000010f0c7423 */ /* 0x080fe20000004004 */
[----:B------:R-:W-:Y:S01]  /*1e930*/  FFMA R15, -R14, 1.4426950216293334961, -R13 ;  /* 0x3fb8aa3b0e0f7823 */ /* 0x000fe2000000090d */
[----:B------:R-:W-:Y:S01]  /*1e940*/  F2FP.F16.E4M3.UNPACK_B R29, R3.H1 ;  /* 0x00000003ff1d723e */ /* 0x000fe200030006ff */
[----:B------:R-:W-:Y:S01]  /*1e950*/  FFMA.RM R13, R21, R4, 12582913 ;  /* 0x4b400001150d7423 */ /* 0x000fe20000004004 */
[----:B------:R-:W-:Y:S01]  /*1e960*/  FADD R21, R12, -12583039 ;  /* 0xcb40007f0c157421 */ /* 0x000fe20000000000 */
[----:B------:R-:W-:Y:S01]  /*1e970*/  FFMA R14, -R14, 1.925963033500011079e-08, R15 ;  /* 0x32a570600e0e7823 */ /* 0x000fe2000000010f */
[----:B------:R-:W-:Y:S01]  /*1e980*/  FMUL R15, R16, R208 ;  /* 0x000000d0100f7220 */ /* 0x000fe20000400000 */
[----:B------:R-:W-:Y:S01]  /*1e990*/  FADD R23, R13, -12583039 ;  /* 0xcb40007f0d177421 */ /* 0x000fe20000000000 */
[----:B------:R-:W-:Y:S01]  /*1e9a0*/  FFMA R21, -R28, 1.4426950216293334961, -R21 ;  /* 0x3fb8aa3b1c157823 */ /* 0x000fe20000000915 */
[----:B------:R-:W-:-:S02]  /*1e9b0*/  HADD2.F32 R30, -RZ, R29.H0_H0 ;  /* 0x2000001dff1e7230 */ /* 0x000fc40000004100 */
[----:B------:R-:W-:Y:S01]  /*1e9c0*/  FMUL R203, R16, R203 ;  /* 0x000000cb10cb7220 */ /* 0x000fe20000400000 */
[----:B------:R-:W-:Y:S01]  /*1e9d0*/  FFMA R25, -R34, 1.4426950216293334961, -R23 ;  /* 0x3fb8aa3b22197823 */ /* 0x000fe20000000917 */
[-C--:B------:R-:W-:Y:S01]  /*1e9e0*/  FFMA.SAT R27, -R36, R5.reuse, 0.5 ;  /* 0x3f000000241b7423 */ /* 0x080fe20000002105 */
[----:B------:R-:W-:Y:S01]  /*1e9f0*/  FFMA R23, -R28, 1.925963033500011079e-08, R21 ;  /* 0x32a570601c177823 */ /* 0x000fe20000000115 */
[----:B------:R-:W-:Y:S01]  /*1ea00*/  FFMA.SAT R21, -R32, R5, 0.5 ;  /* 0x3f00000020157423 */ /* 0x000fe20000002105 */
[C---:B------:R-:W-:Y:S01]  /*1ea10*/  FFMA R30, R2.reuse, R30, R15 ;  /* 0x0000001e021e7223 */ /* 0x040fe2000000000f */
[----:B------:R-:W-:Y:S02]  /*1ea20*/  HADD2.F32 R29, -RZ, R29.H1_H1 ;  /* 0x3000001dff1d7230 */ /* 0x000fe40000004100 */
[----:B------:R-:W-:Y:S01]  /*1ea30*/  FFMA R38, R2, R38, R203 ;  /* 0x0000002602267223 */ /* 0x000fe200000000cb */
[-C--:B------:R-:W-:Y:S01]  /*1ea40*/  FFMA.RM R15, R27, R4.reuse, 12582913 ;  /* 0x4b4000011b0f7423 */ /* 0x080fe20000004004 */
[----:B------:R-:W-:Y:S01]  /*1ea50*/  FMUL R209, R16, R209 ;  /* 0x000000d110d17220 */ /* 0x000fe20000400000 */
[----:B------:R-:W-:Y:S01]  /*1ea60*/  FFMA.RM R21, R21, R4, 12582913 ;  /* 0x4b40000115157423 */ /* 0x000fe20000004004 */
[----:B------:R-:W-:Y:S01]  /*1ea70*/  FFMA R25, -R34, 1.925963033500011079e-08, R25 ;  /* 0x32a5706022197823 */ /* 0x000fe20000000119 */
[----:B------:R-:W-:Y:S01]  /*1ea80*/  FADD R27, R15, -12583039 ;  /* 0xcb40007f0f1b7421 */ /* 0x000fe20000000000 */
[----:B------:R-:W-:Y:S01]  /*1ea90*/  FFMA R34, R2, R29, R209 ;  /* 0x0000001d02227223 */ /* 0x000fe200000000d1 */
[-C--:B------:R-:W-:Y:S01]  /*1eaa0*/  FFMA.SAT R31, -R38, R5.reuse, 0.5 ;  /* 0x3f000000261f7423 */ /* 0x080fe20000002105 */
[----:B------:R-:W-:Y:S01]  /*1eab0*/  FADD R29, R21, -12583039 ;  /* 0xcb40007f151d7421 */ /* 0x000fe20000000000 */
[----:B------:R-:W-:Y:S01]  /*1eac0*/  F2FP.F16.E4M3.UNPACK_B R37, R0 ;  /* 0x00000000ff25723e */ /* 0x000fe200020006ff */
[----:B------:R-:W-:Y:S01]  /*1ead0*/  FFMA R27, -R36, 1.4426950216293334961, -R27 ;  /* 0x3fb8aa3b241b7823 */ /* 0x000fe2000000091b */
[----:B------:R-:W-:Y:S01]  /*1eae0*/  FFMA.RM R28, R31, R4, 12582913 ;  /* 0x4b4000011f1c7423 */ /* 0x000fe20000004004 */
[----:B------:R-:W-:Y:S01]  /*1eaf0*/  FFMA R31, -R32, 1.4426950216293334961, -R29 ;  /* 0x3fb8aa3b201f7823 */ /* 0x000fe2000000091d */
[----:B------:R-:W-:Y:S01]  /*1eb00*/  FFMA.SAT R35, -R26, R5, 0.5 ;  /* 0x3f0000001a237423 */ /* 0x000fe20000002105 */
[----:B------:R-:W-:Y:S01]  /*1eb10*/  FFMA R27, -R36, 1.925963033500011079e-08, R27 ;  /* 0x32a57060241b7823 */ /* 0x000fe2000000011b */
[----:B------:R-:W-:-:S02]  /*1eb20*/  HADD2.F32 R36, -RZ, R37.H0_H0 ;  /* 0x20000025ff247230 */ /* 0x000fc40000004100 */
[----:B------:R-:W-:Y:S01]  /*1eb30*/  FFMA R31, -R32, 1.925963033500011079e-08, R31 ;  /* 0x32a57060201f7823 */ /* 0x000fe2000000011f */
[----:B------:R-:W-:Y:S01]  /*1eb40*/  FMUL R29, R16, R210 ;  /* 0x000000d2101d7220 */ /* 0x000fe20000400000 */
[----:B------:R-:W-:Y:S01]  /*1eb50*/  FFMA.RM R32, R35, R4, 12582913 ;  /* 0x4b40000123207423 */ /* 0x000fe20000004004 */
[-C--:B------:R-:W-:Y:S01]  /*1eb60*/  FFMA.SAT R39, -R20, R5.reuse, 0.5 ;  /* 0x3f00000014277423 */ /* 0x080fe20000002105 */
[----:B------:R-:W-:Y:S02]  /*1eb70*/  HADD2.F32 R42, -RZ, R37.H1_H1 ;  /* 0x30000025ff2a7230 */ /* 0x000fe40000004100 */
[----:B------:R-:W-:Y:S01]  /*1eb80*/  FFMA R36, R2, R36, R29 ;  /* 0x0000002402247223 */ /* 0x000fe2000000001d */
[----:B------:R-:W-:Y:S01]  /*1eb90*/  FADD R35, R32, -12583039 ;  /* 0xcb40007f20237421 */ /* 0x000fe20000000000 */
[----:B------:R-:W-:Y:S01]  /*1eba0*/  FFMA.SAT R29, -R24, R5, 0.5 ;  /* 0x3f000000181d7423 */ /* 0x000fe20000002105 */
[----:B------:R-:W-:Y:S01]  /*1ebb0*/  FMUL R207, R16, R207 ;  /* 0x000000cf10cf7220 */ /* 0x000fe20000400000 */
[----:B------:R-:W-:Y:S01]  /*1ebc0*/  F2FP.F16.E4M3.UNPACK_B R46, R0.H1 ;  /* 0x00000000ff2e723e */ /* 0x000fe200030006ff */
[----:B------:R-:W-:Y:S01]  /*1ebd0*/  FFMA R35, -R26, 1.4426950216293334961, -R35 ;  /* 0x3fb8aa3b1a237823 */ /* 0x000fe20000000923 */
[----:B------:R-:W-:Y:S01]  /*1ebe0*/  FFMA.RM R29, R29, R4, 12582913 ;  /* 0x4b4000011d1d7423 */ /* 0x000fe20000004004 */
[----:B------:R-:W-:Y:S01]  /*1ebf0*/  FFMA R22, R2, R22, R207 ;  /* 0x0000001602167223 */ /* 0x000fe200000000cf */
[----:B------:R-:W-:Y:S01]  /*1ec00*/  FADD R33, R28, -12583039 ;  /* 0xcb40007f1c217421 */ /* 0x000fe20000000000 */
[----:B------:R-:W-:Y:S01]  /*1ec10*/  FFMA R35, -R26, 1.925963033500011079e-08, R35 ;  /* 0x32a570601a237823 */ /* 0x000fe20000000123 */
[----:B------:R-:W-:Y:S01]  /*1ec20*/  FADD R37, R29, -12583039 ;  /* 0xcb40007f1d257421 */ /* 0x000fe20000000000 */
[----:B------:R-:W-:Y:S01]  /*1ec30*/  FFMA.RM R26, R39, R4, 12582913 ;  /* 0x4b400001271a7423 */ /* 0x000fe20000004004 */
[----:B------:R-:W-:-:S02]  /*1ec40*/  HADD2.F32 R44, -RZ, R46.H0_H0 ;  /* 0x2000002eff2c7230 */ /* 0x000fc40000004100 */
[----:B------:R-:W-:Y:S01]  /*1ec50*/  FMUL R39, R16, R212 ;  /* 0x000000d410277220 */ /* 0x000fe20000400000 */
[----:B------:R-:W-:Y:S01]  /*1ec60*/  FFMA R37, -R24, 1.4426950216293334961, -R37 ;  /* 0x3fb8aa3b18257823 */ /* 0x000fe20000000925 */
[----:B------:R-:W-:Y:S01]  /*1ec70*/  FADD R41, R26, -12583039 ;  /* 0xcb40007f1a297421 */ /* 0x000fe20000000000 */
[-C--:B------:R-:W-:Y:S01]  /*1ec80*/  FFMA.SAT R45, -R30, R5.reuse, 0.5 ;  /* 0x3f0000001e2d7423 */ /* 0x080fe20000002105 */
[----:B------:R-:W-:Y:S01]  /*1ec90*/  FFMA R44, R2, R44, R39 ;  /* 0x0000002c022c7223 */ /* 0x000fe20000000027 */
[----:B------:R-:W-:Y:S01]  /*1eca0*/  FFMA R24, -R24, 1.925963033500011079e-08, R37 ;  /* 0x32a5706018187823 */ /* 0x000fe20000000125 */
[----:B------:R-:W-:Y:S01]  /*1ecb0*/  FFMA R41, -R20, 1.4426950216293334961, -R41 ;  /* 0x3fb8aa3b14297823 */ /* 0x000fe20000000929 */
[-C--:B------:R-:W-:Y:S01]  /*1ecc0*/  FFMA.SAT R37, -R22, R5.reuse, 0.5 ;  /* 0x3f00000016257423 */ /* 0x080fe20000002105 */
[----:B------:R-:W-:Y:S01]  /*1ecd0*/  FFMA R33, -R38, 1.4426950216293334961, -R33 ;  /* 0x3fb8aa3b26217823 */ /* 0x000fe20000000921 */
[-C--:B------:R-:W-:Y:S01]  /*1ece0*/  FFMA.RM R40, R45, R4.reuse, 12582913 ;  /* 0x4b4000012d287423 */ /* 0x080fe20000004004 */
[----:B------:R-:W-:Y:S01]  /*1ecf0*/  FFMA R39, -R20, 1.925963033500011079e-08, R41 ;  /* 0x32a5706014277823 */ /* 0x000fe20000000129 */
[-C--:B------:R-:W-:Y:S01]  /*1ed00*/  FFMA.RM R37, R37, R4.reuse, 12582913 ;  /* 0x4b40000125257423 */ /* 0x080fe20000004004 */
[----:B------:R-:W-:Y:S01]  /*1ed10*/  FFMA.SAT R41, -R34, R5, 0.5 ;  /* 0x3f00000022297423 */ /* 0x000fe20000002105 */
[----:B------:R-:W-:Y:S01]  /*1ed20*/  FFMA R33, -R38, 1.925963033500011079e-08, R33 ;  /* 0x32a5706026217823 */ /* 0x000fe20000000121 */
[----:B------:R-:W-:Y:S01]  /*1ed30*/  FMUL R211, R16, R211 ;  /* 0x000000d310d37220 */ /* 0x000fe20000400000 */
[----:B------:R-:W-:Y:S01]  /*1ed40*/  FADD R43, R37, -12583039 ;  /* 0xcb40007f252b7421 */ /* 0x000fe20000000000 */
[----:B------:R-:W-:Y:S01]  /*1ed50*/  FFMA.RM R38, R41, R4, 12582913 ;  /* 0x4b40000129267423 */ /* 0x000fe20000004004 */
[----:B------:R-:W-:Y:S01]  /*1ed60*/  FADD R41, R40, -12583039 ;  /* 0xcb40007f28297421 */ /* 0x000fe20000000000 */
[----:B------:R-:W-:-:S02]  /*1ed70*/  HADD2.F32 R20, -RZ, R46.H1_H1 ;  /* 0x3000002eff147230 */ /* 0x000fc40000004100 */
[----:B------:R-:W-:Y:S01]  /*1ed80*/  FFMA R43, -R22, 1.4426950216293334961, -R43 ;  /* 0x3fb8aa3b162b7823 */ /* 0x000fe2000000092b */
[----:B------:R-:W-:Y:S01]  /*1ed90*/  FFMA.SAT R45, -R36, R5, 0.5 ;  /* 0x3f000000242d7423 */ /* 0x000fe20000002105 */
[----:B------:R-:W-:Y:S01]  /*1eda0*/  FFMA R41, -R30, 1.4426950216293334961, -R41 ;  /* 0x3fb8aa3b1e297823 */ /* 0x000fe20000000929 */
[----:B------:R-:W-:Y:S01]  /*1edb0*/  FMUL R213, R16, R213 ;  /* 0x000000d510d57220 */ /* 0x000fe20000400000 */
[----:B------:R-:W-:Y:S01]  /*1edc0*/  FFMA R22, -R22, 1.925963033500011079e-08, R43 ;  /* 0x32a5706016167823 */ /* 0x000fe2000000012b */
[----:B------:R-:W-:Y:S01]  /*1edd0*/  FADD R43, R38, -12583039 ;  /* 0xcb40007f262b7421 */ /* 0x000fe20000000000 */
[----:B------:R-:W-:Y:S01]  /*1ede0*/  FFMA R41, -R30, 1.925963033500011079e-08, R41 ;  /* 0x32a570601e297823 */ /* 0x000fe20000000129 */
[C---:B------:R-:W-:Y:S01]  /*1edf0*/  FFMA R42, R2.reuse, R42, R211 ;  /* 0x0000002a022a7223 */ /* 0x040fe200000000d3 */
[----:B------:R-:W-:Y:S01]  /*1ee00*/  FFMA.RM R30, R45, R4, 12582913 ;  /* 0x4b4000012d1e7423 */ /* 0x000fe20000004004 */
[----:B------:R-:W-:Y:S01]  /*1ee10*/  FFMA R20, R2, R20, R213 ;  /* 0x0000001402147223 */ /* 0x000fe200000000d5 */
[----:B------:R-:W-:Y:S01]  /*1ee20*/  FFMA R43, -R34, 1.4426950216293334961, -R43 ;  /* 0x3fb8aa3b222b7823 */ /* 0x000fe2000000092b */
[-C--:B------:R-:W-:Y:S01]  /*1ee30*/  FFMA.SAT R47, -R42, R5.reuse, 0.5 ;  /* 0x3f0000002a2f7423 */ /* 0x080fe20000002105 */
[-C--:B------:R-:W-:Y:S01]  /*1ee40*/  FFMA.SAT R49, -R44, R5.reuse, 0.5 ;  /* 0x3f0000002c317423 */ /* 0x080fe20000002105 */
[----:B------:R-:W-:Y:S01]  /*1ee50*/  FADD R45, R30, -12583039 ;  /* 0xcb40007f1e2d7421 */ /* 0x000fe20000000000 */
[----:B------:R-:W-:Y:S01]  /*1ee60*/  FFMA.SAT R51, -R20, R5, 0.5 ;  /* 0x3f00000014337423 */ /* 0x000fe20000002105 */
[----:B------:R-:W1:Y:S01]  /*1ee70*/  MUFU.EX2 R25, R25 ;  /* 0x0000001900197308 */ /* 0x000e620000000800 */
[----:B------:R-:W-:Y:S01]  /*1ee80*/  FFMA R43, -R34, 1.925963033500011079e-08, R43 ;  /* 0x32a57060222b7823 */ /* 0x000fe2000000012b */
[-C--:B------:R-:W-:Y:S01]  /*1ee90*/  FFMA.RM R34, R47, R4.reuse, 12582913 ;  /* 0x4b4000012f227423 */ /* 0x080fe20000004004 */
[-C--:B------:R-:W-:Y:S01]  /*1eea0*/  FFMA.RM R5, R49, R4.reuse, 12582913 ;  /* 0x4b40000131057423 */ /* 0x080fe20000004004 */
[----:B------:R-:W-:Y:S01]  /*1eeb0*/  FFMA R45, -R36, 1.4426950216293334961, -R45 ;  /* 0x3fb8aa3b242d7823 */ /* 0x000fe2000000092d */
[----:B------:R-:W-:Y:S01]  /*1eec0*/  FFMA.RM R4, R51, R4, 12582913 ;  /* 0x4b40000133047423 */ /* 0x000fe20000004004 */
[----:B------:R-:W-:Y:S01]  /*1eed0*/  FADD R47, R34, -12583039 ;  /* 0xcb40007f222f7421 */ /* 0x000fe20000000000 */
[----:B------:R-:W-:Y:S01]  /*1eee0*/  FADD R49, R5, -12583039 ;  /* 0xcb40007f05317421 */ /* 0x000fe20000000000 */
[----:B------:R-:W2:Y:S01]  /*1eef0*/  MUFU.EX2 R14, R14 ;  /* 0x0000000e000e7308 */ /* 0x000ea20000000800 */
[----:B------:R-:W-:Y:S01]  /*1ef00*/  FFMA R36, -R36, 1.925963033500011079e-08, R45 ;  /* 0x32a5706024247823 */ /* 0x000fe2000000012d */
[----:B------:R-:W-:Y:S01]  /*1ef10*/  FADD R45, R4, -12583039 ;  /* 0xcb40007f042d7421 */ /* 0x000fe20000000000 */
[----:B------:R-:W-:Y:S01]  /*1ef20*/  FFMA R47, -R42, 1.4426950216293334961, -R47 ;  /* 0x3fb8aa3b2a2f7823 */ /* 0x000fe2000000092f */
[----:B------:R-:W-:Y:S01]  /*1ef30*/  FFMA R49, -R44, 1.4426950216293334961, -R49 ;  /* 0x3fb8aa3b2c317823 */ /* 0x000fe20000000931 */
[----:B------:R-:W-:Y:S01]  /*1ef40*/  SHF.L.U32 R26, R26, 0x17, RZ ;  /* 0x000000171a1a7819 */ /* 0x000fe200000006ff */
[----:B------:R-:W-:Y:S01]  /*1ef50*/  FFMA R51, -R20, 1.4426950216293334961, -R45 ;  /* 0x3fb8aa3b14337823 */ /* 0x000fe2000000092d */
[----:B------:R-:W-:Y:S01]  /*1ef60*/  SHF.L.U32 R45, R8, 0x17, RZ ;  /* 0x00000017082d7819 */ /* 0x000fe200000006ff */
[----:B------:R-:W3:Y:S01]  /*1ef70*/  MUFU.EX2 R31, R31 ;  /* 0x0000001f001f7308 */ /* 0x000ee20000000800 */
[----:B------:R-:W-:Y:S01]  /*1ef80*/  SHF.L.U32 R8, R13, 0x17, RZ ;  /* 0x000000170d087819 */ /* 0x000fe200000006ff */
[----:B------:R-:W-:Y:S01]  /*1ef90*/  FFMA R47, -R42, 1.925963033500011079e-08, R47 ;  /* 0x32a570602a2f7823 */ /* 0x000fe2000000012f */
[----:B------:R-:W-:Y:S01]  /*1efa0*/  FFMA R51, -R20, 1.925963033500011079e-08, R51 ;  /* 0x32a5706014337823 */ /* 0x000fe20000000133 */
[----:B------:R-:W-:Y:S01]  /*1efb0*/  FFMA R49, -R44, 1.925963033500011079e-08, R49 ;  /* 0x32a570602c317823 */ /* 0x000fe20000000131 */
[----:B------:R-:W-:Y:S01]  /*1efc0*/  SHF.L.U32 R20, R28, 0x17, RZ ;  /* 0x000000171c147819 */ /* 0x000fe200000006ff */
[----:B-1----:R-:W-:Y:S01]  /*1efd0*/  FFMA R13, R8, R25, 1 ;  /* 0x3f800000080d7423 */ /* 0x002fe20000000019 */
[----:B------:R-:W-:Y:S01]  /*1efe0*/  SHF.L.U32 R8, R21, 0x17, RZ ;  /* 0x0000001715087819 */ /* 0x000fe200000006ff */
[----:B------:R-:W1:Y:S01]  /*1eff0*/  MUFU.EX2 R27, R27 ;  /* 0x0000001b001b7308 */ /* 0x000e620000000800 */
[----:B--2---:R-:W-:Y:S01]  /*1f000*/  FFMA R42, R45, R14, 1 ;  /* 0x3f8000002d2a7423 */ /* 0x004fe2000000000e */
[----:B------:R-:W-:Y:S01]  /*1f010*/  SHF.L.U32 R14, R15, 0x17, RZ ;  /* 0x000000170f0e7819 */ /* 0x000fe200000006ff */
[----:B------:R-:W-:Y:S01]  /*1f020*/  BSSY B1, `(.L_x_414) ;  /* 0x0000032000017945 */ /* 0x000fe20003800000 */
[----:B------:R-:W-:-:S02]  /*1f030*/  SHF.L.U32 R12, R12, 0x17, RZ ;  /* 0x000000170c0c7819 */ /* 0x000fc400000006ff */
[----:B------:R-:W-:Y:S02]  /*1f040*/  SHF.L.U32 R32, R32, 0x17, RZ ;  /* 0x0000001720207819 */ /* 0x000fe400000006ff */
[----:B------:R-:W2:Y:S01]  /*1f050*/  MUFU.EX2 R39, R39 ;  /* 0x0000002700277308 */ /* 0x000ea20000000800 */
[----:B---3--:R-:W-:Y:S01]  /*1f060*/  FFMA R15, R8, R31, 1 ;  /* 0x3f800000080f7423 */ /* 0x008fe2000000001f */
[----:B------:R-:W-:Y:S02]  /*1f070*/  IADD3 R8, R42, 0x1800000, RZ ;  /* 0x018000002a087810 */ /* 0x000fe40007ffe0ff */
[----:B------:R-:W-:Y:S02]  /*1f080*/  SHF.L.U32 R29, R29, 0x17, RZ ;  /* 0x000000171d1d7819 */ /* 0x000fe400000006ff */
[----:B------:R-:W-:Y:S02]  /*1f090*/  LOP3.LUT R8, R8, 0x7f800000, RZ, 0xc0, !PT ;  /* 0x7f80000008087812 */ /* 0x000fe400078ec0ff */
[----:B------:R-:W3:Y:S01]  /*1f0a0*/  MUFU.EX2 R23, R23 ;  /* 0x0000001700177308 */ /* 0x000ee20000000800 */
[----:B-1----:R-:W-:Y:S01]  /*1f0b0*/  FFMA R14, R14, R27, 1 ;  /* 0x3f8000000e0e7423 */ /* 0x002fe2000000001b */
[----:B------:R-:W-:-:S02]  /*1f0c0*/  ISETP.GT.U32.AND P2, PT, R8, 0x1ffffff, PT ;  /* 0x01ffffff0800780c */ /* 0x000fc40003f44070 */
[----:B------:R-:W-:Y:S02]  /*1f0d0*/  SHF.L.U32 R27, R5, 0x17, RZ ;  /* 0x00000017051b7819 */ /* 0x000fe400000006ff */
[----:B------:R-:W-:Y:S02]  /*1f0e0*/  SHF.L.U32 R37, R37, 0x17, RZ ;  /* 0x0000001725257819 */ /* 0x000fe400000006ff */
[----:B------:R-:W1:Y:S01]  /*1f0f0*/  MUFU.EX2 R28, R49 ;  /* 0x00000031001c7308 */ /* 0x000e620000000800 */
[----:B--2---:R-:W-:Y:S01]  /*1f100*/  FFMA R39, R26, R39, 1 ;  /* 0x3f8000001a277423 */ /* 0x004fe20000000027 */
[----:B------:R-:W-:Y:S02]  /*1f110*/  SHF.L.U32 R40, R40, 0x17, RZ ;  /* 0x0000001728287819 */ /* 0x000fe400000006ff */
[----:B------:R-:W-:Y:S02]  /*1f120*/  SHF.L.U32 R38, R38, 0x17, RZ ;  /* 0x0000001726267819 */ /* 0x000fe400000006ff */
[----:B------:R-:W-:-:S02]  /*1f130*/  SHF.L.U32 R25, R30, 0x17, RZ ;  /* 0x000000171e197819 */ /* 0x000fc400000006ff */
[----:B------:R-:W2:Y:S01]  /*1f140*/  MUFU.EX2 R33, R33 ;  /* 0x0000002100217308 */ /* 0x000ea20000000800 */
[----:B------:R-:W-:Y:S01]  /*1f150*/  SHF.L.U32 R26, R34, 0x17, RZ ;  /* 0x00000017221a7819 */ /* 0x000fe200000006ff */
[----:B---3--:R-:W-:Y:S01]  /*1f160*/  FFMA R12, R12, R23, 1 ;  /* 0x3f8000000c0c7423 */ /* 0x008fe20000000017 */
[----:B------:R-:W-:-:S05]  /*1f170*/  SHF.L.U32 R4, R4, 0x17, RZ ;  /* 0x0000001704047819 */ /* 0x000fca00000006ff */
        /* <DEDUP_REMOVED lines=19> */
[----:B------:R-:W-:Y:S02]  /*1f2b0*/  MOV R5, R42 ;  /* 0x0000002a00057202 */ /* 0x000fe40000000f00 */
[----:B------:R-:W-:-:S07]  /*1f2c0*/  MOV R4, 0x1f2e0 ;  /* 0x0001f2e000047802 */ /* 0x000fce0000000f00 */
[----:B------:R-:W-:Y:S05]  /*1f2d0*/  CALL.REL.NOINC `($__internal_0_$__cuda_sm20_rcp_rn_f32_slowpath) ;  /* 0x0000019000407944 */ /* 0x000fea0003c00000 */
[----:B------:R-:W-:Y:S01]  /*1f2e0*/  MOV R29, R8 ;  /* 0x00000008001d7202 */ /* 0x000fe20000000f00 */
[----:B------:R-:W-:Y:S06]  /*1f2f0*/  BRA `(.L_x_416) ;  /* 0x0000000000107947 */ /* 0x000fec0003800000 */
.L_x_415:
[----:B------:R-:W1:Y:S02]  /*1f300*/  MUFU.RCP R29, R42 ;  /* 0x0000002a001d7308 */ /* 0x000e640000001000 */
[----:B-1----:R-:W-:-:S04]  /*1f310*/  FFMA R4, R42, R29, -1 ;  /* 0xbf8000002a047423 */ /* 0x002fc8000000001d */
[----:B------:R-:W-:-:S04]  /*1f320*/  FADD.FTZ R4, -R4, -RZ ;  /* 0x800000ff04047221 */ /* 0x000fc80000010100 */
[----:B------:R-:W-:-:S07]  /*1f330*/  FFMA R29, R29, R4, R29 ;  /* 0x000000041d1d7223 */ /* 0x000fce000000001d */
.L_x_416:
[----:B------:R-:W-:Y:S05]  /*1f340*/  BSYNC B1 ;  /* 0x0000000000017941 */ /* 0x000fea0003800000 */
.L_x_414:
        /* <DEDUP_REMOVED lines=10> */
.L_x_418:
[----:B------:R-:W1:Y:S02]  /*1f3f0*/  MUFU.RCP R5, R12 ;  /* 0x0000000c00057308 */ /* 0x000e640000001000 */
[----:B-1----:R-:W-:-:S04]  /*1f400*/  FFMA R4, R12, R5, -1 ;  /* 0xbf8000000c047423 */ /* 0x002fc80000000005 */
[----:B------:R-:W-:-:S04]  /*1f410*/  FADD.FTZ R4, -R4, -RZ ;  /* 0x800000ff04047221 */ /* 0x000fc80000010100 */
[----:B------:R-:W-:-:S07]  /*1f420*/  FFMA R30, R5, R4, R5 ;  /* 0x00000004051e7223 */ /* 0x000fce0000000005 */
.L_x_419:
[----:B------:R-:W-:Y:S05]  /*1f430*/  BSYNC B1 ;  /* 0x0000000000017941 */ /* 0x000fea0003800000 */
.L_x_417:
        /* <DEDUP_REMOVED lines=10> */
.L_x_421:
[----:B------:R-:W1:Y:S02]  /*1f4e0*/  MUFU.RCP R12, R13 ;  /* 0x0000000d000c7308 */ /* 0x000e640000001000 */
[----:B-1----:R-:W-:-:S04]  /*1f4f0*/  FFMA R4, R13, R12, -1 ;  /* 0xbf8000000d047423 */ /* 0x002fc8000000000c */
[----:B------:R-:W-:-:S04]  /*1f500*/  FADD.FTZ R5, -R4, -RZ ;  /* 0x800000ff04057221 */ /* 0x000fc80000010100 */
[----:B------:R-:W-:-:S07]  /*1f510*/  FFMA R12, R12, R5, R12 ;  /* 0x000000050c0c7223 */ /* 0x000fce000000000c */
.L_x_422:
[----:B------:R-:W-:Y:S05]  /*1f520*/  BSYNC B1 ;  /* 0x0000000000017941 */ /* 0x000fea0003800000 */
.L_x_420:
        /* <DEDUP_REMOVED lines=10> */
.L_x_424:
[----:B------:R-:W1:Y:S02]  /*1f5d0*/  MUFU.RCP R13, R14 ;  /* 0x0000000e000d7308 */ /* 0x000e640000001000 */
[----:B-1----:R-:W-:-:S04]  /*1f5e0*/  FFMA R4, R14, R13, -1 ;  /* 0xbf8000000e047423 */ /* 0x002fc8000000000d */
[----:B------:R-:W-:-:S04]  /*1f5f0*/  FADD.FTZ R4, -R4, -RZ ;  /* 0x800000ff04047221 */ /* 0x000fc80000010100 */
[----:B------:R-:W-:-:S07]  /*1f600*/  FFMA R13, R13, R4, R13 ;  /* 0x000000040d0d7223 */ /* 0x000fce000000000d */
.L_x_425:
[----:B------:R-:W-:Y:S05]  /*1f610*/  BSYNC B1 ;  /* 0x0000000000017941 */ /* 0x000fea0003800000 */
.L_x_423:
        /* <DEDUP_REMOVED lines=10> */
.L_x_427:
[----:B------:R-:W1:Y:S02]  /*1f6c0*/  MUFU.RCP R14, R15 ;  /* 0x0000000f000e7308 */ /* 0x000e640000001000 */
[----:B-1----:R-:W-:-:S04]  /*1f6d0*/  FFMA R4, R15, R14, -1 ;  /* 0xbf8000000f047423 */ /* 0x002fc8000000000e */
[----:B------:R-:W-:-:S04]  /*1f6e0*/  FADD.FTZ R5, -R4, -RZ ;  /* 0x800000ff04057221 */ /* 0x000fc80000010100 */
[----:B------:R-:W-:-:S07]  /*1f6f0*/  FFMA R14, R14, R5, R14 ;  /* 0x000000050e0e7223 */ /* 0x000fce000000000e */
.L_x_428:
[----:B------:R-:W-:Y:S05]  /*1f700*/  BSYNC B1 ;  /* 0x0000000000017941 */ /* 0x000fea0003800000 */
.L_x_426:
        /* <DEDUP_REMOVED lines=10> */
.L_x_430:
[----:B------:R-:W1:Y:S02]  /*1f7b0*/  MUFU.RCP R15, R20 ;  /* 0x00000014000f7308 */ /* 0x000e640000001000 */
[----:B-1----:R-:W-:-:S04]  /*1f7c0*/  FFMA R4, R20, R15, -1 ;  /* 0xbf80000014047423 */ /* 0x002fc8000000000f */
[----:B------:R-:W-:-:S04]  /*1f7d0*/  FADD.FTZ R4, -R4, -RZ ;  /* 0x800000ff04047221 */ /* 0x000fc80000010100 */
[----:B------:R-:W-:-:S07]  /*1f7e0*/  FFMA R15, R15, R4, R15 ;  /* 0x000000040f0f7223 */ /* 0x000fce000000000f */
.L_x_431:
[----:B------:R-:W-:Y:S05]  /*1f7f0*/  BSYNC B1 ;  /* 0x0000000000017941 */ /* 0x000fea0003800000 */
.L_x_429:
        /* <DEDUP_REMOVED lines=10> */
.L_x_433:
[----:B------:R-:W1:Y:S02]  /*1f8a0*/  MUFU.RCP R20, R21 ;  /* 0x0000001500147308 */ /* 0x000e640000001000 */
[----:B-1----:R-:W-:-:S04]  /*1f8b0*/  FFMA R4, R21, R20, -1 ;  /* 0xbf80000015047423 */ /* 0x002fc80000000014 */
[----:B------:R-:W-:-:S04]  /*1f8c0*/  FADD.FTZ R5, -R4, -RZ ;  /* 0x800000ff04057221 */ /* 0x000fc80000010100 */
[----:B------:R-:W-:-:S07]  /*1f8d0*/  FFMA R20, R20, R5, R20 ;  /* 0x0000000514147223 */ /* 0x000fce0000000014 */
.L_x_434:
[----:B------:R-:W-:Y:S05]  /*1f8e0*/  BSYNC B1 ;  /* 0x0000000000017941 */ /* 0x000fea0003800000 */
.L_x_432:
        /* <DEDUP_REMOVED lines=10> */
.L_x_436:
[----:B------:R-:W1:Y:S02]  /*1f990*/  MUFU.RCP R21, R24 ;  /* 0x0000001800157308 */ /* 0x000e640000001000 */
[----:B-1----:R-:W-:-:S04]  /*1f9a0*/  FFMA R4, R24, R21, -1 ;  /* 0xbf80000018047423 */ /* 0x002fc80000000015 */
[----:B------:R-:W-:-:S04]  /*1f9b0*/  FADD.FTZ R4, -R4, -RZ ;  /* 0x800000ff04047221 */ /* 0x000fc80000010100 */
[----:B------:R-:W-:-:S07]  /*1f9c0*/  FFMA R21, R21, R4, R21 ;  /* 0x0000000415157223 */ /* 0x000fce0000000015 */
.L_x_437:
[----:B------:R-:W-:Y:S05]  /*1f9d0*/  BSYNC B1 ;  /* 0x0000000000017941 */ /* 0x000fea0003800000 */
.L_x_435:
        /* <DEDUP_REMOVED lines=10> */
.L_x_439:
[----:B------:R-:W1:Y:S02]  /*1fa80*/  MUFU.RCP R24, R39 ;  /* 0x0000002700187308 */ /* 0x000e640000001000 */
[----:B-1----:R-:W-:-:S04]  /*1fa90*/  FFMA R4, R39, R24, -1 ;  /* 0xbf80000027047423 */ /* 0x002fc80000000018 */
[----:B------:R-:W-:-:S04]  /*1faa0*/  FADD.FTZ R5, -R4, -RZ ;  /* 0x800000ff04057221 */ /* 0x000fc80000010100 */
[----:B------:R-:W-:-:S07]  /*1fab0*/  FFMA R24, R24, R5, R24 ;  /* 0x0000000518187223 */ /* 0x000fce0000000018 */
.L_x_440:
[----:B------:R-:W-:Y:S05]  /*1fac0*/  BSYNC B1 ;  /* 0x0000000000017941 */ /* 0x000fea0003800000 */
.L_x_438:
        /* <DEDUP_REMOVED lines=10> */
.L_x_442:
[----:B------:R-:W1:Y:S02]  /*1fb70*/  MUFU.RCP R33, R22 ;  /* 0x0000001600217308 */ /* 0x000e640000001000 */
[----:B-1----:R-:W-:-:S04]  /*1fb80*/  FFMA R4, R22, R33, -1 ;  /* 0xbf80000016047423 */ /* 0x002fc80000000021 */
[----:B------:R-:W-:-:S04]  /*1fb90*/  FADD.FTZ R4, -R4, -RZ ;  /* 0x800000ff04047221 */ /* 0x000fc80000010100 */
[----:B------:R-:W-:-:S07]  /*1fba0*/  FFMA R33, R33, R4, R33 ;  /* 0x0000000421217223 */ /* 0x000fce0000000021 */
.L_x_443:
[----:B------:R-:W-:Y:S05]  /*1fbb0*/  BSYNC B1 ;  /* 0x0000000000017941 */ /* 0x000fea0003800000 */
.L_x_441:
        /* <DEDUP_REMOVED lines=10> */
.L_x_445:
[----:B------:R-:W1:Y:S02]  /*1fc60*/  MUFU.RCP R22, R23 ;  /* 0x0000001700167308 */ /* 0x000e640000001000 */
[----:B-1----:R-:W-:-:S04]  /*1fc70*/  FFMA R4, R23, R22, -1 ;  /* 0xbf80000017047423 */ /* 0x002fc80000000016 */
[----:B------:R-:W-:-:S04]  /*1fc80*/  FADD.FTZ R5, -R4, -RZ ;  /* 0x800000ff04057221 */ /* 0x000fc80000010100 */
[----:B------:R-:W-:-:S07]  /*1fc90*/  FFMA R22, R22, R5, R22 ;  /* 0x0000000516167223 */ /* 0x000fce0000000016 */
.L_x_446:
[----:B------:R-:W-:Y:S05]  /*1fca0*/  BSYNC B1 ;  /* 0x0000000000017941 */ /* 0x000fea0003800000 */
.L_x_444:
        /* <DEDUP_REMOVED lines=10> */
.L_x_448:
[----:B------:R-:W1:Y:S02]  /*1fd50*/  MUFU.RCP R4, R43 ;  /* 0x0000002b00047308 */ /* 0x000e640000001000 */
[----:B-1----:R-:W-:-:S04]  /*1fd60*/  FFMA R5, R43, R4, -1 ;  /* 0xbf8000002b057423 */ /* 0x002fc80000000004 */
[----:B------:R-:W-:-:S04]  /*1fd70*/  FADD.FTZ R5, -R5, -RZ ;  /* 0x800000ff05057221 */ /* 0x000fc80000010100 */
[----:B------:R-:W-:-:S07]  /*1fd80*/  FFMA R23, R4, R5, R4 ;  /* 0x0000000504177223 */ /* 0x000fce0000000004 */
.L_x_449:
[----:B------:R-:W-:Y:S05]  /*1fd90*/  BSYNC B1 ;  /* 0x0000000000017941 */ /* 0x000fea0003800000 */
.L_x_447:
        /* <DEDUP_REMOVED lines=10> */
.L_x_451:
[----:B------:R-:W1:Y:S02]  /*1fe40*/  MUFU.RCP R32, R25 ;  /* 0x0000001900207308 */ /* 0x000e640000001000 */
[----:B-1----:R-:W-:-:S04]  /*1fe50*/  FFMA R4, R25, R32, -1 ;  /* 0xbf80000019047423 */ /* 0x002fc80000000020 */
[----:B------:R-:W-:-:S04]  /*1fe60*/  FADD.FTZ R5, -R4, -RZ ;  /* 0x800000ff04057221 */ /* 0x000fc80000010100 */
[----:B------:R-:W-:-:S07]  /*1fe70*/  FFMA R32, R32, R5, R32 ;  /* 0x0000000520207223 */ /* 0x000fce0000000020 */
.L_x_452:
[----:B------:R-:W-:Y:S05]  /*1fe80*/  BSYNC B1 ;  /* 0x0000000000017941 */ /* 0x000fea0003800000 */
.L_x_450:
        /* <DEDUP_REMOVED lines=10> */
.L_x_454:
[----:B------:R-:W1:Y:S02]  /*1ff30*/  MUFU.RCP R25, R26 ;  /* 0x0000001a00197308 */ /* 0x000e640000001000 */
[----:B-1----:R-:W-:-:S04]  /*1ff40*/  FFMA R4, R26, R25, -1 ;  /* 0xbf8000001a047423 */ /* 0x002fc80000000019 */
[----:B------:R-:W-:-:S04]  /*1ff50*/  FADD.FTZ R4, -R4, -RZ ;  /* 0x800000ff04047221 */ /* 0x000fc80000010100 */
[----:B------:R-:W-:-:S07]  /*1ff60*/  FFMA R25, R25, R4, R25 ;  /* 0x0000000419197223 */ /* 0x000fce0000000019 */
.L_x_455:
[----:B------:R-:W-:Y:S05]  /*1ff70*/  BSYNC B1 ;  /* 0x0000000000017941 */ /* 0x000fea0003800000 */
.L_x_453:
        /* <DEDUP_REMOVED lines=10> */
.L_x_457:
[----:B------:R-:W1:Y:S02]  /*20020*/  MUFU.RCP R26, R27 ;  /* 0x0000001b001a7308 */ /* 0x000e640000001000 */
[----:B-1----:R-:W-:-:S04]  /*20030*/  FFMA R4, R27, R26, -1 ;  /* 0xbf8000001b047423 */ /* 0x002fc8000000001a */
[----:B------:R-:W-:-:S04]  /*20040*/  FADD.FTZ R5, -R4, -RZ ;  /* 0x800000ff04057221 */ /* 0x000fc80000010100 */
[----:B------:R-:W-:-:S07]  /*20050*/  FFMA R26, R26, R5, R26 ;  /* 0x000000051a1a7223 */ /* 0x000fce000000001a */
.L_x_458:
[----:B------:R-:W-:Y:S05]  /*20060*/  BSYNC B1 ;  /* 0x0000000000017941 */ /* 0x000fea0003800000 */
.L_x_456:
        /* <DEDUP_REMOVED lines=9> */
.L_x_460:
[----:B------:R-:W1:Y:S02]  /*20100*/  MUFU.RCP R5, R28 ;  /* 0x0000001c00057308 */ /* 0x000e640000001000 */
[----:B-1----:R-:W-:-:S04]  /*20110*/  FFMA R4, R28, R5, -1 ;  /* 0xbf8000001c047423 */ /* 0x002fc80000000005 */
[----:B------:R-:W-:-:S04]  /*20120*/  FADD.FTZ R4, -R4, -RZ ;  /* 0x800000ff04047221 */ /* 0x000fc80000010100 */
[----:B------:R-:W-:-:S07]  /*20130*/  FFMA R8, R5, R4, R5 ;  /* 0x0000000405087223 */ /* 0x000fce0000000005 */
.L_x_461:
[----:B------:R-:W-:Y:S05]  /*20140*/  BSYNC B1 ;  /* 0x0000000000017941 */ /* 0x000fea0003800000 */
.L_x_459:
        /* <DEDUP_REMOVED lines=10> */
.L_x_462:
        /* <DEDUP_REMOVED lines=27> */
.L_x_464:
[----:B------:R-:W-:Y:S05]  /*203a0*/  BSYNC B0 ;  /* 0x0000000000007941 */ /* 0x000fea0003800000 */
.L_x_463:
[----:B------:R-:W-:Y:S04]  /*203b0*/  BSSY B0, `(.L_x_465) ;  /* 0x000003a000007945 */ /* 0x000fe80003800000 */
[----:B------:R-:W-:Y:S05]  /*203c0*/  @P0 BRA `(.L_x_466) ;  /* 0x0000000000e00947 */ /* 0x000fea0003800000 */
[----:B------:R-:W-:-:S04]  /*203d0*/  MOV R4, UR44 ;  /* 0x0000002c00047c02 */ /* 0x000fc80008000f00 */
[----:B------:R-:W-:-:S13]  /*203e0*/  ISETP.NE.AND P3, PT, R4, 0x3, PT ;  /* 0x000000030400780c */ /* 0x000fda0003f65270 */
[----:B------:R-:W-:Y:S05]  /*203f0*/  @!P3 BRA `(.L_x_467) ;  /* 0x000000000004b947 */ /* 0x000fea0003800000 */
[----:B------:R-:W-:Y:S01]  /*20400*/  BPT.TRAP 0x1 ;  /* 0x000000040000795c */ /* 0x000fe20000300000 */
.L_x_467:
[----:B------:R-:W-:Y:S01]  /*20410*/  LEA R4, R18, UR48, 0x3 ;  /* 0x0000003012047c11 */ /* 0x000fe2000f8e18ff */
[----:B------:R-:W-:Y:S01]  /*20420*/  BSSY B1, `(.L_x_468) ;  /* 0x0000004000017945 */ /* 0x000fe20003800000 */
[----:B------:R-:W-:-:S04]  /*20430*/  SHF.L.U32 R5, R19, 0x1f, RZ ;  /* 0x0000001f13057819 */ /* 0x000fc800000006ff */
[----:B------:R-:W1:Y:S02]  /*20440*/  SYNCS.PHASECHK.TRANS64.TRYWAIT P2, [R4+URZ+0x60], R5 ;  /* 0x00006005040075a7 */ /* 0x000e64000804017f */
[----:B-1----:R-:W-:Y:S05]  /*20450*/  @!P2 BRA `(.L_x_469) ;  /* 0x0000017000a0a947 */ /* 0x002fea0003800000 */
.L_x_1152:
[----:B------:R-:W-:Y:S05]  /*20460*/  BSYNC B1 ;  /* 0x0000000000017941 */ /* 0x000fea0003800000 */
.L_x_468:
        /* <DEDUP_REMOVED lines=22> */
.L_x_471:
[----:B------:R-:W-:Y:S05]  /*205d0*/  BSYNC B1 ;  /* 0x0000000000017941 */ /* 0x000fea0003800000 */
.L_x_470:
        /* <DEDUP_REMOVED lines=8> */
.L_x_472:
        /* <DEDUP_REMOVED lines=15> */
.L_x_466:
[----:B------:R-:W-:Y:S05]  /*20750*/  BSYNC B0 ;  /* 0x0000000000007941 */ /* 0x000fea0003800000 */
.L_x_465:
[----:B------:R-:W2:Y:S04]  /*20760*/  LDL.LU R5, [R1+0x360] ;  /* 0x0003600001057983 */ /* 0x000ea80000300800 */
[----:B------:R-:W3:Y:S04]  /*20770*/  LDL.LU R13, [R1+0x364] ;  /* 0x00036400010d7983 */ /* 0x000ee80000300800 */
[----:B------:R-:W4:Y:S04]  /*20780*/  LDL.LU R29, [R1+0x368] ;  /* 0x00036800011d7983 */ /* 0x000f280000300800 */
        /* <DEDUP_REMOVED lines=8> */
[----:B------:R-:W5:Y:S01]  /*20810*/  LDL.LU R22, [R1+0x384] ;  /* 0x0003840001167983 */ /* 0x000f620000300800 */
[----:B------:R-:W-:Y:S01]  /*20820*/  HADD2.F32 R8, -RZ, R4.H1_H1 ;  /* 0x30000004ff087230 */ /* 0x000fe20000004100 */
[----:B------:R-:W-:-:S05]  /*20830*/  F2FP.F16.E4M3.UNPACK_B R4, R7.H1 ;  /* 0x00000007ff04723e */ /* 0x000fca00030006ff */
[--C-:B------:R-:W-:Y:S02]  /*20840*/  HADD2.F32 R23, -RZ, R4.reuse.H0_H0 ;  /* 0x20000004ff177230 */ /* 0x100fe40000004100 */
[----:B------:R-:W-:Y:S02]  /*20850*/  HADD2.F32 R4, -RZ, R4.H1_H1 ;  /* 0x30000004ff047230 */ /* 0x000fe40000004100 */
[----:B--2---:R-:W-:-:S04]  /*20860*/  FMUL R5, R16, R5 ;  /* 0x0000000510057220 */ /* 0x004fc80000400000 */
[----:B------:R-:W-:Y:S01]  /*20870*/  FFMA R15, R2, R15, R5 ;  /* 0x0000000f020f7223 */ /* 0x000fe20000000005 */
[C---:B---3--:R-:W-:Y:S01]  /*20880*/  FMUL R13, R16.reuse, R13 ;  /* 0x0000000d100d7220 */ /* 0x048fe20000400000 */
[C---:B----4-:R-:W-:Y:S01]  /*20890*/  FMUL R5, R16.reuse, R29 ;  /* 0x0000001d10057220 */ /* 0x050fe20000400000 */
[----:B-----5:R-:W-:Y:S02]  /*208a0*/  FMUL R29, R16, R24 ;  /* 0x00000018101d7220 */ /* 0x020fe40000400000 */
[----:B------:R-:W2:Y:S01]  /*208b0*/  LDL.LU R24, [R1+0x388] ;  /* 0x0003880001187983 */ /* 0x000ea20000300800 */
[----:B------:R-:W-:Y:S01]  /*208c0*/  FFMA R21, R2, R8, R13 ;  /* 0x0000000802157223 */ /* 0x000fe2000000000d */
[C---:B------:R-:W-:Y:S01]  /*208d0*/  FMUL R13, R16.reuse, R27 ;  /* 0x0000001b100d7220 */ /* 0x040fe20000400000 */
[C---:B------:R-:W-:Y:S02]  /*208e0*/  FMUL R33, R16.reuse, R28 ;  /* 0x0000001c10217220 */ /* 0x040fe40000400000 */
[----:B------:R-:W3:Y:S01]  /*208f0*/  LDL.LU R28, [R1+0x38c] ;  /* 0x00038c00011c7983 */ /* 0x000ee20000300800 */
[----:B------:R-:W-:Y:S01]  /*20900*/  FMUL R27, R16, R25 ;  /* 0x00000019101b7220 */ /* 0x000fe20000400000 */
[----:B------:R-:W-:Y:S01]  /*20910*/  FFMA R25, R2, R4, R13 ;  /* 0x0000000402197223 */ /* 0x000fe2000000000d */
[----:B------:R-:W-:-:S02]  /*20920*/  FMUL R13, R16, R30 ;  /* 0x0000001e100d7220 */ /* 0x000fc40000400000 */
[----:B------:R-:W4:Y:S04]  /*20930*/  LDL.LU R30, [R1+0x390] ;  /* 0x00039000011e7983 */ /* 0x000f280000300800 */
[----:B------:R-:W5:Y:S04]  /*20940*/  LDL.LU R36, [R1+0x394] ;  /* 0x0003940001247983 */ /* 0x000f680000300800 */
[----:B------:R-:W5:Y:S04]  /*20950*/  LDL.LU R38, [R1+0x398] ;  /* 0x0003980001267983 */ /* 0x000f680000300800 */
[----:B------:R-:W5:Y:S01]  /*20960*/  LDL.LU R46, [R1+0x39c] ;  /* 0x00039c00012e7983 */ /* 0x000f620000300800 */
[----:B------:R-:W-:-:S02]  /*20970*/  F2FP.F16.E4M3.UNPACK_B R12, R6 ;  /* 0x00000006ff0c723e */ /* 0x000fc400020006ff */
[----:B------:R-:W-:-:S03]  /*20980*/  F2FP.F16.E4M3.UNPACK_B R8, R6.H1 ;  /* 0x00000006ff08723e */ /* 0x000fc600030006ff */
[--C-:B------:R-:W-:Y:S02]  /*20990*/  HADD2.F32 R14, -RZ, R12.reuse.H0_H0 ;  /* 0x2000000cff0e7230 */ /* 0x100fe40000004100 */
[----:B------:R-:W-:Y:S01]  /*209a0*/  HADD2.F32 R12, -RZ, R12.H1_H1 ;  /* 0x3000000cff0c7230 */ /* 0x000fe20000004100 */
[----:B------:R-:W-:Y:S01]  /*209b0*/  MOV R4, 0x3bbb989d ;  /* 0x3bbb989d00047802 */ /* 0x000fe20000000f00 */
[C---:B------:R-:W-:Y:S01]  /*209c0*/  FFMA R23, R2.reuse, R23, R5 ;  /* 0x0000001702177223 */ /* 0x040fe20000000005 */
[C---:B------:R-:W-:Y:S01]  /*209d0*/  FFMA R27, R2.reuse, R14, R27 ;  /* 0x0000000e021b7223 */ /* 0x040fe2000000001b */
[----:B------:R-:W-:Y:S01]  /*209e0*/  F2FP.F16.E4M3.UNPACK_B R14, R3 ;  /* 0x00000003ff0e723e */ /* 0x000fe200020006ff */
[----:B------:R-:W-:Y:S01]  /*209f0*/  FFMA R29, R2, R12, R29 ;  /* 0x0000000c021d7223 */ /* 0x000fe2000000001d */
[--C-:B------:R-:W-:Y:S01]  /*20a00*/  HADD2.F32 R31, -RZ, R8.reuse.H0_H0 ;  /* 0x20000008ff1f7230 */ /* 0x100fe20000004100 */
[----:B------:R-:W-:Y:S01]  /*20a10*/  MOV R5, 0x437c0000 ;  /* 0x437c000000057802 */ /* 0x000fe20000000f00 */
[----:B------:R-:W-:-:S02]  /*20a20*/  HADD2.F32 R12, -RZ, R8.H1_H1 ;  /* 0x30000008ff0c7230 */ /* 0x000fc40000004100 */
[----:B------:R-:W-:Y:S01]  /*20a30*/  FFMA.SAT R8, -R15, R4, 0.5 ;  /* 0x3f0000000f087423 */ /* 0x000fe20000002104 */
[----:B------:R-:W-:Y:S01]  /*20a40*/  FMUL R35, R16, R20 ;  /* 0x0000001410237220 */ /* 0x000fe20000400000 */
[--C-:B------:R-:W-:Y:S02]  /*20a50*/  HADD2.F32 R20, -RZ, R14.reuse.H0_H0 ;  /* 0x2000000eff147230 */ /* 0x100fe40000004100 */
[----:B------:R-:W-:Y:S01]  /*20a60*/  FFMA.RM R8, R8, R5, 12582913 ;  /* 0x4b40000108087423 */ /* 0x000fe20000004005 */
[C---:B------:R-:W-:Y:S01]  /*20a70*/  FFMA R31, R2.reuse, R31, R13 ;  /* 0x0000001f021f7223 */ /* 0x040fe2000000000d */
[C---:B------:R-:W-:Y:S01]  /*20a80*/  FFMA R41, R2.reuse, R12, R33 ;  /* 0x0000000c02297223 */ /* 0x040fe20000000021 */
[----:B------:R-:W-:Y:S02]  /*20a90*/  HADD2.F32 R13, -RZ, R14.H1_H1 ;  /* 0x3000000eff0d7230 */ /* 0x000fe40000004100 */
[----:B------:R-:W-:Y:S01]  /*20aa0*/  FFMA.SAT R12, -R21, R4, 0.5 ;  /* 0x3f000000150c7423 */ /* 0x000fe20000002104 */
[----:B------:R-:W-:Y:S01]  /*20ab0*/  FFMA R33, R2, R20, R35 ;  /* 0x0000001402217223 */ /* 0x000fe20000000023 */
[----:B------:R-:W-:Y:S01]  /*20ac0*/  FADD R14, R8, -12583039 ;  /* 0xcb40007f080e7421 */ /* 0x000fe20000000000 */
[----:B------:R-:W-:Y:S01]  /*20ad0*/  FMUL R35, R16, R22 ;  /* 0x0000001610237220 */ /* 0x000fe20000400000 */
[----:B------:R-:W-:Y:S01]  /*20ae0*/  FFMA.SAT R20, -R23, R4, 0.5 ;  /* 0x3f00000017147423 */ /* 0x000fe20000002104 */
[----:B------:R-:W-:Y:S01]  /*20af0*/  FFMA.RM R12, R12, R5, 12582913 ;  /* 0x4b4000010c0c7423 */ /* 0x000fe20000004005 */
[----:B------:R-:W-:Y:S01]  /*20b00*/  F2FP.F16.E4M3.UNPACK_B R26, R3.H1 ;  /* 0x00000003ff1a723e */ /* 0x000fe200030006ff */
[C---:B------:R-:W-:Y:S01]  /*20b10*/  FFMA R14, -R15.reuse, 1.4426950216293334961, -R14 ;  /* 0x3fb8aa3b0f0e7823 */ /* 0x040fe2000000090e */
[----:B------:R-:W-:Y:S01]  /*20b20*/  FFMA R35, R2, R13, R35 ;  /* 0x0000000d02237223 */ /* 0x000fe20000000023 */
[----:B------:R-:W-:Y:S01]  /*20b30*/  FFMA.RM R13, R20, R5, 12582913 ;  /* 0x4b400001140d7423 */ /* 0x000fe20000004005 */
[----:B------:R-:W-:Y:S01]  /*20b40*/  FADD R20, R12, -12583039 ;  /* 0xcb40007f0c147421 */ /* 0x000fe20000000000 */
[----:B------:R-:W-:Y:S01]  /*20b50*/  FFMA R14, -R15, 1.925963033500011079e-08, R14 ;  /* 0x32a570600f0e7823 */ /* 0x000fe2000000010e */
[----:B------:R-:W-:-:S02]  /*20b60*/  HADD2.F32 R15, -RZ, R26.H0_H0 ;  /* 0x2000001aff0f7230 */ /* 0x000fc40000004100 */
[----:B------:R-:W-:Y:S01]  /*20b70*/  FADD R22, R13, -12583039 ;  /* 0xcb40007f0d167421 */ /* 0x000fe20000000000 */
[----:B------:R-:W-:-:S03]  /*20b80*/  FFMA R20, -R21, 1.4426950216293334961, -R20 ;  /* 0x3fb8aa3b15147823 */ /* 0x000fc60000000914 */
[----:B------:R-:W-:Y:S01]  /*20b90*/  FFMA R22, -R23, 1.4426950216293334961, -R22 ;  /* 0x3fb8aa3b17167823 */ /* 0x000fe20000000916 */
[----:B------:R-:W-:Y:S01]  /*20ba0*/  FFMA R21, -R21, 1.925963033500011079e-08, R20 ;  /* 0x32a5706015157823 */ /* 0x000fe20000000114 */
[----:B------:R-:W-:Y:S01]  /*20bb0*/  FFMA.SAT R20, -R27, R4, 0.5 ;  /* 0x3f0000001b147423 */ /* 0x000fe20000002104 */
[----:B------:R-:W-:Y:S02]  /*20bc0*/  HADD2.F32 R26, -RZ, R26.H1_H1 ;  /* 0x3000001aff1a7230 */ /* 0x000fe40000004100 */
[----:B------:R-:W-:Y:S01]  /*20bd0*/  FFMA R22, -R23, 1.925963033500011079e-08, R22 ;  /* 0x32a5706017167823 */ /* 0x000fe20000000116 */
[----:B------:R-:W-:Y:S01]  /*20be0*/  FFMA.RM R20, R20, R5, 12582913 ;  /* 0x4b40000114147423 */ /* 0x000fe20000004005 */
[----:B------:R-:W-:Y:S01]  /*20bf0*/  F2FP.F16.E4M3.UNPACK_B R34, R0 ;  /* 0x00000000ff22723e */ /* 0x000fe200020006ff */
[----:B------:R-:W-:Y:S01]  /*20c00*/  FFMA.SAT R32, -R41, R4, 0.5 ;  /* 0x3f00000029207423 */ /* 0x000fe20000002104 */
[----:B------:R-:W-:Y:S01]  /*20c10*/  F2FP.F16.E4M3.UNPACK_B R44, R0.H1 ;  /* 0x00000000ff2c723e */ /* 0x000fe200030006ff */
[----:B------:R-:W-:Y:S08]  /*20c20*/  MUFU.EX2 R14, R14 ;  /* 0x0000000e000e7308 */ /* 0x000ff00000000800 */
[----:B------:R-:W1:Y:S01]  /*20c30*/  MUFU.EX2 R22, R22 ;  /* 0x0000001600167308 */ /* 0x000e620000000800 */
[----:B------:R-:W-:-:S07]  /*20c40*/  SHF.L.U32 R13, R13, 0x17, RZ ;  /* 0x000000170d0d7819 */ /* 0x000fce00000006ff */
[----:B------:R-:W1:Y:S01]  /*20c50*/  MUFU.EX2 R21, R21 ;  /* 0x0000001500157308 */ /* 0x000e620000000800 */
[----:B------:R-:W-:Y:S01]  /*20c60*/  SHF.L.U32 R12, R12, 0x17, RZ ;  /* 0x000000170c0c7819 */ /* 0x000fe200000006ff */
[----:B-1----:R-:W-:Y:S01]  /*20c70*/  FFMA R22, R13, R22, 1 ;  /* 0x3f8000000d167423 */ /* 0x002fe20000000016 */
[----:B------:R-:W-:Y:S03]  /*20c80*/  BSSY B1, `(.L_x_473) ;  /* 0x0000086000017945 */ /* 0x000fe60003800000 */
[----:B------:R-:W-:Y:S01]  /*20c90*/  FFMA R21, R12, R21, 1 ;  /* 0x3f8000000c157423 */ /* 0x000fe20000000015 */
[----:B--2---:R-:W-:Y:S01]  /*20ca0*/  FMUL R37, R16, R24 ;  /* 0x0000001810257220 */ /* 0x004fe20000400000 */
[----:B------:R-:W-:-:S03]  /*20cb0*/  FFMA.SAT R24, -R25, R4, 0.5 ;  /* 0x3f00000019187423 */ /* 0x000fc60000002104 */
[----:B------:R-:W-:Y:S01]  /*20cc0*/  FFMA R37, R2, R15, R37 ;  /* 0x0000000f02257223 */ /* 0x000fe20000000025 */
[----:B------:R-:W-:Y:S01]  /*20cd0*/  FFMA.RM R15, R24, R5, 12582913 ;  /* 0x4b400001180f7423 */ /* 0x000fe20000004005 */
[----:B---3--:R-:W-:-:S03]  /*20ce0*/  FMUL R23, R16, R28 ;  /* 0x0000001c10177220 */ /* 0x008fc60000400000 */
[----:B------:R-:W-:Y:S01]  /*20cf0*/  FADD R24, R15, -12583039 ;  /* 0xcb40007f0f187421 */ /* 0x000fe20000000000 */
[----:B------:R-:W-:Y:S01]  /*20d00*/  FFMA.SAT R28, -R29, R4, 0.5 ;  /* 0x3f0000001d1c7423 */ /* 0x000fe20000002104 */
[----:B------:R-:W-:Y:S02]  /*20d10*/  FFMA R43, R2, R26, R23 ;  /* 0x0000001a022b7223 */ /* 0x000fe40000000017 */
[C---:B------:R-:W-:Y:S01]  /*20d20*/  FFMA R24, -R25.reuse, 1.4426950216293334961, -R24 ;  /* 0x3fb8aa3b19187823 */ /* 0x040fe20000000918 */
[----:B------:R-:W-:Y:S01]  /*20d30*/  FADD R26, R20, -12583039 ;  /* 0xcb40007f141a7421 */ /* 0x000fe20000000000 */
[----:B----4-:R-:W-:Y:S02]  /*20d40*/  FMUL R39, R16, R30 ;  /* 0x0000001e10277220 */ /* 0x010fe40000400000 */
[----:B------:R-:W-:Y:S01]  /*20d50*/  FFMA R23, -R25, 1.925963033500011079e-08, R24 ;  /* 0x32a5706019177823 */ /* 0x000fe20000000118 */
[----:B------:R-:W-:Y:S02]  /*20d60*/  HADD2.F32 R25, -RZ, R34.H0_H0 ;  /* 0x20000022ff197230 */ /* 0x000fe40000004100 */
[----:B------:R-:W-:Y:S01]  /*20d70*/  FFMA.RM R24, R28, R5, 12582913 ;  /* 0x4b4000011c187423 */ /* 0x000fe20000004005 */
[----:B------:R-:W-:Y:S01]  /*20d80*/  FFMA R26, -R27, 1.4426950216293334961, -R26 ;  /* 0x3fb8aa3b1b1a7823 */ /* 0x000fe2000000091a */
[----:B------:R-:W-:-:S02]  /*20d90*/  FFMA.SAT R30, -R31, R4, 0.5 ;  /* 0x3f0000001f1e7423 */ /* 0x000fc40000002104 */
[----:B------:R-:W-:Y:S01]  /*20da0*/  FADD R28, R24, -12583039 ;  /* 0xcb40007f181c7421 */ /* 0x000fe20000000000 */
[----:B------:R-:W-:Y:S01]  /*20db0*/  FFMA R26, -R27, 1.925963033500011079e-08, R26 ;  /* 0x32a570601b1a7823 */ /* 0x000fe2000000011a */
[----:B------:R-:W-:Y:S01]  /*20dc0*/  FFMA R39, R2, R25, R39 ;  /* 0x0000001902277223 */ /* 0x000fe20000000027 */
[-C--:B------:R-:W-:Y:S01]  /*20dd0*/  FFMA.RM R27, R30, R5.reuse, 12582913 ;  /* 0x4b4000011e1b7423 */ /* 0x080fe20000004005 */
[----:B------:R-:W-:Y:S01]  /*20de0*/  FFMA.RM R25, R32, R5, 12582913 ;  /* 0x4b40000120197423 */ /* 0x000fe20000004005 */
[----:B------:R-:W-:Y:S02]  /*20df0*/  FFMA R28, -R29, 1.4426950216293334961, -R28 ;  /* 0x3fb8aa3b1d1c7823 */ /* 0x000fe4000000091c */
[----:B------:R-:W-:Y:S01]  /*20e00*/  FADD R30, R27, -12583039 ;  /* 0xcb40007f1b1e7421 */ /* 0x000fe20000000000 */
[----:B------:R-:W-:Y:S01]  /*20e10*/  FADD R32, R25, -12583039 ;  /* 0xcb40007f19207421 */ /* 0x000fe20000000000 */
[----:B------:R-:W-:Y:S01]  /*20e20*/  FFMA R28, -R29, 1.925963033500011079e-08, R28 ;  /* 0x32a570601d1c7823 */ /* 0x000fe2000000011c */
[----:B------:R-:W-:-:S02]  /*20e30*/  HADD2.F32 R34, -RZ, R34.H1_H1 ;  /* 0x30000022ff227230 */ /* 0x000fc40000004100 */
[----:B-----5:R-:W-:Y:S01]  /*20e40*/  FMUL R29, R16, R36 ;  /* 0x00000024101d7220 */ /* 0x020fe20000400000 */
[----:B------:R-:W-:Y:S01]  /*20e50*/  FFMA R30, -R31, 1.4426950216293334961, -R30 ;  /* 0x3fb8aa3b1f1e7823 */ /* 0x000fe2000000091e */
[----:B------:R-:W-:Y:S02]  /*20e60*/  FFMA R32, -R41, 1.4426950216293334961, -R32 ;  /* 0x3fb8aa3b29207823 */ /* 0x000fe40000000920 */
[----:B------:R-:W-:Y:S01]  /*20e70*/  FFMA R45, R2, R34, R29 ;  /* 0x00000022022d7223 */ /* 0x000fe2000000001d */
[----:B------:R-:W-:Y:S01]  /*20e80*/  FFMA R30, -R31, 1.925963033500011079e-08, R30 ;  /* 0x32a570601f1e7823 */ /* 0x000fe2000000011e */
[-C--:B------:R-:W-:Y:S01]  /*20e90*/  FFMA.SAT R34, -R33, R4.reuse, 0.5 ;  /* 0x3f00000021227423 */ /* 0x080fe20000002104 */
[----:B------:R-:W-:Y:S01]  /*20ea0*/  FFMA R31, -R41, 1.925963033500011079e-08, R32 ;  /* 0x32a57060291f7823 */ /* 0x000fe20000000120 */
[----:B------:R-:W-:Y:S01]  /*20eb0*/  FFMA.SAT R32, -R35, R4, 0.5 ;  /* 0x3f00000023207423 */ /* 0x000fe20000002104 */
[----:B------:R-:W-:Y:S02]  /*20ec0*/  HADD2.F32 R36, -RZ, R44.H0_H0 ;  /* 0x2000002cff247230 */ /* 0x000fe40000004100 */
[-C--:B------:R-:W-:Y:S01]  /*20ed0*/  FFMA.RM R29, R34, R5.reuse, 12582913 ;  /* 0x4b400001221d7423 */ /* 0x080fe20000004005 */
[----:B------:R-:W-:Y:S01]  /*20ee0*/  FMUL R41, R16, R38 ;  /* 0x0000002610297220 */ /* 0x000fe20000400000 */
[----:B------:R-:W-:-:S02]  /*20ef0*/  FFMA.RM R32, R32, R5, 12582913 ;  /* 0x4b40000120207423 */ /* 0x000fc40000004005 */
[----:B------:R-:W-:Y:S01]  /*20f00*/  FADD R34, R29, -12583039 ;  /* 0xcb40007f1d227421 */ /* 0x000fe20000000000 */
[----:B------:R-:W-:Y:S01]  /*20f10*/  FFMA R41, R2, R36, R41 ;  /* 0x0000002402297223 */ /* 0x000fe20000000029 */
[----:B------:R-:W-:Y:S01]  /*20f20*/  FADD R36, R32, -12583039 ;  /* 0xcb40007f20247421 */ /* 0x000fe20000000000 */
[----:B------:R-:W-:Y:S01]  /*20f30*/  FFMA.SAT R42, -R43, R4, 0.5 ;  /* 0x3f0000002b2a7423 */ /* 0x000fe20000002104 */
[----:B------:R-:W-:Y:S02]  /*20f40*/  FFMA R34, -R33, 1.4426950216293334961, -R34 ;  /* 0x3fb8aa3b21227823 */ /* 0x000fe40000000922 */
[----:B------:R-:W-:Y:S01]  /*20f50*/  FFMA R38, -R35, 1.4426950216293334961, -R36 ;  /* 0x3fb8aa3b23267823 */ /* 0x000fe20000000924 */
[----:B------:R-:W-:Y:S02]  /*20f60*/  HADD2.F32 R44, -RZ, R44.H1_H1 ;  /* 0x3000002cff2c7230 */ /* 0x000fe40000004100 */
[----:B------:R-:W-:Y:S01]  /*20f70*/  FFMA R34, -R33, 1.925963033500011079e-08, R34 ;  /* 0x32a5706021227823 */ /* 0x000fe20000000122 */
[----:B------:R-:W-:Y:S01]  /*20f80*/  FFMA.RM R33, R42, R5, 12582913 ;  /* 0x4b4000012a217423 */ /* 0x000fe20000004005 */
[----:B------:R-:W-:Y:S01]  /*20f90*/  FFMA R38, -R35, 1.925963033500011079e-08, R38 ;  /* 0x32a5706023267823 */ /* 0x000fe20000000126 */
[----:B------:R-:W-:-:S02]  /*20fa0*/  FMUL R35, R16, R46 ;  /* 0x0000002e10237220 */ /* 0x000fc40000400000 */
[----:B------:R-:W-:Y:S02]  /*20fb0*/  FADD R42, R33, -12583039 ;  /* 0xcb40007f212a7421 */ /* 0x000fe40000000000 */
[----:B------:R-:W-:Y:S01]  /*20fc0*/  FFMA R35, R2, R44, R35 ;  /* 0x0000002c02237223 */ /* 0x000fe20000000023 */
[-C--:B------:R-:W-:Y:S01]  /*20fd0*/  FFMA.SAT R46, -R45, R4.reuse, 0.5 ;  /* 0x3f0000002d2e7423 */ /* 0x080fe20000002104 */
[----:B------:R-:W-:Y:S02]  /*20fe0*/  FFMA R42, -R43, 1.4426950216293334961, -R42 ;  /* 0x3fb8aa3b2b2a7823 */ /* 0x000fe4000000092a */
[-C--:B------:R-:W-:Y:S01]  /*20ff0*/  FFMA.SAT R50, -R35, R4.reuse, 0.5 ;  /* 0x3f00000023327423 */ /* 0x080fe20000002104 */
[-C--:B------:R-:W-:Y:S01]  /*21000*/  FFMA.RM R46, R46, R5.reuse, 12582913 ;  /* 0x4b4000012e2e7423 */ /* 0x080fe20000004005 */
[----:B------:R-:W-:Y:S01]  /*21010*/  FFMA R42, -R43, 1.925963033500011079e-08, R42 ;  /* 0x32a570602b2a7823 */ /* 0x000fe2000000012a */
[----:B------:R-:W1:Y:S01]  /*21020*/  MUFU.EX2 R23, R23 ;  /* 0x0000001700177308 */ /* 0x000e620000000800 */
[-C--:B------:R-:W-:Y:S01]  /*21030*/  FFMA.RM R43, R50, R5.reuse, 12582913 ;  /* 0x4b400001322b7423 */ /* 0x080fe20000004005 */
[-C--:B------:R-:W-:Y:S01]  /*21040*/  FFMA.SAT R40, -R37, R4.reuse, 0.5 ;  /* 0x3f00000025287423 */ /* 0x080fe20000002104 */
[-C--:B------:R-:W-:Y:S01]  /*21050*/  FFMA.SAT R44, -R39, R4.reuse, 0.5 ;  /* 0x3f000000272c7423 */ /* 0x080fe20000002104 */
[----:B------:R-:W-:Y:S01]  /*21060*/  FFMA.SAT R48, -R41, R4, 0.5 ;  /* 0x3f00000029307423 */ /* 0x000fe20000002104 */
[----:B------:R-:W-:Y:S01]  /*21070*/  FADD R4, R46, -12583039 ;  /* 0xcb40007f2e047421 */ /* 0x000fe20000000000 */
[----:B------:R-:W-:Y:S01]  /*21080*/  FADD R52, R43, -12583039 ;  /* 0xcb40007f2b347421 */ /* 0x000fe20000000000 */
[-C--:B------:R-:W-:Y:S01]  /*21090*/  FFMA.RM R36, R40, R5.reuse, 12582913 ;  /* 0x4b40000128247423 */ /* 0x080fe20000004005 */
[-C--:B------:R-:W-:Y:S01]  /*210a0*/  FFMA.RM R48, R48, R5.reuse, 12582913 ;  /* 0x4b40000130307423 */ /* 0x080fe20000004005 */
[----:B------:R-:W-:Y:S01]  /*210b0*/  FFMA.RM R44, R44, R5, 12582913 ;  /* 0x4b4000012c2c7423 */ /* 0x000fe20000004005 */
[----:B------:R-:W-:Y:S01]  /*210c0*/  FFMA R4, -R45, 1.4426950216293334961, -R4 ;  /* 0x3fb8aa3b2d047823 */ /* 0x000fe20000000904 */
[----:B------:R-:W-:Y:S01]  /*210d0*/  FFMA R52, -R35, 1.4426950216293334961, -R52 ;  /* 0x3fb8aa3b23347823 */ /* 0x000fe20000000934 */
[----:B------:R-:W-:Y:S01]  /*210e0*/  SHF.L.U32 R5, R8, 0x17, RZ ;  /* 0x0000001708057819 */ /* 0x000fe200000006ff */
[----:B------:R-:W-:Y:S01]  /*210f0*/  FADD R40, R36, -12583039 ;  /* 0xcb40007f24287421 */ /* 0x000fe20000000000 */
[----:B------:R-:W-:Y:S01]  /*21100*/  FADD R50, R48, -12583039 ;  /* 0xcb40007f30327421 */ /* 0x000fe20000000000 */
[----:B------:R2:W-:Y:S01]  /*21110*/  MUFU.EX2 R47, R38 ;  /* 0x00000026002f7308 */ /* 0x0005e20000000800 */
[----:B------:R-:W-:Y:S01]  /*21120*/  FFMA R45, -R45, 1.925963033500011079e-08, R4 ;  /* 0x32a570602d2d7823 */ /* 0x000fe20000000104 */
[----:B------:R-:W-:Y:S01]  /*21130*/  FFMA R52, -R35, 1.925963033500011079e-08, R52 ;  /* 0x32a5706023347823 */ /* 0x000fe20000000134 */
[----:B------:R-:W-:Y:S01]  /*21140*/  SHF.L.U32 R4, R15, 0x17, RZ ;  /* 0x000000170f047819 */ /* 0x000fe200000006ff */
[----:B------:R-:W-:Y:S01]  /*21150*/  FFMA R35, R5, R14, 1 ;  /* 0x3f80000005237423 */ /* 0x000fe2000000000e */
[----:B------:R-:W-:Y:S01]  /*21160*/  FFMA R40, -R37, 1.4426950216293334961, -R40 ;  /* 0x3fb8aa3b25287823 */ /* 0x000fe20000000928 */
[----:B------:R-:W-:Y:S01]  /*21170*/  FFMA R50, -R41, 1.4426950216293334961, -R50 ;  /* 0x3fb8aa3b29327823 */ /* 0x000fe20000000932 */
[----:B--2---:R-:W-:Y:S01]  /*21180*/  FADD R38, R44, -12583039 ;  /* 0xcb40007f2c267421 */ /* 0x004fe20000000000 */
[----:B------:R-:W2:Y:S01]  /*21190*/  MUFU.EX2 R28, R28 ;  /* 0x0000001c001c7308 */ /* 0x000ea20000000800 */
[----:B-1----:R-:W-:-:S02]  /*211a0*/  FFMA R23, R4, R23, 1 ;  /* 0x3f80000004177423 */ /* 0x002fc40000000017 */
[----:B------:R-:W-:Y:S01]  /*211b0*/  FFMA R38, -R39, 1.4426950216293334961, -R38 ;  /* 0x3fb8aa3b27267823 */ /* 0x000fe20000000926 */
[----:B------:R-:W-:Y:S01]  /*211c0*/  FFMA R40, -R37, 1.925963033500011079e-08, R40 ;  /* 0x32a5706025287823 */ /* 0x000fe20000000128 */
[----:B------:R-:W-:Y:S01]  /*211d0*/  FFMA R50, -R41, 1.925963033500011079e-08, R50 ;  /* 0x32a5706029327823 */ /* 0x000fe20000000132 */
[----:B------:R-:W-:Y:S02]  /*211e0*/  IADD3 R4, R35, 0x1800000, RZ ;  /* 0x0180000023047810 */ /* 0x000fe40007ffe0ff */
[----:B------:R-:W1:Y:S01]  /*211f0*/  MUFU.EX2 R30, R30 ;  /* 0x0000001e001e7308 */ /* 0x000e620000000800 */
[----:B------:R-:W-:Y:S01]  /*21200*/  FFMA R38, -R39, 1.925963033500011079e-08, R38 ;  /* 0x32a5706027267823 */ /* 0x000fe20000000126 */
[----:B------:R-:W-:-:S04]  /*21210*/  LOP3.LUT R4, R4, 0x7f800000, RZ, 0xc0, !PT ;  /* 0x7f80000004047812 */ /* 0x000fc800078ec0ff */
[----:B------:R-:W-:Y:S02]  /*21220*/  ISETP.GT.U32.AND P2, PT, R4, 0x1ffffff, PT ;  /* 0x01ffffff0400780c */ /* 0x000fe40003f44070 */
[----:B------:R-:W3:Y:S01]  /*21230*/  MUFU.EX2 R26, R26 ;  /* 0x0000001a001a7308 */ /* 0x000ee20000000800 */
[----:B------:R-:W-:-:S07]  /*21240*/  SHF.L.U32 R13, R24, 0x17, RZ ;  /* 0x00000017180d7819 */ /* 0x000fce00000006ff */
[----:B------:R-:W4:Y:S01]  /*21250*/  MUFU.EX2 R31, R31 ;  /* 0x0000001f001f7308 */ /* 0x000f220000000800 */
[----:B------:R-:W-:-:S07]  /*21260*/  SHF.L.U32 R27, R27, 0x17, RZ ;  /* 0x000000171b1b7819 */ /* 0x000fce00000006ff */
[----:B------:R-:W5:Y:S08]  /*21270*/  MUFU.EX2 R34, R34 ;  /* 0x0000002200227308 */ /* 0x000f700000000800 */
[----:B------:R-:W5:Y:S08]  /*21280*/  MUFU.EX2 R40, R40 ;  /* 0x0000002800287308 */ /* 0x000f700000000800 */
[----:B------:R-:W5:Y:S08]  /*21290*/  MUFU.EX2 R37, R42 ;  /* 0x0000002a00257308 */ /* 0x000f700000000800 */
[----:B------:R-:W5:Y:S08]  /*212a0*/  MUFU.EX2 R39, R38 ;  /* 0x0000002600277308 */ /* 0x000f700000000800 */
[----:B------:R-:W5:Y:S08]  /*212b0*/  MUFU.EX2 R8, R45 ;  /* 0x0000002d00087308 */ /* 0x000f700000000800 */
[----:B------:R-:W5:Y:S08]  /*212c0*/  MUFU.EX2 R50, R50 ;  /* 0x0000003200327308 */ /* 0x000f700000000800 */
[----:B------:R-:W5:Y:S01]  /*212d0*/  MUFU.EX2 R52, R52 ;  /* 0x0000003400347308 */ /* 0x000f620000000800 */
[----:B--2---:R-:W-:Y:S01]  /*212e0*/  FFMA R28, R13, R28, 1 ;  /* 0x3f8000000d1c7423 */ /* 0x004fe2000000001c */
[----:B------:R-:W-:Y:S01]  /*212f0*/  SHF.L.U32 R5, R20, 0x17, RZ ;  /* 0x0000001714057819 */ /* 0x000fe200000006ff */
[----:B-1----:R-:W-:Y:S01]  /*21300*/  FFMA R30, R27, R30, 1 ;  /* 0x3f8000001b1e7423 */ /* 0x002fe2000000001e */
[----:B------:R-:W-:-:S02]  /*21310*/  SHF.L.U32 R12, R25, 0x17, RZ ;  /* 0x00000017190c7819 */ /* 0x000fc400000006ff */
[----:B------:R-:W-:Y:S02]  /*21320*/  SHF.L.U32 R13, R29, 0x17, RZ ;  /* 0x000000171d0d7819 */ /* 0x000fe400000006ff */
[----:B------:R-:W-:Y:S02]  /*21330*/  SHF.L.U32 R14, R32, 0x17, RZ ;  /* 0x00000017200e7819 */ /* 0x000fe400000006ff */
[----:B------:R-:W-:Y:S02]  /*21340*/  SHF.L.U32 R15, R36, 0x17, RZ ;  /* 0x00000017240f7819 */ /* 0x000fe400000006ff */
[----:B------:R-:W-:Y:S02]  /*21350*/  SHF.L.U32 R20, R33, 0x17, RZ ;  /* 0x0000001721147819 */ /* 0x000fe400000006ff */
[----:B------:R-:W-:Y:S02]  /*21360*/  SHF.L.U32 R24, R44, 0x17, RZ ;  /* 0x000000172c187819 */ /* 0x000fe400000006ff */
[----:B------:R-:W-:-:S02]  /*21370*/  SHF.L.U32 R25, R46, 0x17, RZ ;  /* 0x000000172e197819 */ /* 0x000fc400000006ff */
[----:B------:R-:W-:Y:S02]  /*21380*/  SHF.L.U32 R27, R48, 0x17, RZ ;  /* 0x00000017301b7819 */ /* 0x000fe400000006ff */
[----:B------:R-:W-:Y:S01]  /*21390*/  SHF.L.U32 R29, R43, 0x17, RZ ;  /* 0x000000172b1d7819 */ /* 0x000fe200000006ff */
[----:B---3--:R-:W-:Y:S01]  /*213a0*/  FFMA R26, R5, R26, 1 ;  /* 0x3f800000051a7423 */ /* 0x008fe2000000001a */
[----:B----4-:R-:W-:Y:S01]  /*213b0*/  FFMA R12, R12, R31, 1 ;  /* 0x3f8000000c0c7423 */ /* 0x010fe2000000001f */
[----:B-----5:R-:W-:Y:S01]  /*213c0*/  FFMA R13, R13, R34, 1 ;  /* 0x3f8000000d0d7423 */ /* 0x020fe20000000022 */
[----:B------:R-:W-:Y:S01]  /*213d0*/  FFMA R14, R14, R47, 1 ;  /* 0x3f8000000e0e7423 */ /* 0x000fe2000000002f */
[----:B------:R-:W-:Y:S01]  /*213e0*/  FFMA R15, R15, R40, 1 ;  /* 0x3f8000000f0f7423 */ /* 0x000fe20000000028 */
        /* <DEDUP_REMOVED lines=11> */
.L_x_474:
[----:B------:R-:W1:Y:S02]  /*214a0*/  MUFU.RCP R32, R35 ;  /* 0x0000002300207308 */ /* 0x000e640000001000 */
[----:B-1----:R-:W-:-:S04]  /*214b0*/  FFMA R4, R35, R32, -1 ;  /* 0xbf80000023047423 */ /* 0x002fc80000000020 */
[----:B------:R-:W-:-:S04]  /*214c0*/  FADD.FTZ R5, -R4, -RZ ;  /* 0x800000ff04057221 */ /* 0x000fc80000010100 */
[----:B------:R-:W-:-:S07]  /*214d0*/  FFMA R32, R32, R5, R32 ;  /* 0x0000000520207223 */ /* 0x000fce0000000020 */
.L_x_475:
[----:B------:R-:W-:Y:S05]  /*214e0*/  BSYNC B1 ;  /* 0x0000000000017941 */ /* 0x000fea0003800000 */
.L_x_473:
        /* <DEDUP_REMOVED lines=10> */
.L_x_477:
[----:B------:R-:W1:Y:S02]  /*21590*/  MUFU.RCP R4, R21 ;  /* 0x0000001500047308 */ /* 0x000e640000001000 */
[----:B-1----:R-:W-:-:S04]  /*215a0*/  FFMA R5, R21, R4, -1 ;  /* 0xbf80000015057423 */ /* 0x002fc80000000004 */
[----:B------:R-:W-:-:S04]  /*215b0*/  FADD.FTZ R5, -R5, -RZ ;  /* 0x800000ff05057221 */ /* 0x000fc80000010100 */
[----:B------:R-:W-:-:S07]  /*215c0*/  FFMA R33, R4, R5, R4 ;  /* 0x0000000504217223 */ /* 0x000fce0000000004 */
.L_x_478:
[----:B------:R-:W-:Y:S05]  /*215d0*/  BSYNC B1 ;  /* 0x0000000000017941 */ /* 0x000fea0003800000 */
.L_x_476:
        /* <DEDUP_REMOVED lines=10> */
.L_x_480:
[----:B------:R-:W1:Y:S02]  /*21680*/  MUFU.RCP R21, R22 ;  /* 0x0000001600157308 */ /* 0x000e640000001000 */
[----:B-1----:R-:W-:-:S04]  /*21690*/  FFMA R4, R22, R21, -1 ;  /* 0xbf80000016047423 */ /* 0x002fc80000000015 */
[----:B------:R-:W-:-:S04]  /*216a0*/  FADD.FTZ R4, -R4, -RZ ;  /* 0x800000ff04047221 */ /* 0x000fc80000010100 */
[----:B------:R-:W-:-:S07]  /*216b0*/  FFMA R21, R21, R4, R21 ;  /* 0x0000000415157223 */ /* 0x000fce0000000015 */
.L_x_481:
[----:B------:R-:W-:Y:S05]  /*216c0*/  BSYNC B1 ;  /* 0x0000000000017941 */ /* 0x000fea0003800000 */
.L_x_479:
        /* <DEDUP_REMOVED lines=10> */
.L_x_483:
[----:B------:R-:W1:Y:S02]  /*21770*/  MUFU.RCP R22, R23 ;  /* 0x0000001700167308 */ /* 0x000e640000001000 */
[----:B-1----:R-:W-:-:S04]  /*21780*/  FFMA R4, R23, R22, -1 ;  /* 0xbf80000017047423 */ /* 0x002fc80000000016 */
[----:B------:R-:W-:-:S04]  /*21790*/  FADD.FTZ R5, -R4, -RZ ;  /* 0x800000ff04057221 */ /* 0x000fc80000010100 */
[----:B------:R-:W-:-:S07]  /*217a0*/  FFMA R22, R22, R5, R22 ;  /* 0x0000000516167223 */ /* 0x000fce0000000016 */
.L_x_484:
[----:B------:R-:W-:Y:S05]  /*217b0*/  BSYNC B1 ;  /* 0x0000000000017941 */ /* 0x000fea0003800000 */
.L_x_482:
        /* <DEDUP_REMOVED lines=10> */
.L_x_486:
[----:B------:R-:W1:Y:S02]  /*21860*/  MUFU.RCP R23, R26 ;  /* 0x0000001a00177308 */ /* 0x000e640000001000 */
[----:B-1----:R-:W-:-:S04]  /*21870*/  FFMA R4, R26, R23, -1 ;  /* 0xbf8000001a047423 */ /* 0x002fc80000000017 */
[----:B------:R-:W-:-:S04]  /*21880*/  FADD.FTZ R4, -R4, -RZ ;  /* 0x800000ff04047221 */ /* 0x000fc80000010100 */
[----:B------:R-:W-:-:S07]  /*21890*/  FFMA R23, R23, R4, R23 ;  /* 0x0000000417177223 */ /* 0x000fce0000000017 */
.L_x_487:
[----:B------:R-:W-:Y:S05]  /*218a0*/  BSYNC B1 ;  /* 0x0000000000017941 */ /* 0x000fea0003800000 */
.L_x_485:
        /* <DEDUP_REMOVED lines=10> */
.L_x_489:
[----:B------:R-:W1:Y:S02]  /*21950*/  MUFU.RCP R5, R28 ;  /* 0x0000001c00057308 */ /* 0x000e640000001000 */
[----:B-1----:R-:W-:-:S04]  /*21960*/  FFMA R4, R28, R5, -1 ;  /* 0xbf8000001c047423 */ /* 0x002fc80000000005 */
[----:B------:R-:W-:-:S04]  /*21970*/  FADD.FTZ R4, -R4, -RZ ;  /* 0x800000ff04047221 */ /* 0x000fc80000010100 */
[----:B------:R-:W-:-:S07]  /*21980*/  FFMA R26, R5, R4, R5 ;  /* 0x00000004051a7223 */ /* 0x000fce0000000005 */
.L_x_490:
[----:B------:R-:W-:Y:S05]  /*21990*/  BSYNC B1 ;  /* 0x0000000000017941 */ /* 0x000fea0003800000 */
.L_x_488:
        /* <DEDUP_REMOVED lines=10> */
.L_x_492:
[----:B------:R-:W1:Y:S02]  /*21a40*/  MUFU.RCP R5, R30 ;  /* 0x0000001e00057308 */ /* 0x000e640000001000 */
[----:B-1----:R-:W-:-:S04]  /*21a50*/  FFMA R4, R30, R5, -1 ;  /* 0xbf8000001e047423 */ /* 0x002fc80000000005 */
[----:B------:R-:W-:-:S04]  /*21a60*/  FADD.FTZ R4, -R4, -RZ ;  /* 0x800000ff04047221 */ /* 0x000fc80000010100 */
[----:B------:R-:W-:-:S07]  /*21a70*/  FFMA R28, R5, R4, R5 ;  /* 0x00000004051c7223 */ /* 0x000fce0000000005 */
.L_x_493:
[----:B------:R-:W-:Y:S05]  /*21a80*/  BSYNC B1 ;  /* 0x0000000000017941 */ /* 0x000fea0003800000 */
.L_x_491:
        /* <DEDUP_REMOVED lines=10> */
.L_x_495:
[----:B------:R-:W1:Y:S02]  /*21b30*/  MUFU.RCP R39, R12 ;  /* 0x0000000c00277308 */ /* 0x000e640000001000 */
[----:B-1----:R-:W-:-:S04]  /*21b40*/  FFMA R4, R12, R39, -1 ;  /* 0xbf8000000c047423 */ /* 0x002fc80000000027 */
[----:B------:R-:W-:-:S04]  /*21b50*/  FADD.FTZ R4, -R4, -RZ ;  /* 0x800000ff04047221 */ /* 0x000fc80000010100 */
[----:B------:R-:W-:-:S07]  /*21b60*/  FFMA R39, R39, R4, R39 ;  /* 0x0000000427277223 */ /* 0x000fce0000000027 */
.L_x_496:
[----:B------:R-:W-:Y:S05]  /*21b70*/  BSYNC B1 ;  /* 0x0000000000017941 */ /* 0x000fea0003800000 */
.L_x_494:
        /* <DEDUP_REMOVED lines=10> */
.L_x_498:
[----:B------:R-:W1:Y:S02]  /*21c20*/  MUFU.RCP R12, R13 ;  /* 0x0000000d000c7308 */ /* 0x000e640000001000 */
[----:B-1----:R-:W-:-:S04]  /*21c30*/  FFMA R4, R13, R12, -1 ;  /* 0xbf8000000d047423 */ /* 0x002fc8000000000c */
[----:B------:R-:W-:-:S04]  /*21c40*/  FADD.FTZ R5, -R4, -RZ ;  /* 0x800000ff04057221 */ /* 0x000fc80000010100 */
[----:B------:R-:W-:-:S07]  /*21c50*/  FFMA R12, R12, R5, R12 ;  /* 0x000000050c0c7223 */ /* 0x000fce000000000c */
.L_x_499:
[----:B------:R-:W-:Y:S05]  /*21c60*/  BSYNC B1 ;  /* 0x0000000000017941 */ /* 0x000fea0003800000 */
.L_x_497:
        /* <DEDUP_REMOVED lines=10> */
.L_x_501:
[----:B------:R-:W1:Y:S02]  /*21d10*/  MUFU.RCP R13, R14 ;  /* 0x0000000e000d7308 */ /* 0x000e640000001000 */
[----:B-1----:R-:W-:-:S04]  /*21d20*/  FFMA R4, R14, R13, -1 ;  /* 0xbf8000000e047423 */ /* 0x002fc8000000000d */
[----:B------:R-:W-:-:S04]  /*21d30*/  FADD.FTZ R4, -R4, -RZ ;  /* 0x800000ff04047221 */ /* 0x000fc80000010100 */
[----:B------:R-:W-:-:S07]  /*21d40*/  FFMA R13, R13, R4, R13 ;  /* 0x000000040d0d7223 */ /* 0x000fce000000000d */
.L_x_502:
[----:B------:R-:W-:Y:S05]  /*21d50*/  BSYNC B1 ;  /* 0x0000000000017941 */ /* 0x000fea0003800000 */
.L_x_500:
        /* <DEDUP_REMOVED lines=10> */
.L_x_504:
[----:B------:R-:W1:Y:S02]  /*21e00*/  MUFU.RCP R14, R15 ;  /* 0x0000000f000e7308 */ /* 0x000e640000001000 */
[----:B-1----:R-:W-:-:S04]  /*21e10*/  FFMA R4, R15, R14, -1 ;  /* 0xbf8000000f047423 */ /* 0x002fc8000000000e */
[----:B------:R-:W-:-:S04]  /*21e20*/  FADD.FTZ R5, -R4, -RZ ;  /* 0x800000ff04057221 */ /* 0x000fc80000010100 */
[----:B------:R-:W-:-:S07]  /*21e30*/  FFMA R14, R14, R5, R14 ;  /* 0x000000050e0e7223 */ /* 0x000fce000000000e */
.L_x_505:
[----:B------:R-:W-:Y:S05]  /*21e40*/  BSYNC B1 ;  /* 0x0000000000017941 */ /* 0x000fea0003800000 */
.L_x_503:
        /* <DEDUP_REMOVED lines=10> */
.L_x_507:
[----:B------:R-:W1:Y:S02]  /*21ef0*/  MUFU.RCP R15, R20 ;  /* 0x00000014000f7308 */ /* 0x000e640000001000 */
[----:B-1----:R-:W-:-:S04]  /*21f00*/  FFMA R4, R20, R15, -1 ;  /* 0xbf80000014047423 */ /* 0x002fc8000000000f */
[----:B------:R-:W-:-:S04]  /*21f10*/  FADD.FTZ R4, -R4, -RZ ;  /* 0x800000ff04047221 */ /* 0x000fc80000010100 */
[----:B------:R-:W-:-:S07]  /*21f20*/  FFMA R15, R15, R4, R15 ;  /* 0x000000040f0f7223 */ /* 0x000fce000000000f */
.L_x_508:
[----:B------:R-:W-:Y:S05]  /*21f30*/  BSYNC B1 ;  /* 0x0000000000017941 */ /* 0x000fea0003800000 */
.L_x_506:
        /* <DEDUP_REMOVED lines=10> */
.L_x_510:
[----:B------:R-:W1:Y:S02]  /*21fe0*/  MUFU.RCP R5, R24 ;  /* 0x0000001800057308 */ /* 0x000e640000001000 */
[----:B-1----:R-:W-:-:S04]  /*21ff0*/  FFMA R4, R24, R5, -1 ;  /* 0xbf80000018047423 */ /* 0x002fc80000000005 */
[----:B------:R-:W-:-:S04]  /*22000*/  FADD.FTZ R4, -R4, -RZ ;  /* 0x800000ff04047221 */ /* 0x000fc80000010100 */
[----:B------:R-:W-:-:S07]  /*22010*/  FFMA R20, R5, R4, R5 ;  /* 0x0000000405147223 */ /* 0x000fce0000000005 */
.L_x_511:
[----:B------:R-:W-:Y:S05]  /*22020*/  BSYNC B1 ;  /* 0x0000000000017941 */ /* 0x000fea0003800000 */
.L_x_509:
        /* <DEDUP_REMOVED lines=10> */
.L_x_513:
[----:B------:R-:W1:Y:S02]  /*220d0*/  MUFU.RCP R4, R25 ;  /* 0x0000001900047308 */ /* 0x000e640000001000 */
[----:B-1----:R-:W-:-:S04]  /*220e0*/  FFMA R5, R25, R4, -1 ;  /* 0xbf80000019057423 */ /* 0x002fc80000000004 */
[----:B------:R-:W-:-:S04]  /*220f0*/  FADD.FTZ R5, -R5, -RZ ;  /* 0x800000ff05057221 */ /* 0x000fc80000010100 */
[----:B------:R-:W-:-:S07]  /*22100*/  FFMA R41, R4, R5, R4 ;  /* 0x0000000504297223 */ /* 0x000fce0000000004 */
.L_x_514:
[----:B------:R-:W-:Y:S05]  /*22110*/  BSYNC B1 ;  /* 0x0000000000017941 */ /* 0x000fea0003800000 */
.L_x_512:
        /* <DEDUP_REMOVED lines=10> */
.L_x_516:
[----:B------:R-:W1:Y:S02]  /*221c0*/  MUFU.RCP R24, R27 ;  /* 0x0000001b00187308 */ /* 0x000e640000001000 */
[----:B-1----:R-:W-:-:S04]  /*221d0*/  FFMA R4, R27, R24, -1 ;  /* 0xbf8000001b047423 */ /* 0x002fc80000000018 */
[----:B------:R-:W-:-:S04]  /*221e0*/  FADD.FTZ R5, -R4, -RZ ;  /* 0x800000ff04057221 */ /* 0x000fc80000010100 */
[----:B------:R-:W-:-:S07]  /*221f0*/  FFMA R24, R24, R5, R24 ;  /* 0x0000000518187223 */ /* 0x000fce0000000018 */
.L_x_517:
[----:B------:R-:W-:Y:S05]  /*22200*/  BSYNC B1 ;  /* 0x0000000000017941 */ /* 0x000fea0003800000 */
.L_x_515:
        /* <DEDUP_REMOVED lines=9> */
.L_x_519:
[----:B------:R-:W1:Y:S02]  /*222a0*/  MUFU.RCP R8, R29 ;  /* 0x0000001d00087308 */ /* 0x000e640000001000 */
[----:B-1----:R-:W-:-:S04]  /*222b0*/  FFMA R4, R29, R8, -1 ;  /* 0xbf8000001d047423 */ /* 0x002fc80000000008 */
[----:B------:R-:W-:-:S04]  /*222c0*/  FADD.FTZ R5, -R4, -RZ ;  /* 0x800000ff04057221 */ /* 0x000fc80000010100 */
[----:B------:R-:W-:-:S07]  /*222d0*/  FFMA R8, R8, R5, R8 ;  /* 0x0000000508087223 */ /* 0x000fce0000000008 */
.L_x_520:
[----:B------:R-:W-:Y:S05]  /*222e0*/  BSYNC B1 ;  /* 0x0000000000017941 */ /* 0x000fea0003800000 */
.L_x_518:
        /* <DEDUP_REMOVED lines=10> */
.L_x_521:
        /* <DEDUP_REMOVED lines=27> */
.L_x_523:
[----:B------:R-:W-:Y:S05]  /*22540*/  BSYNC B0 ;  /* 0x0000000000007941 */ /* 0x000fea0003800000 */
.L_x_522:
[----:B------:R-:W-:Y:S04]  /*22550*/  BSSY B0, `(.L_x_524) ;  /* 0x000003a000007945 */ /* 0x000fe80003800000 */
[----:B------:R-:W-:Y:S05]  /*22560*/  @P0 BRA `(.L_x_525) ;  /* 0x0000000000e00947 */ /* 0x000fea0003800000 */
[----:B------:R-:W-:-:S04]  /*22570*/  MOV R4, UR44 ;  /* 0x0000002c00047c02 */ /* 0x000fc80008000f00 */
[----:B------:R-:W-:-:S13]  /*22580*/  ISETP.NE.AND P3, PT, R4, 0x3, PT ;  /* 0x000000030400780c */ /* 0x000fda0003f65270 */
[----:B------:R-:W-:Y:S05]  /*22590*/  @!P3 BRA `(.L_x_526) ;  /* 0x000000000004b947 */ /* 0x000fea0003800000 */
[----:B------:R-:W-:Y:S01]  /*225a0*/  BPT.TRAP 0x1 ;  /* 0x000000040000795c */ /* 0x000fe20000300000 */
.L_x_526:
[----:B------:R-:W-:Y:S01]  /*225b0*/  LEA R4, R18, UR48, 0x3 ;  /* 0x0000003012047c11 */ /* 0x000fe2000f8e18ff */
[----:B------:R-:W-:Y:S01]  /*225c0*/  BSSY B1, `(.L_x_527) ;  /* 0x0000004000017945 */ /* 0x000fe20003800000 */
[----:B------:R-:W-:-:S04]  /*225d0*/  SHF.L.U32 R5, R19, 0x1f, RZ ;  /* 0x0000001f13057819 */ /* 0x000fc800000006ff */
[----:B------:R-:W1:Y:S02]  /*225e0*/  SYNCS.PHASECHK.TRANS64.TRYWAIT P2, [R4+URZ+0x60], R5 ;  /* 0x00006005040075a7 */ /* 0x000e64000804017f */
[----:B-1----:R-:W-:Y:S05]  /*225f0*/  @!P2 BRA `(.L_x_528) ;  /* 0x00000150004ca947 */ /* 0x002fea0003800000 */
.L_x_1153:
[----:B------:R-:W-:Y:S05]  /*22600*/  BSYNC B1 ;  /* 0x0000000000017941 */ /* 0x000fea0003800000 */
.L_x_527:
        /* <DEDUP_REMOVED lines=22> */
.L_x_530:
[----:B------:R-:W-:Y:S05]  /*22770*/  BSYNC B1 ;  /* 0x0000000000017941 */ /* 0x000fea0003800000 */
.L_x_529:
        /* <DEDUP_REMOVED lines=8> */
.L_x_531:
        /* <DEDUP_REMOVED lines=15> */
.L_x_525:
[----:B------:R-:W-:Y:S05]  /*228f0*/  BSYNC B0 ;  /* 0x0000000000007941 */ /* 0x000fea0003800000 */
.L_x_524:
[----:B------:R-:W-:Y:S01]  /*22900*/  F2FP.F16.E4M3.UNPACK_B R4, R7 ;  /* 0x00000007ff04723e */ /* 0x000fe200020006ff */
[C---:B------:R-:W-:Y:S01]  /*22910*/  FMUL R5, R16.reuse, R214 ;  /* 0x000000d610057220 */ /* 0x040fe20000400000 */
[----:B------:R-:W-:Y:S01]  /*22920*/  F2FP.F16.E4M3.UNPACK_B R12, R6 ;  /* 0x00000006ff0c723e */ /* 0x000fe200020006ff */
[C---:B------:R-:W-:Y:S01]  /*22930*/  FMUL R215, R16.reuse, R215 ;  /* 0x000000d710d77220 */ /* 0x040fe20000400000 */
[C---:B------:R-:W-:Y:S01]  /*22940*/  FMUL R217, R16.reuse, R217 ;  /* 0x000000d910d97220 */ /* 0x040fe20000400000 */
[--C-:B------:R-:W-:Y:S02]  /*22950*/  HADD2.F32 R15, -RZ, R4.reuse.H0_H0 ;  /* 0x20000004ff0f7230 */ /* 0x100fe40000004100 */
[----:B------:R-:W-:Y:S01]  /*22960*/  FMUL R219, R16, R219 ;  /* 0x000000db10db7220 */ /* 0x000fe20000400000 */
[----:B------:R-:W-:Y:S01]  /*22970*/  HADD2.F32 R8, -RZ, R4.H1_H1 ;  /* 0x30000004ff087230 */ /* 0x000fe20000004100 */
[----:B------:R-:W-:Y:S01]  /*22980*/  F2FP.F16.E4M3.UNPACK_B R4, R7.H1 ;  /* 0x00000007ff04723e */ /* 0x000fe200030006ff */
[----:B------:R-:W-:-:S02]  /*22990*/  HADD2.F32 R14, -RZ, R12.H0_H0 ;  /* 0x2000000cff0e7230 */ /* 0x000fc40000004100 */
[C---:B------:R-:W-:Y:S01]  /*229a0*/  FFMA R15, R2.reuse, R15, R5 ;  /* 0x0000000f020f7223 */ /* 0x040fe20000000005 */
[----:B------:R-:W-:Y:S02]  /*229b0*/  HADD2.F32 R12, -RZ, R12.H1_H1 ;  /* 0x3000000cff0c7230 */ /* 0x000fe40000004100 */
[----:B------:R-:W-:Y:S01]  /*229c0*/  FFMA R215, R2, R8, R215 ;  /* 0x0000000802d77223 */ /* 0x000fe200000000d7 */
[--C-:B------:R-:W-:Y:S02]  /*229d0*/  HADD2.F32 R21, -RZ, R4.reuse.H0_H0 ;  /* 0x20000004ff157230 */ /* 0x100fe40000004100 */
[C---:B------:R-:W-:Y:S01]  /*229e0*/  FMUL R5, R16.reuse, R216 ;  /* 0x000000d810057220 */ /* 0x040fe20000400000 */
[----:B------:R-:W-:Y:S01]  /*229f0*/  HADD2.F32 R4, -RZ, R4.H1_H1 ;  /* 0x30000004ff047230 */ /* 0x000fe20000004100 */
[----:B------:R-:W-:Y:S01]  /*22a00*/  F2FP.F16.E4M3.UNPACK_B R8, R6.H1 ;  /* 0x00000006ff08723e */ /* 0x000fe200030006ff */
[----:B------:R-:W-:Y:S01]  /*22a10*/  FMUL R13, R16, R218 ;  /* 0x000000da100d7220 */ /* 0x000fe20000400000 */
[C---:B------:R-:W-:Y:S01]  /*22a20*/  FFMA R21, R2.reuse, R21, R5 ;  /* 0x0000001502157223 */ /* 0x040fe20000000005 */
[C---:B------:R-:W-:Y:S01]  /*22a30*/  FFMA R219, R2.reuse, R12, R219 ;  /* 0x0000000c02db7223 */ /* 0x040fe200000000db */
[C---:B------:R-:W-:Y:S01]  /*22a40*/  FFMA R217, R2.reuse, R4, R217 ;  /* 0x0000000402d97223 */ /* 0x040fe200000000d9 */
[----:B------:R-:W-:Y:S01]  /*22a50*/  MOV R4, 0x3bbb989d ;  /* 0x3bbb989d00047802 */ /* 0x000fe20000000f00 */
[----:B------:R-:W-:Y:S01]  /*22a60*/  FFMA R25, R2, R14, R13 ;  /* 0x0000000e02197223 */ /* 0x000fe2000000000d */
[--C-:B------:R-:W-:Y:S01]  /*22a70*/  HADD2.F32 R29, -RZ, R8.reuse.H0_H0 ;  /* 0x20000008ff1d7230 */ /* 0x100fe20000004100 */
[----:B------:R-:W-:Y:S01]  /*22a80*/  MOV R5, 0x437c0000 ;  /* 0x437c000000057802 */ /* 0x000fe20000000f00 */
[----:B------:R-:W-:Y:S01]  /*22a90*/  HADD2.F32 R12, -RZ, R8.H1_H1 ;  /* 0x30000008ff0c7230 */ /* 0x000fe20000004100 */
[----:B------:R-:W-:Y:S01]  /*22aa0*/  F2FP.F16.E4M3.UNPACK_B R14, R3 ;  /* 0x00000003ff0e723e */ /* 0x000fe200020006ff */
[----:B------:R-:W-:Y:S01]  /*22ab0*/  FFMA.SAT R8, -R15, R4, 0.5 ;  /* 0x3f0000000f087423 */ /* 0x000fe20000002104 */
[C---:B------:R-:W-:Y:S01]  /*22ac0*/  FMUL R13, R16.reuse, R220 ;  /* 0x000000dc100d7220 */ /* 0x040fe20000400000 */
[----:B------:R-:W-:Y:S01]  /*22ad0*/  FMUL R221, R16, R221 ;  /* 0x000000dd10dd7220 */ /* 0x000fe20000400000 */
[----:B------:R-:W-:Y:S01]  /*22ae0*/  F2FP.F16.E4M3.UNPACK_B R32, R0 ;  /* 0x00000000ff20723e */ /* 0x000fe200020006ff */
[----:B------:R-:W-:Y:S01]  /*22af0*/  FFMA.RM R8, R8, R5, 12582913 ;  /* 0x4b40000108087423 */ /* 0x000fe20000004005 */
[----:B------:R-:W-:-:S02]  /*22b00*/  HADD2.F32 R20, -RZ, R14.H0_H0 ;  /* 0x2000000eff147230 */ /* 0x000fc40000004100 */
[----:B------:R-:W-:Y:S01]  /*22b10*/  FMUL R23, R16, R222 ;  /* 0x000000de10177220 */ /* 0x000fe20000400000 */
[C---:B------:R-:W-:Y:S01]  /*22b20*/  FFMA R29, R2.reuse, R29, R13 ;  /* 0x0000001d021d7223 */ /* 0x040fe2000000000d */
[----:B------:R-:W-:Y:S01]  /*22b30*/  FFMA R221, R2, R12, R221 ;  /* 0x0000000c02dd7223 */ /* 0x000fe200000000dd */
[----:B------:R-:W-:Y:S02]  /*22b40*/  HADD2.F32 R13, -RZ, R14.H1_H1 ;  /* 0x3000000eff0d7230 */ /* 0x000fe40000004100 */
[----:B------:R-:W-:Y:S01]  /*22b50*/  FFMA.SAT R12, -R215, R4, 0.5 ;  /* 0x3f000000d70c7423 */ /* 0x000fe20000002104 */
[----:B------:R-:W-:Y:S01]  /*22b60*/  FADD R14, R8, -12583039 ;  /* 0xcb40007f080e7421 */ /* 0x000fe20000000000 */
[--C-:B------:R-:W-:Y:S02]  /*22b70*/  HADD2.F32 R35, -RZ, R32.reuse.H0_H0 ;  /* 0x20000020ff237230 */ /* 0x100fe40000004100 */
[----:B------:R-:W-:Y:S01]  /*22b80*/  FMUL R27, R16, R226 ;  /* 0x000000e2101b7220 */ /* 0x000fe20000400000 */
[----:B------:R-:W-:Y:S01]  /*22b90*/  FFMA R31, R2, R20, R23 ;  /* 0x00000014021f7223 */ /* 0x000fe20000000017 */
[----:B------:R-:W-:Y:S01]  /*22ba0*/  FMUL R223, R16, R223 ;  /* 0x000000df10df7220 */ /* 0x000fe20000400000 */
[-C--:B------:R-:W-:Y:S01]  /*22bb0*/  FFMA.SAT R30, -R29, R4.reuse, 0.5 ;  /* 0x3f0000001d1e7423 */ /* 0x080fe20000002104 */
[----:B------:R-:W-:Y:S01]  /*22bc0*/  F2FP.F16.E4M3.UNPACK_B R23, R3.H1 ;  /* 0x00000003ff17723e */ /* 0x000fe200030006ff */
[----:B------:R-:W-:Y:S01]  /*22bd0*/  FFMA.SAT R20, -R21, R4, 0.5 ;  /* 0x3f00000015147423 */ /* 0x000fe20000002104 */
[----:B------:R-:W-:Y:S01]  /*22be0*/  FFMA.RM R12, R12, R5, 12582913 ;  /* 0x4b4000010c0c7423 */ /* 0x000fe20000004005 */
[----:B------:R-:W-:Y:S01]  /*22bf0*/  FFMA R14, -R15, 1.4426950216293334961, -R14 ;  /* 0x3fb8aa3b0f0e7823 */ /* 0x000fe2000000090e */
[C---:B------:R-:W-:Y:S01]  /*22c00*/  FFMA R35, R2.reuse, R35, R27 ;  /* 0x0000002302237223 */ /* 0x040fe2000000001b */
[----:B------:R-:W-:Y:S01]  /*22c10*/  FFMA R223, R2, R13, R223 ;  /* 0x0000000d02df7223 */ /* 0x000fe200000000df */
[-C--:B------:R-:W-:Y:S01]  /*22c20*/  FFMA.RM R27, R30, R5.reuse, 12582913 ;  /* 0x4b4000011e1b7423 */ /* 0x080fe20000004005 */
[----:B------:R-:W-:Y:S01]  /*22c30*/  FFMA.RM R13, R20, R5, 12582913 ;  /* 0x4b400001140d7423 */ /* 0x000fe20000004005 */
[----:B------:R-:W-:-:S02]  /*22c40*/  HADD2.F32 R34, -RZ, R32.H1_H1 ;  /* 0x30000020ff227230 */ /* 0x000fc40000004100 */
[----:B------:R-:W-:Y:S01]  /*22c50*/  FADD R20, R12, -12583039 ;  /* 0xcb40007f0c147421 */ /* 0x000fe20000000000 */
[----:B------:R-:W-:Y:S01]  /*22c60*/  FFMA R14, -R15, 1.925963033500011079e-08, R14 ;  /* 0x32a570600f0e7823 */ /* 0x000fe2000000010e */
[--C-:B------:R-:W-:Y:S02]  /*22c70*/  HADD2.F32 R33, -RZ, R23.reuse.H0_H0 ;  /* 0x20000017ff217230 */ /* 0x100fe40000004100 */
[C---:B------:R-:W-:Y:S01]  /*22c80*/  FMUL R227, R16.reuse, R227 ;  /* 0x000000e310e37220 */ /* 0x040fe20000400000 */
[----:B------:R-:W-:Y:S01]  /*22c90*/  FMUL R15, R16, R224 ;  /* 0x000000e0100f7220 */ /* 0x000fe20000400000 */
[----:B------:R-:W-:Y:S01]  /*22ca0*/  FFMA.SAT R24, -R217, R4, 0.5 ;  /* 0x3f000000d9187423 */ /* 0x000fe20000002104 */
[----:B------:R-:W-:Y:S01]  /*22cb0*/  FADD R30, R27, -12583039 ;  /* 0xcb40007f1b1e7421 */ /* 0x000fe20000000000 */
[----:B------:R-:W-:Y:S01]  /*22cc0*/  FFMA R20, -R215, 1.4426950216293334961, -R20 ;  /* 0x3fb8aa3bd7147823 */ /* 0x000fe20000000914 */
[C---:B------:R-:W-:Y:S01]  /*22cd0*/  FFMA R227, R2.reuse, R34, R227 ;  /* 0x0000002202e37223 */ /* 0x040fe200000000e3 */
[----:B------:R-:W-:Y:S01]  /*22ce0*/  FFMA R33, R2, R33, R15 ;  /* 0x0000002102217223 */ /* 0x000fe2000000000f */
[----:B------:R-:W-:Y:S01]  /*22cf0*/  FFMA.SAT R34, -R31, R4, 0.5 ;  /* 0x3f0000001f227423 */ /* 0x000fe20000002104 */
[----:B------:R-:W-:Y:S01]  /*22d00*/  FFMA.RM R15, R24, R5, 12582913 ;  /* 0x4b400001180f7423 */ /* 0x000fe20000004005 */
[----:B------:R-:W-:Y:S01]  /*22d10*/  FFMA R30, -R29, 1.4426950216293334961, -R30 ;  /* 0x3fb8aa3b1d1e7823 */ /* 0x000fe2000000091e */
[----:B------:R-:W-:Y:S01]  /*22d20*/  FFMA R215, -R215, 1.925963033500011079e-08, R20 ;  /* 0x32a57060d7d77823 */ /* 0x000fe20000000114 */
[----:B------:R-:W-:-:S02]  /*22d30*/  HADD2.F32 R23, -RZ, R23.H1_H1 ;  /* 0x30000017ff177230 */ /* 0x000fc40000004100 */
[----:B------:R-:W-:Y:S01]  /*22d40*/  FFMA.SAT R20, -R25, R4, 0.5 ;  /* 0x3f00000019147423 */ /* 0x000fe20000002104 */
[----:B------:R-:W-:Y:S01]  /*22d50*/  FFMA.RM R34, R34, R5, 12582913 ;  /* 0x4b40000122227423 */ /* 0x000fe20000004005 */
[----:B------:R-:W-:Y:S01]  /*22d60*/  FADD R24, R15, -12583039 ;  /* 0xcb40007f0f187421 */ /* 0x000fe20000000000 */
[----:B------:R-:W-:Y:S01]  /*22d70*/  FMUL R225, R16, R225 ;  /* 0x000000e110e17220 */ /* 0x000fe20000400000 */
[----:B------:R-:W-:Y:S01]  /*22d80*/  FFMA R30, -R29, 1.925963033500011079e-08, R30 ;  /* 0x32a570601d1e7823 */ /* 0x000fe2000000011e */
[----:B------:R-:W-:Y:S01]  /*22d90*/  F2FP.F16.E4M3.UNPACK_B R41, R0.H1 ;  /* 0x00000000ff29723e */ /* 0x000fe200030006ff */
[----:B------:R-:W-:Y:S01]  /*22da0*/  FFMA.RM R20, R20, R5, 12582913 ;  /* 0x4b40000114147423 */ /* 0x000fe20000004005 */
[----:B------:R-:W-:Y:S01]  /*22db0*/  FADD R36, R34, -12583039 ;  /* 0xcb40007f22247421 */ /* 0x000fe20000000000 */
[----:B------:R-:W-:Y:S01]  /*22dc0*/  FFMA R24, -R217, 1.4426950216293334961, -R24 ;  /* 0x3fb8aa3bd9187823 */ /* 0x000fe20000000918 */
[----:B------:R-:W-:Y:S01]  /*22dd0*/  FFMA R225, R2, R23, R225 ;  /* 0x0000001702e17223 */ /* 0x000fe200000000e1 */
[----:B------:R1:W-:Y:S01]  /*22de0*/  MUFU.EX2 R37, R30 ;  /* 0x0000001e00257308 */ /* 0x0003e20000000800 */
[----:B------:R-:W-:-:S02]  /*22df0*/  HADD2.F32 R39, -RZ, R41.H0_H0 ;  /* 0x20000029ff277230 */ /* 0x000fc40000004100 */
[----:B------:R-:W-:Y:S01]  /*22e00*/  FADD R26, R20, -12583039 ;  /* 0xcb40007f141a7421 */ /* 0x000fe20000000000 */
[C---:B------:R-:W-:Y:S01]  /*22e10*/  FMUL R29, R16.reuse, R228 ;  /* 0x000000e4101d7220 */ /* 0x040fe20000400000 */
[----:B------:R-:W-:Y:S01]  /*22e20*/  FFMA R36, -R31, 1.4426950216293334961, -R36 ;  /* 0x3fb8aa3b1f247823 */ /* 0x000fe20000000924 */
[----:B------:R-:W-:Y:S02]  /*22e30*/  HADD2.F32 R41, -RZ, R41.H1_H1 ;  /* 0x30000029ff297230 */ /* 0x000fe40000004100 */
[----:B------:R-:W-:Y:S01]  /*22e40*/  FFMA R23, -R217, 1.925963033500011079e-08, R24 ;  /* 0x32a57060d9177823 */ /* 0x000fe20000000118 */
[-C--:B------:R-:W-:Y:S01]  /*22e50*/  FFMA.SAT R42, -R225, R4.reuse, 0.5 ;  /* 0x3f000000e12a7423 */ /* 0x080fe20000002104 */
[----:B------:R-:W-:Y:S01]  /*22e60*/  FMUL R229, R16, R229 ;  /* 0x000000e510e57220 */ /* 0x000fe20000400000 */
[-C--:B-1----:R-:W-:Y:S01]  /*22e70*/  FFMA.SAT R30, -R33, R4.reuse, 0.5 ;  /* 0x3f000000211e7423 */ /* 0x082fe20000002104 */
[-C--:B------:R-:W-:Y:S01]  /*22e80*/  FFMA.SAT R46, -R227, R4.reuse, 0.5 ;  /* 0x3f000000e32e7423 */ /* 0x080fe20000002104 */
[----:B------:R-:W1:Y:S01]  /*22e90*/  MUFU.EX2 R14, R14 ;  /* 0x0000000e000e7308 */ /* 0x000e620000000800 */
[-C--:B------:R-:W-:Y:S01]  /*22ea0*/  FFMA.SAT R28, -R219, R4.reuse, 0.5 ;  /* 0x3f000000db1c7423 */ /* 0x080fe20000002104 */
[----:B------:R-:W-:Y:S01]  /*22eb0*/  FFMA.RM R30, R30, R5, 12582913 ;  /* 0x4b4000011e1e7423 */ /* 0x000fe20000004005 */
[----:B------:R-:W-:Y:S01]  /*22ec0*/  FFMA R26, -R25, 1.4426950216293334961, -R26 ;  /* 0x3fb8aa3b191a7823 */ /* 0x000fe2000000091a */
[----:B------:R-:W-:Y:S01]  /*22ed0*/  FFMA R29, R2, R39, R29 ;  /* 0x00000027021d7223 */ /* 0x000fe2000000001d */
[----:B------:R-:W-:Y:S01]  /*22ee0*/  FFMA R36, -R31, 1.925963033500011079e-08, R36 ;  /* 0x32a570601f247823 */ /* 0x000fe20000000124 */
[----:B------:R-:W-:Y:S01]  /*22ef0*/  FADD R22, R13, -12583039 ;  /* 0xcb40007f0d167421 */ /* 0x000fe20000000000 */
[----:B------:R-:W-:Y:S01]  /*22f00*/  FFMA.RM R39, R42, R5, 12582913 ;  /* 0x4b4000012a277423 */ /* 0x000fe20000004005 */
[----:B------:R-:W-:Y:S01]  /*22f10*/  FFMA R229, R2, R41, R229 ;  /* 0x0000002902e57223 */ /* 0x000fe200000000e5 */
[----:B------:R-:W-:Y:S01]  /*22f20*/  FADD R42, R30, -12583039 ;  /* 0xcb40007f1e2a7421 */ /* 0x000fe20000000000 */
[-C--:B------:R-:W-:Y:S01]  /*22f30*/  FFMA.RM R41, R46, R5.reuse, 12582913 ;  /* 0x4b4000012e297423 */ /* 0x080fe20000004005 */
[-C--:B------:R-:W-:Y:S01]  /*22f40*/  FFMA.RM R24, R28, R5.reuse, 12582913 ;  /* 0x4b4000011c187423 */ /* 0x080fe20000004005 */
[----:B------:R-:W2:Y:S01]  /*22f50*/  MUFU.EX2 R23, R23 ;  /* 0x0000001700177308 */ /* 0x000ea20000000800 */
[----:B------:R-:W-:Y:S01]  /*22f60*/  FFMA R25, -R25, 1.925963033500011079e-08, R26 ;  /* 0x32a5706019197823 */ /* 0x000fe2000000011a */
[----:B------:R-:W-:Y:S01]  /*22f70*/  FFMA R22, -R21, 1.4426950216293334961, -R22 ;  /* 0x3fb8aa3b15167823 */ /* 0x000fe20000000916 */
[-C--:B------:R-:W-:Y:S01]  /*22f80*/  FFMA.SAT R26, -R221, R4.reuse, 0.5 ;  /* 0x3f000000dd1a7423 */ /* 0x080fe20000002104 */
[-C--:B------:R-:W-:Y:S01]  /*22f90*/  FFMA.SAT R38, -R223, R4.reuse, 0.5 ;  /* 0x3f000000df267423 */ /* 0x080fe20000002104 */
[-C--:B------:R-:W-:Y:S01]  /*22fa0*/  FFMA.SAT R48, -R29, R4.reuse, 0.5 ;  /* 0x3f0000001d307423 */ /* 0x080fe20000002104 */
[-C--:B------:R-:W-:Y:S01]  /*22fb0*/  FFMA.SAT R50, -R229, R4.reuse, 0.5 ;  /* 0x3f000000e5327423 */ /* 0x080fe20000002104 */
[----:B------:R-:W-:Y:S01]  /*22fc0*/  FFMA R42, -R33, 1.4426950216293334961, -R42 ;  /* 0x3fb8aa3b212a7823 */ /* 0x000fe2000000092a */
[----:B------:R3:W-:Y:S01]  /*22fd0*/  MUFU.EX2 R31, R36 ;  /* 0x00000024001f7308 */ /* 0x0007e20000000800 */
[----:B------:R-:W-:Y:S01]  /*22fe0*/  FADD R28, R24, -12583039 ;  /* 0xcb40007f181c7421 */ /* 0x000fe20000000000 */
[----:B------:R-:W-:Y:S01]  /*22ff0*/  FFMA R22, -R21, 1.925963033500011079e-08, R22 ;  /* 0x32a5706015167823 */ /* 0x000fe20000000116 */
[-C--:B------:R-:W-:Y:S01]  /*23000*/  FFMA.RM R26, R26, R5.reuse, 12582913 ;  /* 0x4b4000011a1a7423 */ /* 0x080fe20000004005 */
[-C--:B------:R-:W-:Y:S01]  /*23010*/  FFMA.RM R38, R38, R5.reuse, 12582913 ;  /* 0x4b40000126267423 */ /* 0x080fe20000004005 */
[-C--:B------:R-:W-:Y:S01]  /*23020*/  FFMA.RM R50, R50, R5.reuse, 12582913 ;  /* 0x4b40000132327423 */ /* 0x080fe20000004005 */
[----:B------:R-:W-:Y:S01]  /*23030*/  FFMA R42, -R33, 1.925963033500011079e-08, R42 ;  /* 0x32a57060212a7823 */ /* 0x000fe2000000012a */
[-C--:B------:R-:W-:Y:S01]  /*23040*/  FFMA.RM R48, R48, R5.reuse, 12582913 ;  /* 0x4b40000130307423 */ /* 0x080fe20000004005 */
[----:B------:R-:W-:Y:S01]  /*23050*/  FFMA R28, -R219, 1.4426950216293334961, -R28 ;  /* 0x3fb8aa3bdb1c7823 */ /* 0x000fe2000000091c */
[----:B---3--:R-:W-:Y:S01]  /*23060*/  FFMA.SAT R36, -R35, R4, 0.5 ;  /* 0x3f00000023247423 */ /* 0x008fe20000002104 */
[----:B------:R-:W-:Y:S01]  /*23070*/  FADD R4, R41, -12583039 ;  /* 0xcb40007f29047421 */ /* 0x000fe20000000000 */
[----:B------:R-:W-:Y:S01]  /*23080*/  FADD R32, R26, -12583039 ;  /* 0xcb40007f1a207421 */ /* 0x000fe20000000000 */
[----:B------:R-:W-:Y:S01]  /*23090*/  FADD R40, R38, -12583039 ;  /* 0xcb40007f26287421 */ /* 0x000fe20000000000 */
[----:B------:R-:W-:Y:S01]  /*230a0*/  FFMA.RM R36, R36, R5, 12582913 ;  /* 0x4b40000124247423 */ /* 0x000fe20000004005 */
[----:B------:R-:W-:Y:S01]  /*230b0*/  FFMA R4, -R227, 1.4426950216293334961, -R4 ;  /* 0x3fb8aa3be3047823 */ /* 0x000fe20000000904 */
[----:B------:R-:W-:Y:S01]  /*230c0*/  SHF.L.U32 R5, R8, 0x17, RZ ;  /* 0x0000001708057819 */ /* 0x000fe200000006ff */
[----:B------:R-:W-:Y:S01]  /*230d0*/  FADD R44, R39, -12583039 ;  /* 0xcb40007f272c7421 */ /* 0x000fe20000000000 */
[----:B------:R-:W-:Y:S01]  /*230e0*/  FADD R52, R50, -12583039 ;  /* 0xcb40007f32347421 */ /* 0x000fe20000000000 */
[----:B------:R3:W-:Y:S01]  /*230f0*/  MUFU.EX2 R33, R42 ;  /* 0x0000002a00217308 */ /* 0x0007e20000000800 */
[----:B------:R-:W-:Y:S01]  /*23100*/  FFMA R227, -R227, 1.925963033500011079e-08, R4 ;  /* 0x32a57060e3e37823 */ /* 0x000fe20000000104 */
[----:B------:R-:W-:Y:S01]  /*23110*/  FFMA R28, -R219, 1.925963033500011079e-08, R28 ;  /* 0x32a57060db1c7823 */ /* 0x000fe2000000011c */
[----:B------:R-:W-:Y:S01]  /*23120*/  FADD R46, R36, -12583039 ;  /* 0xcb40007f242e7421 */ /* 0x000fe20000000000 */
[----:B------:R-:W-:Y:S01]  /*23130*/  SHF.L.U32 R4, R15, 0x17, RZ ;  /* 0x000000170f047819 */ /* 0x000fe200000006ff */
[----:B-1----:R-:W-:Y:S01]  /*23140*/  FFMA R43, R5, R14, 1 ;  /* 0x3f800000052b7423 */ /* 0x002fe2000000000e */
[----:B------:R-:W-:Y:S01]  /*23150*/  FFMA R32, -R221, 1.4426950216293334961, -R32 ;  /* 0x3fb8aa3bdd207823 */ /* 0x000fe20000000920 */
[----:B------:R-:W-:Y:S01]  /*23160*/  FFMA R40, -R223, 1.4426950216293334961, -R40 ;  /* 0x3fb8aa3bdf287823 */ /* 0x000fe20000000928 */
[----:B------:R-:W1:Y:S01]  /*23170*/  MUFU.EX2 R21, R215 ;  /* 0x000000d700157308 */ /* 0x000e620000000800 */
[----:B---3--:R-:W-:Y:S01]  /*23180*/  FADD R42, R48, -12583039 ;  /* 0xcb40007f302a7421 */ /* 0x008fe20000000000 */
[----:B------:R-:W-:Y:S01]  /*23190*/  FFMA R44, -R225, 1.4426950216293334961, -R44 ;  /* 0x3fb8aa3be12c7823 */ /* 0x000fe2000000092c */
[----:B------:R-:W-:Y:S01]  /*231a0*/  FFMA R52, -R229, 1.4426950216293334961, -R52 ;  /* 0x3fb8aa3be5347823 */ /* 0x000fe20000000934 */
[----:B------:R-:W-:Y:S01]  /*231b0*/  FFMA R46, -R35, 1.4426950216293334961, -R46 ;  /* 0x3fb8aa3b232e7823 */ /* 0x000fe2000000092e */
[----:B------:R-:W-:Y:S01]  /*231c0*/  FFMA R42, -R29, 1.4426950216293334961, -R42 ;  /* 0x3fb8aa3b1d2a7823 */ /* 0x000fe2000000092a */
[----:B--2---:R-:W-:Y:S01]  /*231d0*/  FFMA R23, R4, R23, 1 ;  /* 0x3f80000004177423 */ /* 0x004fe20000000017 */
[----:B------:R-:W-:Y:S01]  /*231e0*/  FFMA R32, -R221, 1.925963033500011079e-08, R32 ;  /* 0x32a57060dd207823 */ /* 0x000fe20000000120 */
[----:B------:R-:W2:Y:S01]  /*231f0*/  MUFU.EX2 R22, R22 ;  /* 0x0000001600167308 */ /* 0x000ea20000000800 */
[----:B------:R-:W-:Y:S01]  /*23200*/  FFMA R40, -R223, 1.925963033500011079e-08, R40 ;  /* 0x32a57060df287823 */ /* 0x000fe20000000128 */
[----:B------:R-:W-:Y:S01]  /*23210*/  FFMA R44, -R225, 1.925963033500011079e-08, R44 ;  /* 0x32a57060e12c7823 */ /* 0x000fe2000000012c */
[----:B------:R-:W-:Y:S01]  /*23220*/  FFMA R52, -R229, 1.925963033500011079e-08, R52 ;  /* 0x32a57060e5347823 */ /* 0x000fe20000000134 */
[----:B------:R-:W-:Y:S01]  /*23230*/  IADD3 R4, R43, 0x1800000, RZ ;  /* 0x018000002b047810 */ /* 0x000fe20007ffe0ff */
[----:B------:R-:W-:Y:S01]  /*23240*/  FFMA R46, -R35, 1.925963033500011079e-08, R46 ;  /* 0x32a57060232e7823 */ /* 0x000fe2000000012e */
[----:B------:R-:W-:Y:S01]  /*23250*/  FFMA R42, -R29, 1.925963033500011079e-08, R42 ;  /* 0x32a570601d2a7823 */ /* 0x000fe2000000012a */
[----:B------:R-:W-:Y:S01]  /*23260*/  SHF.L.U32 R12, R12, 0x17, RZ ;  /* 0x000000170c0c7819 */ /* 0x000fe200000006ff */
[----:B------:R-:W3:Y:S01]  /*23270*/  MUFU.EX2 R25, R25 ;  /* 0x0000001900197308 */ /* 0x000ee20000000800 */
[----:B------:R-:W-:Y:S01]  /*23280*/  LOP3.LUT R4, R4, 0x7f800000, RZ, 0xc0, !PT ;  /* 0x7f80000004047812 */ /* 0x000fe200078ec0ff */
[----:B------:R-:W-:Y:S01]  /*23290*/  BSSY B1, `(.L_x_532) ;  /* 0x000002f000017945 */ /* 0x000fe20003800000 */
[----:B------:R-:W-:Y:S01]  /*232a0*/  SHF.L.U32 R13, R13, 0x17, RZ ;  /* 0x000000170d0d7819 */ /* 0x000fe200000006ff */
[----:B-1----:R-:W-:Y:S01]  /*232b0*/  FFMA R54, R12, R21, 1 ;  /* 0x3f8000000c367423 */ /* 0x002fe20000000015 */
[----:B------:R-:W-:-:S02]  /*232c0*/  ISETP.GT.U32.AND P2, PT, R4, 0x1ffffff, PT ;  /* 0x01ffffff0400780c */ /* 0x000fc40003f44070 */
[----:B------:R-:W-:Y:S01]  /*232d0*/  SHF.L.U32 R12, R20, 0x17, RZ ;  /* 0x00000017140c7819 */ /* 0x000fe200000006ff */
[----:B------:R-:W1:Y:S01]  /*232e0*/  MUFU.EX2 R28, R28 ;  /* 0x0000001c001c7308 */ /* 0x000e620000000800 */
[----:B--2---:R-:W-:Y:S01]  /*232f0*/  FFMA R22, R13, R22, 1 ;  /* 0x3f8000000d167423 */ /* 0x004fe20000000016 */
[----:B------:R-:W-:Y:S02]  /*23300*/  SHF.L.U32 R13, R24, 0x17, RZ ;  /* 0x00000017180d7819 */ /* 0x000fe400000006ff */
[----:B------:R-:W-:Y:S02]  /*23310*/  SHF.L.U32 R14, R27, 0x17, RZ ;  /* 0x000000171b0e7819 */ /* 0x000fe400000006ff */
[----:B------:R-:W-:Y:S02]  /*23320*/  SHF.L.U32 R15, R26, 0x17, RZ ;  /* 0x000000171a0f7819 */ /* 0x000fe400000006ff */
[----:B------:R-:W2:Y:S01]  /*23330*/  MUFU.EX2 R32, R32 ;  /* 0x0000002000207308 */ /* 0x000ea20000000800 */
[----:B---3--:R-:W-:Y:S01]  /*23340*/  FFMA R12, R12, R25, 1 ;  /* 0x3f8000000c0c7423 */ /* 0x008fe20000000019 */
[----:B------:R-:W-:Y:S01]  /*23350*/  SHF.L.U32 R20, R34, 0x17, RZ ;  /* 0x0000001722147819 */ /* 0x000fe200000006ff */
[----:B------:R-:W-:Y:S01]  /*23360*/  FFMA R14, R14, R37, 1 ;  /* 0x3f8000000e0e7423 */ /* 0x000fe20000000025 */
[----:B------:R-:W-:-:S02]  /*23370*/  SHF.L.U32 R21, R38, 0x17, RZ ;  /* 0x0000001726157819 */ /* 0x000fc400000006ff */
[----:B------:R-:W-:Y:S01]  /*23380*/  SHF.L.U32 R24, R30, 0x17, RZ ;  /* 0x000000171e187819 */ /* 0x000fe200000006ff */
[----:B------:R-:W-:Y:S01]  /*23390*/  FFMA R20, R20, R31, 1 ;  /* 0x3f80000014147423 */ /* 0x000fe2000000001f */
[----:B------:R-:W3:Y:S01]  /*233a0*/  MUFU.EX2 R40, R40 ;  /* 0x0000002800287308 */ /* 0x000ee20000000800 */
[----:B-1----:R-:W-:Y:S01]  /*233b0*/  FFMA R13, R13, R28, 1 ;  /* 0x3f8000000d0d7423 */ /* 0x002fe2000000001c */
[----:B------:R-:W-:Y:S01]  /*233c0*/  SHF.L.U32 R25, R39, 0x17, RZ ;  /* 0x0000001727197819 */ /* 0x000fe200000006ff */
[----:B------:R-:W-:Y:S01]  /*233d0*/  FFMA R24, R24, R33, 1 ;  /* 0x3f80000018187423 */ /* 0x000fe20000000021 */
[----:B------:R-:W-:Y:S02]  /*233e0*/  SHF.L.U32 R26, R36, 0x17, RZ ;  /* 0x00000017241a7819 */ /* 0x000fe400000006ff */
[----:B------:R-:W-:Y:S02]  /*233f0*/  SHF.L.U32 R27, R41, 0x17, RZ ;  /* 0x00000017291b7819 */ /* 0x000fe400000006ff */
[----:B------:R-:W1:Y:S01]  /*23400*/  MUFU.EX2 R44, R44 ;  /* 0x0000002c002c7308 */ /* 0x000e620000000800 */
[----:B------:R-:W-:Y:S01]  /*23410*/  SHF.L.U32 R28, R48, 0x17, RZ ;  /* 0x00000017301c7819 */ /* 0x000fe200000006ff */
[----:B--2---:R-:W-:Y:S01]  /*23420*/  FFMA R15, R15, R32, 1 ;  /* 0x3f8000000f0f7423 */ /* 0x004fe20000000020 */
[----:B------:R-:W-:-:S05]  /*23430*/  SHF.L.U32 R29, R50, 0x17, RZ ;  /* 0x00000017321d7819 */ /* 0x000fca00000006ff */
[----:B------:R-:W2:Y:S01]  /*23440*/  MUFU.EX2 R35, R46 ;  /* 0x0000002e00237308 */ /* 0x000ea20000000800 */
[----:B---3--:R-:W-:-:S07]  /*23450*/  FFMA R21, R21, R40, 1 ;  /* 0x3f80000015157423 */ /* 0x008fce0000000028 */
[----:B------:R-:W3:Y:S01]  /*23460*/  MUFU.EX2 R8, R227 ;  /* 0x000000e300087308 */ /* 0x000ee20000000800 */
[----:B-1----:R-:W-:-:S07]  /*23470*/  FFMA R25, R25, R44, 1 ;  /* 0x3f80000019197423 */ /* 0x002fce000000002c */
[----:B------:R-:W1:Y:S01]  /*23480*/  MUFU.EX2 R5, R42 ;  /* 0x0000002a00057308 */ /* 0x000e620000000800 */
[----:B--2---:R-:W-:-:S07]  /*23490*/  FFMA R26, R26, R35, 1 ;  /* 0x3f8000001a1a7423 */ /* 0x004fce0000000023 */
[----:B------:R-:W2:Y:S01]  /*234a0*/  MUFU.EX2 R52, R52 ;  /* 0x0000003400347308 */ /* 0x000ea20000000800 */
[----:B---3--:R-:W-:Y:S01]  /*234b0*/  FFMA R27, R27, R8, 1 ;  /* 0x3f8000001b1b7423 */ /* 0x008fe20000000008 */
[----:B-1----:R-:W-:Y:S01]  /*234c0*/  FFMA R28, R28, R5, 1 ;  /* 0x3f8000001c1c7423 */ /* 0x002fe20000000005 */
[----:B--2---:R-:W-:Y:S01]  /*234d0*/  FFMA R29, R29, R52, 1 ;  /* 0x3f8000001d1d7423 */ /* 0x004fe20000000034 */
[----:B------:R-:W-:Y:S06]  /*234e0*/  @P2 BRA `(.L_x_533) ;  /* 0x0000000000142947 */ /* 0x000fec0003800000 */
[----:B------:R-:W-:Y:S02]  /*234f0*/  MOV R5, R43 ;  /* 0x0000002b00057202 */ /* 0x000fe40000000f00 */
[----:B------:R-:W-:-:S07]  /*23500*/  MOV R4, 0x23520 ;  /* 0x0002352000047802 */ /* 0x000fce0000000f00 */
[----:B------:R-:W-:Y:S05]  /*23510*/  CALL.REL.NOINC `($__internal_0_$__cuda_sm20_rcp_rn_f32_slowpath) ;  /* 0x0000014c00b07944 */ /* 0x000fea0003c00000 */
[----:B------:R-:W-:Y:S01]  /*23520*/  MOV R30, R8 ;  /* 0x00000008001e7202 */ /* 0x000fe20000000f00 */
[----:B------:R-:W-:Y:S06]  /*23530*/  BRA `(.L_x_534) ;  /* 0x0000000000107947 */ /* 0x000fec0003800000 */
.L_x_533:
[----:B------:R-:W1:Y:S02]  /*23540*/  MUFU.RCP R30, R43 ;  /* 0x0000002b001e7308 */ /* 0x000e640000001000 */
[----:B-1----:R-:W-:-:S04]  /*23550*/  FFMA R4, R43, R30, -1 ;  /* 0xbf8000002b047423 */ /* 0x002fc8000000001e */
[----:B------:R-:W-:-:S04]  /*23560*/  FADD.FTZ R5, -R4, -RZ ;  /* 0x800000ff04057221 */ /* 0x000fc80000010100 */
[----:B------:R-:W-:-:S07]  /*23570*/  FFMA R30, R30, R5, R30 ;  /* 0x000000051e1e7223 */ /* 0x000fce000000001e */
.L_x_534:
[----:B------:R-:W-:Y:S05]  /*23580*/  BSYNC B1 ;  /* 0x0000000000017941 */ /* 0x000fea0003800000 */
.L_x_532:
        /* <DEDUP_REMOVED lines=10> */
.L_x_536:
[----:B------:R-:W1:Y:S02]  /*23630*/  MUFU.RCP R33, R54 ;  /* 0x0000003600217308 */ /* 0x000e640000001000 */
[----:B-1----:R-:W-:-:S04]  /*23640*/  FFMA R4, R54, R33, -1 ;  /* 0xbf80000036047423 */ /* 0x002fc80000000021 */
[----:B------:R-:W-:-:S04]  /*23650*/  FADD.FTZ R4, -R4, -RZ ;  /* 0x800000ff04047221 */ /* 0x000fc80000010100 */
[----:B------:R-:W-:-:S07]  /*23660*/  FFMA R33, R33, R4, R33 ;  /* 0x0000000421217223 */ /* 0x000fce0000000021 */
.L_x_537:
[----:B------:R-:W-:Y:S05]  /*23670*/  BSYNC B1 ;  /* 0x0000000000017941 */ /* 0x000fea0003800000 */
.L_x_535:
        /* <DEDUP_REMOVED lines=10> */
.L_x_539:
[----:B------:R-:W1:Y:S02]  /*23720*/  MUFU.RCP R5, R22 ;  /* 0x0000001600057308 */ /* 0x000e640000001000 */
[----:B-1----:R-:W-:-:S04]  /*23730*/  FFMA R4, R22, R5, -1 ;  /* 0xbf80000016047423 */ /* 0x002fc80000000005 */
[----:B------:R-:W-:-:S04]  /*23740*/  FADD.FTZ R4, -R4, -RZ ;  /* 0x800000ff04047221 */ /* 0x000fc80000010100 */
[----:B------:R-:W-:-:S07]  /*23750*/  FFMA R32, R5, R4, R5 ;  /* 0x0000000405207223 */ /* 0x000fce0000000005 */
.L_x_540:
[----:B------:R-:W-:Y:S05]  /*23760*/  BSYNC B1 ;  /* 0x0000000000017941 */ /* 0x000fea0003800000 */
.L_x_538:
        /* <DEDUP_REMOVED lines=10> */
.L_x_542:
[----:B------:R-:W1:Y:S02]  /*23810*/  MUFU.RCP R4, R23 ;  /* 0x0000001700047308 */ /* 0x000e640000001000 */
[----:B-1----:R-:W-:-:S04]  /*23820*/  FFMA R5, R23, R4, -1 ;  /* 0xbf80000017057423 */ /* 0x002fc80000000004 */
[----:B------:R-:W-:-:S04]  /*23830*/  FADD.FTZ R5, -R5, -RZ ;  /* 0x800000ff05057221 */ /* 0x000fc80000010100 */
[----:B------:R-:W-:-:S07]  /*23840*/  FFMA R39, R4, R5, R4 ;  /* 0x0000000504277223 */ /* 0x000fce0000000004 */
.L_x_543:
[----:B------:R-:W-:Y:S05]  /*23850*/  BSYNC B1 ;  /* 0x0000000000017941 */ /* 0x000fea0003800000 */
.L_x_541:
        /* <DEDUP_REMOVED lines=10> */
.L_x_545:
[----:B------:R-:W1:Y:S02]  /*23900*/  MUFU.RCP R5, R12 ;  /* 0x0000000c00057308 */ /* 0x000e640000001000 */
[----:B-1----:R-:W-:-:S04]  /*23910*/  FFMA R4, R12, R5, -1 ;  /* 0xbf8000000c047423 */ /* 0x002fc80000000005 */
[----:B------:R-:W-:-:S04]  /*23920*/  FADD.FTZ R4, -R4, -RZ ;  /* 0x800000ff04047221 */ /* 0x000fc80000010100 */
[----:B------:R-:W-:-:S07]  /*23930*/  FFMA R22, R5, R4, R5 ;  /* 0x0000000405167223 */ /* 0x000fce0000000005 */
.L_x_546:
[----:B------:R-:W-:Y:S05]  /*23940*/  BSYNC B1 ;  /* 0x0000000000017941 */ /* 0x000fea0003800000 */
.L_x_544:
        /* <DEDUP_REMOVED lines=10> */
.L_x_548:
[----:B------:R-:W1:Y:S02]  /*239f0*/  MUFU.RCP R4, R13 ;  /* 0x0000000d00047308 */ /* 0x000e640000001000 */
[----:B-1----:R-:W-:-:S04]  /*23a00*/  FFMA R5, R13, R4, -1 ;  /* 0xbf8000000d057423 */ /* 0x002fc80000000004 */
[----:B------:R-:W-:-:S04]  /*23a10*/  FADD.FTZ R5, -R5, -RZ ;  /* 0x800000ff05057221 */ /* 0x000fc80000010100 */
[----:B------:R-:W-:-:S07]  /*23a20*/  FFMA R23, R4, R5, R4 ;  /* 0x0000000504177223 */ /* 0x000fce0000000004 */
.L_x_549:
[----:B------:R-:W-:Y:S05]  /*23a30*/  BSYNC B1 ;  /* 0x0000000000017941 */ /* 0x000fea0003800000 */
.L_x_547:
        /* <DEDUP_REMOVED lines=10> */
.L_x_551:
[----:B------:R-:W1:Y:S02]  /*23ae0*/  MUFU.RCP R5, R14 ;  /* 0x0000000e00057308 */ /* 0x000e640000001000 */
[----:B-1----:R-:W-:-:S04]  /*23af0*/  FFMA R4, R14, R5, -1 ;  /* 0xbf8000000e047423 */ /* 0x002fc80000000005 */
[----:B------:R-:W-:-:S04]  /*23b00*/  FADD.FTZ R4, -R4, -RZ ;  /* 0x800000ff04047221 */ /* 0x000fc80000010100 */
[----:B------:R-:W-:-:S07]  /*23b10*/  FFMA R12, R5, R4, R5 ;  /* 0x00000004050c7223 */ /* 0x000fce0000000005 */
.L_x_552:
[----:B------:R-:W-:Y:S05]  /*23b20*/  BSYNC B1 ;  /* 0x0000000000017941 */ /* 0x000fea0003800000 */
.L_x_550:
        /* <DEDUP_REMOVED lines=10> */
.L_x_554:
[----:B------:R-:W1:Y:S02]  /*23bd0*/  MUFU.RCP R4, R15 ;  /* 0x0000000f00047308 */ /* 0x000e640000001000 */
[----:B-1----:R-:W-:-:S04]  /*23be0*/  FFMA R5, R15, R4, -1 ;  /* 0xbf8000000f057423 */ /* 0x002fc80000000004 */
[----:B------:R-:W-:-:S04]  /*23bf0*/  FADD.FTZ R5, -R5, -RZ ;  /* 0x800000ff05057221 */ /* 0x000fc80000010100 */
[----:B------:R-:W-:-:S07]  /*23c00*/  FFMA R13, R4, R5, R4 ;  /* 0x00000005040d7223 */ /* 0x000fce0000000004 */
.L_x_555:
[----:B------:R-:W-:Y:S05]  /*23c10*/  BSYNC B1 ;  /* 0x0000000000017941 */ /* 0x000fea0003800000 */
.L_x_553:
        /* <DEDUP_REMOVED lines=10> */
.L_x_557:
[----:B------:R-:W1:Y:S02]  /*23cc0*/  MUFU.RCP R5, R20 ;  /* 0x0000001400057308 */ /* 0x000e640000001000 */
[----:B-1----:R-:W-:-:S04]  /*23cd0*/  FFMA R4, R20, R5, -1 ;  /* 0xbf80000014047423 */ /* 0x002fc80000000005 */
[----:B------:R-:W-:-:S04]  /*23ce0*/  FADD.FTZ R4, -R4, -RZ ;  /* 0x800000ff04047221 */ /* 0x000fc80000010100 */
[----:B------:R-:W-:-:S07]  /*23cf0*/  FFMA R14, R5, R4, R5 ;  /* 0x00000004050e7223 */ /* 0x000fce0000000005 */
.L_x_558:
[----:B------:R-:W-:Y:S05]  /*23d00*/  BSYNC B1 ;  /* 0x0000000000017941 */ /* 0x000fea0003800000 */
.L_x_556:
        /* <DEDUP_REMOVED lines=10> */
.L_x_560:
[----:B------:R-:W1:Y:S02]  /*23db0*/  MUFU.RCP R4, R21 ;  /* 0x0000001500047308 */ /* 0x000e640000001000 */
[----:B-1----:R-:W-:-:S04]  /*23dc0*/  FFMA R5, R21, R4, -1 ;  /* 0xbf80000015057423 */ /* 0x002fc80000000004 */
[----:B------:R-:W-:-:S04]  /*23dd0*/  FADD.FTZ R5, -R5, -RZ ;  /* 0x800000ff05057221 */ /* 0x000fc80000010100 */
[----:B------:R-:W-:-:S07]  /*23de0*/  FFMA R15, R4, R5, R4 ;  /* 0x00000005040f7223 */ /* 0x000fce0000000004 */
.L_x_561:
[----:B------:R-:W-:Y:S05]  /*23df0*/  BSYNC B1 ;  /* 0x0000000000017941 */ /* 0x000fea0003800000 */
.L_x_559:
        /* <DEDUP_REMOVED lines=10> */
.L_x_563:
[----:B------:R-:W1:Y:S02]  /*23ea0*/  MUFU.RCP R5, R24 ;  /* 0x0000001800057308 */ /* 0x000e640000001000 */
[----:B-1----:R-:W-:-:S04]  /*23eb0*/  FFMA R4, R24, R5, -1 ;  /* 0xbf80000018047423 */ /* 0x002fc80000000005 */
[----:B------:R-:W-:-:S04]  /*23ec0*/  FADD.FTZ R4, -R4, -RZ ;  /* 0x800000ff04047221 */ /* 0x000fc80000010100 */
[----:B------:R-:W-:-:S07]  /*23ed0*/  FFMA R20, R5, R4, R5 ;  /* 0x0000000405147223 */ /* 0x000fce0000000005 */
.L_x_564:
[----:B------:R-:W-:Y:S05]  /*23ee0*/  BSYNC B1 ;  /* 0x0000000000017941 */ /* 0x000fea0003800000 */
.L_x_562:
        /* <DEDUP_REMOVED lines=10> */
.L_x_566:
[----:B------:R-:W1:Y:S02]  /*23f90*/  MUFU.RCP R4, R25 ;  /* 0x0000001900047308 */ /* 0x000e640000001000 */
[----:B-1----:R-:W-:-:S04]  /*23fa0*/  FFMA R5, R25, R4, -1 ;  /* 0xbf80000019057423 */ /* 0x002fc80000000004 */
[----:B------:R-:W-:-:S04]  /*23fb0*/  FADD.FTZ R5, -R5, -RZ ;  /* 0x800000ff05057221 */ /* 0x000fc80000010100 */
[----:B------:R-:W-:-:S07]  /*23fc0*/  FFMA R21, R4, R5, R4 ;  /* 0x0000000504157223 */ /* 0x000fce0000000004 */
.L_x_567:
[----:B------:R-:W-:Y:S05]  /*23fd0*/  BSYNC B1 ;  /* 0x0000000000017941 */ /* 0x000fea0003800000 */
.L_x_565:
        /* <DEDUP_REMOVED lines=10> */
.L_x_569:
[----:B------:R-:W1:Y:S02]  /*24080*/  MUFU.RCP R5, R26 ;  /* 0x0000001a00057308 */ /* 0x000e640000001000 */
[----:B-1----:R-:W-:-:S04]  /*24090*/  FFMA R4, R26, R5, -1 ;  /* 0xbf8000001a047423 */ /* 0x002fc80000000005 */
[----:B------:R-:W-:-:S04]  /*240a0*/  FADD.FTZ R4, -R4, -RZ ;  /* 0x800000ff04047221 */ /* 0x000fc80000010100 */
[----:B------:R-:W-:-:S07]  /*240b0*/  FFMA R24, R5, R4, R5 ;  /* 0x0000000405187223 */ /* 0x000fce0000000005 */
.L_x_570:
[----:B------:R-:W-:Y:S05]  /*240c0*/  BSYNC B1 ;  /* 0x0000000000017941 */ /* 0x000fea0003800000 */
.L_x_568:
        /* <DEDUP_REMOVED lines=10> */
.L_x_572:
[----:B------:R-:W1:Y:S02]  /*24170*/  MUFU.RCP R4, R27 ;  /* 0x0000001b00047308 */ /* 0x000e640000001000 */
[----:B-1----:R-:W-:-:S04]  /*24180*/  FFMA R5, R27, R4, -1 ;  /* 0xbf8000001b057423 */ /* 0x002fc80000000004 */
[----:B------:R-:W-:-:S04]  /*24190*/  FADD.FTZ R5, -R5, -RZ ;  /* 0x800000ff05057221 */ /* 0x000fc80000010100 */
[----:B------:R-:W-:-:S07]  /*241a0*/  FFMA R25, R4, R5, R4 ;  /* 0x0000000504197223 */ /* 0x000fce0000000004 */
.L_x_573:
[----:B------:R-:W-:Y:S05]  /*241b0*/  BSYNC B1 ;  /* 0x0000000000017941 */ /* 0x000fea0003800000 */
.L_x_571:
        /* <DEDUP_REMOVED lines=10> */
.L_x_575:
[----:B------:R-:W1:Y:S02]  /*24260*/  MUFU.RCP R5, R28 ;  /* 0x0000001c00057308 */ /* 0x000e640000001000 */
[----:B-1----:R-:W-:-:S04]  /*24270*/  FFMA R4, R28, R5, -1 ;  /* 0xbf8000001c047423 */ /* 0x002fc80000000005 */
[----:B------:R-:W-:-:S04]  /*24280*/  FADD.FTZ R4, -R4, -RZ ;  /* 0x800000ff04047221 */ /* 0x000fc80000010100 */
[----:B------:R-:W-:-:S07]  /*24290*/  FFMA R26, R5, R4, R5 ;  /* 0x00000004051a7223 */ /* 0x000fce0000000005 */
.L_x_576:
[----:B------:R-:W-:Y:S05]  /*242a0*/  BSYNC B1 ;  /* 0x0000000000017941 */ /* 0x000fea0003800000 */
.L_x_574:
        /* <DEDUP_REMOVED lines=9> */
.L_x_578:
[----:B------:R-:W1:Y:S02]  /*24340*/  MUFU.RCP R8, R29 ;  /* 0x0000001d00087308 */ /* 0x000e640000001000 */
[----:B-1----:R-:W-:-:S04]  /*24350*/  FFMA R4, R29, R8, -1 ;  /* 0xbf8000001d047423 */ /* 0x002fc80000000008 */
[----:B------:R-:W-:-:S04]  /*24360*/  FADD.FTZ R5, -R4, -RZ ;  /* 0x800000ff04057221 */ /* 0x000fc80000010100 */
[----:B------:R-:W-:-:S07]  /*24370*/  FFMA R8, R8, R5, R8 ;  /* 0x0000000508087223 */ /* 0x000fce0000000008 */
.L_x_579:
[----:B------:R-:W-:Y:S05]  /*24380*/  BSYNC B1 ;  /* 0x0000000000017941 */ /* 0x000fea0003800000 */
.L_x_577:
        /* <DEDUP_REMOVED lines=10> */
.L_x_580:
        /* <DEDUP_REMOVED lines=27> */
.L_x_582:
[----:B------:R-:W-:Y:S05]  /*245e0*/  BSYNC B0 ;  /* 0x0000000000007941 */ /* 0x000fea0003800000 */
.L_x_581:
[----:B------:R-:W-:Y:S04]  /*245f0*/  BSSY B0, `(.L_x_583) ;  /* 0x000003a000007945 */ /* 0x000fe80003800000 */
[----:B------:R-:W-:Y:S05]  /*24600*/  @P0 BRA `(.L_x_584) ;  /* 0x0000000000e00947 */ /* 0x000fea0003800000 */
[----:B------:R-:W-:-:S04]  /*24610*/  MOV R4, UR44 ;  /* 0x0000002c00047c02 */ /* 0x000fc80008000f00 */
[----:B------:R-:W-:-:S13]  /*24620*/  ISETP.NE.AND P3, PT, R4, 0x3, PT ;  /* 0x000000030400780c */ /* 0x000fda0003f65270 */
[----:B------:R-:W-:Y:S05]  /*24630*/  @!P3 BRA `(.L_x_585) ;  /* 0x000000000004b947 */ /* 0x000fea0003800000 */
[----:B------:R-:W-:Y:S01]  /*24640*/  BPT.TRAP 0x1 ;  /* 0x000000040000795c */ /* 0x000fe20000300000 */
.L_x_585:
[----:B------:R-:W-:Y:S01]  /*24650*/  LEA R4, R18, UR48, 0x3 ;  /* 0x0000003012047c11 */ /* 0x000fe2000f8e18ff */
[----:B------:R-:W-:Y:S01]  /*24660*/  BSSY B1, `(.L_x_586) ;  /* 0x0000004000017945 */ /* 0x000fe20003800000 */
[----:B------:R-:W-:-:S04]  /*24670*/  SHF.L.U32 R5, R19, 0x1f, RZ ;  /* 0x0000001f13057819 */ /* 0x000fc800000006ff */
[----:B------:R-:W1:Y:S02]  /*24680*/  SYNCS.PHASECHK.TRANS64.TRYWAIT P2, [R4+URZ+0x60], R5 ;  /* 0x00006005040075a7 */ /* 0x000e64000804017f */
[----:B-1----:R-:W-:Y:S05]  /*24690*/  @!P2 BRA `(.L_x_587) ;  /* 0x000001300038a947 */ /* 0x002fea0003800000 */
.L_x_1154:
[----:B------:R-:W-:Y:S05]  /*246a0*/  BSYNC B1 ;  /* 0x0000000000017941 */ /* 0x000fea0003800000 */
.L_x_586:
        /* <DEDUP_REMOVED lines=22> */
.L_x_589:
[----:B------:R-:W-:Y:S05]  /*24810*/  BSYNC B1 ;  /* 0x0000000000017941 */ /* 0x000fea0003800000 */
.L_x_588:
        /* <DEDUP_REMOVED lines=8> */
.L_x_590:
        /* <DEDUP_REMOVED lines=15> */
.L_x_584:
[----:B------:R-:W-:Y:S05]  /*24990*/  BSYNC B0 ;  /* 0x0000000000007941 */ /* 0x000fea0003800000 */
.L_x_583:
        /* <DEDUP_REMOVED lines=23> */
[----:B------:R-:W-:-:S02]  /*24b10*/  F2FP.F16.E4M3.UNPACK_B R4, R7.H1 ;  /* 0x00000007ff04723e */ /* 0x000fc400030006ff */
[----:B------:R-:W-:Y:S01]  /*24b20*/  F2FP.F16.E4M3.UNPACK_B R8, R6 ;  /* 0x00000006ff08723e */ /* 0x000fe200020006ff */
[----:B------:R-:W-:Y:S02]  /*24b30*/  FFMA R20, R2, R20, R13 ;  /* 0x0000001402147223 */ /* 0x000fe4000000000d */
[--C-:B------:R-:W-:Y:S02]  /*24b40*/  HADD2.F32 R22, -RZ, R4.reuse.H0_H0 ;  /* 0x20000004ff167230 */ /* 0x100fe40000004100 */
[C---:B-----5:R-:W-:Y:S01]  /*24b50*/  FMUL R13, R16.reuse, R24 ;  /* 0x00000018100d7220 */ /* 0x060fe20000400000 */
[----:B------:R-:W-:Y:S02]  /*24b60*/  HADD2.F32 R4, -RZ, R4.H1_H1 ;  /* 0x30000004ff047230 */ /* 0x000fe40000004100 */
[C---:B------:R-:W-:Y:S01]  /*24b70*/  FMUL R21, R16.reuse, R21 ;  /* 0x0000001510157220 */ /* 0x040fe20000400000 */
[--C-:B------:R-:W-:Y:S02]  /*24b80*/  HADD2.F32 R26, -RZ, R8.reuse.H0_H0 ;  /* 0x20000008ff1a7230 */ /* 0x100fe40000004100 */
[----:B------:R-:W-:Y:S01]  /*24b90*/  HADD2.F32 R28, -RZ, R8.H1_H1 ;  /* 0x30000008ff1c7230 */ /* 0x000fe20000004100 */
[----:B------:R-:W-:Y:S01]  /*24ba0*/  F2FP.F16.E4M3.UNPACK_B R8, R6.H1 ;  /* 0x00000006ff08723e */ /* 0x000fe200030006ff */
[----:B------:R-:W-:Y:S01]  /*24bb0*/  FMUL R15, R16, R15 ;  /* 0x0000000f100f7220 */ /* 0x000fe20000400000 */
[C---:B------:R-:W-:Y:S01]  /*24bc0*/  FFMA R24, R2.reuse, R4, R13 ;  /* 0x0000000402187223 */ /* 0x040fe2000000000d */
[----:B------:R-:W-:Y:S01]  /*24bd0*/  MOV R13, 0x3bbb989d ;  /* 0x3bbb989d000d7802 */ /* 0x000fe20000000f00 */
[C---:B------:R-:W-:Y:S01]  /*24be0*/  FFMA R28, R2.reuse, R28, R21 ;  /* 0x0000001c021c7223 */ /* 0x040fe20000000015 */
[----:B------:R-:W-:Y:S01]  /*24bf0*/  F2FP.F16.E4M3.UNPACK_B R4, R3 ;  /* 0x00000003ff04723e */ /* 0x000fe200020006ff */
[C---:B------:R-:W-:Y:S01]  /*24c00*/  FFMA R22, R2.reuse, R22, R5 ;  /* 0x0000001602167223 */ /* 0x040fe20000000005 */
[----:B------:R-:W-:Y:S01]  /*24c10*/  FFMA R26, R2, R26, R15 ;  /* 0x0000001a021a7223 */ /* 0x000fe2000000000f */
[----:B------:R-:W-:-:S02]  /*24c20*/  HADD2.F32 R30, -RZ, R8.H0_H0 ;  /* 0x20000008ff1e7230 */ /* 0x000fc40000004100 */
[C---:B------:R-:W-:Y:S01]  /*24c30*/  FMUL R21, R16.reuse, R12 ;  /* 0x0000000c10157220 */ /* 0x040fe20000400000 */
[----:B------:R-:W-:Y:S02]  /*24c40*/  HADD2.F32 R8, -RZ, R8.H1_H1 ;  /* 0x30000008ff087230 */ /* 0x000fe40000004100 */
[C---:B------:R-:W-:Y:S01]  /*24c50*/  FMUL R5, R16.reuse, R31 ;  /* 0x0000001f10057220 */ /* 0x040fe20000400000 */
[----:B------:R-:W-:Y:S01]  /*24c60*/  FMUL R15, R16, R23 ;  /* 0x00000017100f7220 */ /* 0x000fe20000400000 */
[----:B------:R-:W-:Y:S01]  /*24c70*/  MOV R12, 0x437c0000 ;  /* 0x437c0000000c7802 */ /* 0x000fe20000000f00 */
[----:B------:R-:W-:Y:S01]  /*24c80*/  FFMA.SAT R23, -R14, R13, 0.5 ;  /* 0x3f0000000e177423 */ /* 0x000fe2000000210d */
[--C-:B------:R-:W-:Y:S02]  /*24c90*/  HADD2.F32 R34, -RZ, R4.reuse.H0_H0 ;  /* 0x20000004ff227230 */ /* 0x100fe40000004100 */
[C---:B------:R-:W-:Y:S01]  /*24ca0*/  FFMA R30, R2.reuse, R30, R5 ;  /* 0x0000001e021e7223 */ /* 0x040fe20000000005 */
[----:B------:R-:W-:Y:S01]  /*24cb0*/  FFMA R32, R2, R8, R15 ;  /* 0x0000000802207223 */ /* 0x000fe2000000000f */
[----:B------:R-:W-:Y:S01]  /*24cc0*/  FFMA.RM R5, R23, R12, 12582913 ;  /* 0x4b40000117057423 */ /* 0x000fe2000000400c */
[----:B------:R-:W-:Y:S01]  /*24cd0*/  FMUL R15, R16, R25 ;  /* 0x00000019100f7220 */ /* 0x000fe20000400000 */
[-C--:B------:R-:W-:Y:S01]  /*24ce0*/  FFMA.SAT R23, -R20, R13.reuse, 0.5 ;  /* 0x3f00000014177423 */ /* 0x080fe2000000210d */
[----:B------:R-:W-:Y:S01]  /*24cf0*/  FFMA.SAT R25, -R22, R13, 0.5 ;  /* 0x3f00000016197423 */ /* 0x000fe2000000210d */
[----:B------:R-:W-:Y:S01]  /*24d00*/  FFMA R34, R2, R34, R21 ;  /* 0x0000002202227223 */ /* 0x000fe20000000015 */
[----:B------:R-:W-:-:S02]  /*24d10*/  HADD2.F32 R36, -RZ, R4.H1_H1 ;  /* 0x30000004ff247230 */ /* 0x000fc40000004100 */
[----:B------:R-:W-:Y:S01]  /*24d20*/  FADD R21, R5, -12583039 ;  /* 0xcb40007f05157421 */ /* 0x000fe20000000000 */
[-C--:B------:R-:W-:Y:S01]  /*24d30*/  FFMA.RM R4, R23, R12.reuse, 12582913 ;  /* 0x4b40000117047423 */ /* 0x080fe2000000400c */
[----:B------:R-:W-:Y:S01]  /*24d40*/  FFMA.RM R8, R25, R12, 12582913 ;  /* 0x4b40000119087423 */ /* 0x000fe2000000400c */
[----:B------:R-:W-:Y:S01]  /*24d50*/  F2FP.F16.E4M3.UNPACK_B R29, R3.H1 ;  /* 0x00000003ff1d723e */ /* 0x000fe200030006ff */
[----:B------:R-:W-:Y:S01]  /*24d60*/  FFMA R21, -R14, 1.4426950216293334961, -R21 ;  /* 0x3fb8aa3b0e157823 */ /* 0x000fe20000000915 */
[----:B------:R-:W-:Y:S01]  /*24d70*/  FFMA R36, R2, R36, R15 ;  /* 0x0000002402247223 */ /* 0x000fe2000000000f */
[----:B------:R-:W-:Y:S01]  /*24d80*/  FADD R15, R4, -12583039 ;  /* 0xcb40007f040f7421 */ /* 0x000fe20000000000 */
[----:B------:R-:W-:Y:S01]  /*24d90*/  FADD R23, R8, -12583039 ;  /* 0xcb40007f08177421 */ /* 0x000fe20000000000 */
[----:B------:R-:W-:Y:S01]  /*24da0*/  FFMA R14, -R14, 1.925963033500011079e-08, R21 ;  /* 0x32a570600e0e7823 */ /* 0x000fe20000000115 */
[----:B------:R-:W-:Y:S02]  /*24db0*/  HADD2.F32 R31, -RZ, R29.H0_H0 ;  /* 0x2000001dff1f7230 */ /* 0x000fe40000004100 */
[----:B------:R-:W-:Y:S01]  /*24dc0*/  FFMA R21, -R20, 1.4426950216293334961, -R15 ;  /* 0x3fb8aa3b14157823 */ /* 0x000fe2000000090f */
[----:B------:R-:W-:-:S03]  /*24dd0*/  FFMA R25, -R22, 1.4426950216293334961, -R23 ;  /* 0x3fb8aa3b16197823 */ /* 0x000fc60000000917 */
[----:B------:R-:W-:Y:S01]  /*24de0*/  FFMA R23, -R20, 1.925963033500011079e-08, R21 ;  /* 0x32a5706014177823 */ /* 0x000fe20000000115 */
[----:B------:R-:W-:Y:S01]  /*24df0*/  FFMA R25, -R22, 1.925963033500011079e-08, R25 ;  /* 0x32a5706016197823 */ /* 0x000fe20000000119 */
[----:B------:R-:W-:Y:S02]  /*24e00*/  HADD2.F32 R22, -RZ, R29.H1_H1 ;  /* 0x3000001dff167230 */ /* 0x000fe40000004100 */
[----:B------:R-:W-:Y:S01]  /*24e10*/  FFMA.SAT R29, -R26, R13, 0.5 ;  /* 0x3f0000001a1d7423 */ /* 0x000fe2000000210d */
[----:B------:R-:W-:-:S03]  /*24e20*/  F2FP.F16.E4M3.UNPACK_B R39, R0 ;  /* 0x00000000ff27723e */ /* 0x000fc600020006ff */
[----:B------:R-:W-:Y:S01]  /*24e30*/  FFMA.RM R29, R29, R12, 12582913 ;  /* 0x4b4000011d1d7423 */ /* 0x000fe2000000400c */
[----:B------:R-:W-:-:S04]  /*24e40*/  FFMA.SAT R37, -R30, R13, 0.5 ;  /* 0x3f0000001e257423 */ /* 0x000fc8000000210d */
[----:B------:R-:W-:Y:S01]  /*24e50*/  FFMA.RM R37, R37, R12, 12582913 ;  /* 0x4b40000125257423 */ /* 0x000fe2000000400c */
[----:B------:R-:W-:-:S04]  /*24e60*/  FFMA.SAT R43, -R36, R13, 0.5 ;  /* 0x3f000000242b7423 */ /* 0x000fc8000000210d */
[----:B------:R-:W-:Y:S01]  /*24e70*/  FFMA.RM R43, R43, R12, 12582913 ;  /* 0x4b4000012b2b7423 */ /* 0x000fe2000000400c */
[----:B------:R-:W-:Y:S08]  /*24e80*/  MUFU.EX2 R14, R14 ;  /* 0x0000000e000e7308 */ /* 0x000ff00000000800 */
[----:B------:R-:W1:Y:S01]  /*24e90*/  MUFU.EX2 R23, R23 ;  /* 0x0000001700177308 */ /* 0x000e620000000800 */
[----:B------:R-:W-:-:S02]  /*24ea0*/  SHF.L.U32 R5, R5, 0x17, RZ ;  /* 0x0000001705057819 */ /* 0x000fc400000006ff */
[----:B------:R-:W-:-:S05]  /*24eb0*/  SHF.L.U32 R4, R4, 0x17, RZ ;  /* 0x0000001704047819 */ /* 0x000fca00000006ff */
[----:B------:R-:W5:Y:S01]  /*24ec0*/  MUFU.EX2 R25, R25 ;  /* 0x0000001900197308 */ /* 0x000f620000000800 */
[----:B-1----:R-:W-:Y:S01]  /*24ed0*/  FFMA R23, R4, R23, 1 ;  /* 0x3f80000004177423 */ /* 0x002fe20000000017 */
[----:B------:R-:W-:Y:S01]  /*24ee0*/  SHF.L.U32 R8, R8, 0x17, RZ ;  /* 0x0000001708087819 */ /* 0x000fe200000006ff */
[----:B------:R-:W-:Y:S01]  /*24ef0*/  BSSY B1, `(.L_x_591) ;  /* 0x0000083000017945 */ /* 0x000fe20003800000 */
[----:B--2---:R-:W-:Y:S01]  /*24f00*/  FMUL R15, R16, R27 ;  /* 0x0000001b100f7220 */ /* 0x004fe20000400000 */
[----:B------:R-:W-:-:S03]  /*24f10*/  FFMA.SAT R27, -R24, R13, 0.5 ;  /* 0x3f000000181b7423 */ /* 0x000fc6000000210d */
[----:B------:R-:W-:Y:S01]  /*24f20*/  FFMA R20, R2, R31, R15 ;  /* 0x0000001f02147223 */ /* 0x000fe2000000000f */
[----:B------:R-:W-:Y:S01]  /*24f30*/  FFMA.RM R15, R27, R12, 12582913 ;  /* 0x4b4000011b0f7423 */ /* 0x000fe2000000400c */
[----:B---3--:R-:W-:-:S03]  /*24f40*/  FMUL R21, R16, R33 ;  /* 0x0000002110157220 */ /* 0x008fc60000400000 */
[----:B------:R-:W-:Y:S01]  /*24f50*/  FADD R27, R15, -12583039 ;  /* 0xcb40007f0f1b7421 */ /* 0x000fe20000000000 */
[----:B------:R-:W-:Y:S01]  /*24f60*/  FFMA R22, R2, R22, R21 ;  /* 0x0000001602167223 */ /* 0x000fe20000000015 */
[----:B------:R-:W-:Y:S01]  /*24f70*/  FFMA.SAT R31, -R28, R13, 0.5 ;  /* 0x3f0000001c1f7423 */ /* 0x000fe2000000210d */
[----:B------:R-:W-:Y:S01]  /*24f80*/  FADD R21, R29, -12583039 ;  /* 0xcb40007f1d157421 */ /* 0x000fe20000000000 */
[----:B------:R-:W-:Y:S02]  /*24f90*/  FFMA R27, -R24, 1.4426950216293334961, -R27 ;  /* 0x3fb8aa3b181b7823 */ /* 0x000fe4000000091b */
[----:B------:R-:W-:Y:S01]  /*24fa0*/  FFMA.RM R33, R31, R12, 12582913 ;  /* 0x4b4000011f217423 */ /* 0x000fe2000000400c */
[----:B------:R-:W-:Y:S01]  /*24fb0*/  FFMA R31, -R26, 1.4426950216293334961, -R21 ;  /* 0x3fb8aa3b1a1f7823 */ /* 0x000fe20000000915 */
[----:B------:R-:W-:Y:S01]  /*24fc0*/  FFMA R27, -R24, 1.925963033500011079e-08, R27 ;  /* 0x32a57060181b7823 */ /* 0x000fe2000000011b */
[--C-:B------:R-:W-:Y:S02]  /*24fd0*/  HADD2.F32 R24, -RZ, R39.reuse.H0_H0 ;  /* 0x20000027ff187230 */ /* 0x100fe40000004100 */
[----:B----4-:R-:W-:Y:S01]  /*24fe0*/  FMUL R21, R16, R35 ;  /* 0x0000002310157220 */ /* 0x010fe20000400000 */
[----:B------:R1:W2:Y:S03]  /*24ff0*/  MUFU.EX2 R38, R27 ;  /* 0x0000001b00267308 */ /* 0x0002a60000000800 */
[----:B------:R-:W-:Y:S01]  /*25000*/  FFMA R24, R2, R24, R21 ;  /* 0x0000001802187223 */ /* 0x000fe20000000015 */
[----:B------:R-:W-:Y:S01]  /*25010*/  FFMA.SAT R21, -R32, R13, 0.5 ;  /* 0x3f00000020157423 */ /* 0x000fe2000000210d */
[----:B------:R-:W-:Y:S01]  /*25020*/  FFMA R31, -R26, 1.925963033500011079e-08, R31 ;  /* 0x32a570601a1f7823 */ /* 0x000fe2000000011f */
[----:B------:R-:W-:-:S02]  /*25030*/  HADD2.F32 R26, -RZ, R39.H1_H1 ;  /* 0x30000027ff1a7230 */ /* 0x000fc40000004100 */
[----:B-1----:R-:W-:Y:S01]  /*25040*/  FADD R27, R37, -12583039 ;  /* 0xcb40007f251b7421 */ /* 0x002fe20000000000 */
[----:B------:R-:W-:Y:S01]  /*25050*/  FFMA.RM R39, R21, R12, 12582913 ;  /* 0x4b40000115277423 */ /* 0x000fe2000000400c */
[----:B------:R-:W-:Y:S01]  /*25060*/  FADD R35, R33, -12583039 ;  /* 0xcb40007f21237421 */ /* 0x000fe20000000000 */
[----:B------:R-:W-:Y:S01]  /*25070*/  FMUL R21, R16, R41 ;  /* 0x0000002910157220 */ /* 0x000fe20000400000 */
[----:B------:R-:W-:Y:S02]  /*25080*/  FFMA R27, -R30, 1.4426950216293334961, -R27 ;  /* 0x3fb8aa3b1e1b7823 */ /* 0x000fe4000000091b */
[----:B------:R-:W-:Y:S01]  /*25090*/  FFMA R35, -R28, 1.4426950216293334961, -R35 ;  /* 0x3fb8aa3b1c237823 */ /* 0x000fe20000000923 */
[----:B------:R-:W-:Y:S01]  /*250a0*/  FFMA R26, R2, R26, R21 ;  /* 0x0000001a021a7223 */ /* 0x000fe20000000015 */
[----:B------:R-:W-:Y:S01]  /*250b0*/  FFMA R27, -R30, 1.925963033500011079e-08, R27 ;  /* 0x32a570601e1b7823 */ /* 0x000fe2000000011b */
[----:B------:R-:W-:Y:S01]  /*250c0*/  F2FP.F16.E4M3.UNPACK_B R30, R0.H1 ;  /* 0x00000000ff1e723e */ /* 0x000fe200030006ff */
[----:B------:R-:W-:Y:S01]  /*250d0*/  FFMA.SAT R21, -R34, R13, 0.5 ;  /* 0x3f00000022157423 */ /* 0x000fe2000000210d */
[----:B------:R1:W-:Y:S01]  /*250e0*/  MUFU.EX2 R40, R31 ;  /* 0x0000001f00287308 */ /* 0x0003e20000000800 */
[----:B------:R-:W-:-:S02]  /*250f0*/  FFMA R35, -R28, 1.925963033500011079e-08, R35 ;  /* 0x32a570601c237823 */ /* 0x000fc40000000123 */
[----:B------:R-:W-:Y:S02]  /*25100*/  HADD2.F32 R28, -RZ, R30.H0_H0 ;  /* 0x2000001eff1c7230 */ /* 0x000fe40000004100 */
[----:B-1----:R-:W-:Y:S01]  /*25110*/  FFMA.RM R31, R21, R12, 12582913 ;  /* 0x4b400001151f7423 */ /* 0x002fe2000000400c */
[----:B------:R-:W-:Y:S02]  /*25120*/  FMUL R21, R16, R45 ;  /* 0x0000002d10157220 */ /* 0x000fe40000400000 */
[----:B------:R1:W3:Y:S02]  /*25130*/  MUFU.EX2 R42, R35 ;  /* 0x00000023002a7308 */ /* 0x0002e40000000800 */
[----:B------:R-:W-:Y:S01]  /*25140*/  FFMA R28, R2, R28, R21 ;  /* 0x0000001c021c7223 */ /* 0x000fe20000000015 */
[----:B------:R-:W-:Y:S01]  /*25150*/  FADD R21, R43, -12583039 ;  /* 0xcb40007f2b157421 */ /* 0x000fe20000000000 */
[----:B-1----:R-:W-:-:S04]  /*25160*/  FADD R35, R31, -12583039 ;  /* 0xcb40007f1f237421 */ /* 0x002fc80000000000 */
[----:B------:R1:W4:Y:S01]  /*25170*/  MUFU.EX2 R44, R27 ;  /* 0x0000001b002c7308 */ /* 0x0003220000000800 */
[----:B------:R-:W-:Y:S01]  /*25180*/  FFMA R21, -R36, 1.4426950216293334961, -R21 ;  /* 0x3fb8aa3b24157823 */ /* 0x000fe20000000915 */
[----:B------:R-:W-:Y:S01]  /*25190*/  FFMA R35, -R34, 1.4426950216293334961, -R35 ;  /* 0x3fb8aa3b22237823 */ /* 0x000fe20000000923 */
[----:B------:R-:W-:Y:S02]  /*251a0*/  HADD2.F32 R30, -RZ, R30.H1_H1 ;  /* 0x3000001eff1e7230 */ /* 0x000fe40000004100 */
[----:B------:R-:W-:Y:S01]  /*251b0*/  FFMA R36, -R36, 1.925963033500011079e-08, R21 ;  /* 0x32a5706024247823 */ /* 0x000fe20000000115 */
[----:B------:R-:W-:Y:S01]  /*251c0*/  FFMA R35, -R34, 1.925963033500011079e-08, R35 ;  /* 0x32a5706022237823 */ /* 0x000fe20000000123 */
[----:B-1----:R-:W-:Y:S01]  /*251d0*/  FFMA.SAT R27, -R20, R13, 0.5 ;  /* 0x3f000000141b7423 */ /* 0x002fe2000000210d */
[----:B------:R-:W-:Y:S02]  /*251e0*/  FMUL R21, R16, R46 ;  /* 0x0000002e10157220 */ /* 0x000fe40000400000 */
[----:B------:R1:W-:Y:S01]  /*251f0*/  MUFU.EX2 R34, R35 ;  /* 0x0000002300227308 */ /* 0x0003e20000000800 */
[----:B------:R-:W-:Y:S01]  /*25200*/  FFMA.RM R45, R27, R12, 12582913 ;  /* 0x4b4000011b2d7423 */ /* 0x000fe2000000400c */
[----:B------:R-:W-:Y:S01]  /*25210*/  FADD R41, R39, -12583039 ;  /* 0xcb40007f27297421 */ /* 0x000fe20000000000 */
[----:B------:R-:W-:-:S02]  /*25220*/  FFMA R30, R2, R30, R21 ;  /* 0x0000001e021e7223 */ /* 0x000fc40000000015 */
[----:B------:R-:W-:Y:S01]  /*25230*/  FADD R27, R45, -12583039 ;  /* 0xcb40007f2d1b7421 */ /* 0x000fe20000000000 */
[-C--:B-1----:R-:W-:Y:S01]  /*25240*/  FFMA.SAT R35, -R26, R13.reuse, 0.5 ;  /* 0x3f0000001a237423 */ /* 0x082fe2000000210d */
[----:B------:R-:W-:Y:S02]  /*25250*/  FFMA R41, -R32, 1.4426950216293334961, -R41 ;  /* 0x3fb8aa3b20297823 */ /* 0x000fe40000000929 */
[----:B------:R-:W-:Y:S01]  /*25260*/  FFMA R27, -R20, 1.4426950216293334961, -R27 ;  /* 0x3fb8aa3b141b7823 */ /* 0x000fe2000000091b */
[-C--:B------:R-:W-:Y:S01]  /*25270*/  FFMA.RM R46, R35, R12.reuse, 12582913 ;  /* 0x4b400001232e7423 */ /* 0x080fe2000000400c */
[-C--:B------:R-:W-:Y:S01]  /*25280*/  FFMA.SAT R47, -R22, R13.reuse, 0.5 ;  /* 0x3f000000162f7423 */ /* 0x080fe2000000210d */
[-C--:B------:R-:W-:Y:S01]  /*25290*/  FFMA.SAT R49, -R28, R13.reuse, 0.5 ;  /* 0x3f0000001c317423 */ /* 0x080fe2000000210d */
[-C--:B------:R-:W-:Y:S01]  /*252a0*/  FFMA.SAT R51, -R30, R13.reuse, 0.5 ;  /* 0x3f0000001e337423 */ /* 0x080fe2000000210d */
[----:B------:R-:W-:Y:S01]  /*252b0*/  FFMA.SAT R21, -R24, R13, 0.5 ;  /* 0x3f00000018157423 */ /* 0x000fe2000000210d */
[----:B------:R-:W-:Y:S01]  /*252c0*/  FADD R13, R46, -12583039 ;  /* 0xcb40007f2e0d7421 */ /* 0x000fe20000000000 */
[----:B------:R-:W-:Y:S01]  /*252d0*/  FFMA R41, -R32, 1.925963033500011079e-08, R41 ;  /* 0x32a5706020297823 */ /* 0x000fe20000000129 */
[----:B------:R-:W-:Y:S01]  /*252e0*/  FFMA R27, -R20, 1.925963033500011079e-08, R27 ;  /* 0x32a57060141b7823 */ /* 0x000fe2000000011b */
[-C--:B------:R-:W-:Y:S01]  /*252f0*/  FFMA.RM R47, R47, R12.reuse, 12582913 ;  /* 0x4b4000012f2f7423 */ /* 0x080fe2000000400c */
[-C--:B------:R-:W-:Y:S01]  /*25300*/  FFMA.RM R49, R49, R12.reuse, 12582913 ;  /* 0x4b40000131317423 */ /* 0x080fe2000000400c */
[-C--:B------:R-:W-:Y:S01]  /*25310*/  FFMA.RM R51, R51, R12.reuse, 12582913 ;  /* 0x4b40000133337423 */ /* 0x080fe2000000400c */
[----:B------:R-:W-:Y:S01]  /*25320*/  FFMA.RM R20, R21, R12, 12582913 ;  /* 0x4b40000115147423 */ /* 0x000fe2000000400c */
[----:B------:R-:W-:Y:S01]  /*25330*/  FFMA R13, -R26, 1.4426950216293334961, -R13 ;  /* 0x3fb8aa3b1a0d7823 */ /* 0x000fe2000000090d */
[----:B------:R1:W4:Y:S01]  /*25340*/  MUFU.EX2 R32, R41 ;  /* 0x0000002900207308 */ /* 0x0003220000000800 */
[----:B------:R-:W-:Y:S01]  /*25350*/  FADD R53, R51, -12583039 ;  /* 0xcb40007f33357421 */ /* 0x000fe20000000000 */
[----:B------:R-:W-:Y:S01]  /*25360*/  FADD R35, R20, -12583039 ;  /* 0xcb40007f14237421 */ /* 0x000fe20000000000 */
[----:B------:R-:W-:Y:S01]  /*25370*/  FFMA R13, -R26, 1.925963033500011079e-08, R13 ;  /* 0x32a570601a0d7823 */ /* 0x000fe2000000010d */
[----:B------:R-:W-:-:S04]  /*25380*/  FFMA R26, R5, R14, 1 ;  /* 0x3f800000051a7423 */ /* 0x000fc8000000000e */
[----:B------:R5:W-:Y:S01]  /*25390*/  MUFU.EX2 R21, R27 ;  /* 0x0000001b00157308 */ /* 0x000be20000000800 */
[----:B-1----:R-:W-:Y:S01]  /*253a0*/  FADD R41, R47, -12583039 ;  /* 0xcb40007f2f297421 */ /* 0x002fe20000000000 */
[----:B------:R-:W-:Y:S01]  /*253b0*/  FFMA R53, -R30, 1.4426950216293334961, -R53 ;  /* 0x3fb8aa3b1e357823 */ /* 0x000fe20000000935 */
[----:B------:R-:W-:Y:S02]  /*253c0*/  FFMA R35, -R24, 1.4426950216293334961, -R35 ;  /* 0x3fb8aa3b18237823 */ /* 0x000fe40000000923 */
[----:B------:R-:W-:Y:S01]  /*253d0*/  FFMA R41, -R22, 1.4426950216293334961, -R41 ;  /* 0x3fb8aa3b16297823 */ /* 0x000fe20000000929 */
[----:B-----5:R-:W-:-:S04]  /*253e0*/  FADD R27, R49, -12583039 ;  /* 0xcb40007f311b7421 */ /* 0x020fc80000000000 */
[----:B------:R-:W-:Y:S01]  /*253f0*/  FFMA R27, -R28, 1.4426950216293334961, -R27 ;  /* 0x3fb8aa3b1c1b7823 */ /* 0x000fe2000000091b */
[----:B------:R-:W-:Y:S01]  /*25400*/  FFMA R41, -R22, 1.925963033500011079e-08, R41 ;  /* 0x32a5706016297823 */ /* 0x000fe20000000129 */
[----:B------:R-:W-:Y:S01]  /*25410*/  FFMA R53, -R30, 1.925963033500011079e-08, R53 ;  /* 0x32a570601e357823 */ /* 0x000fe20000000135 */
[----:B------:R-:W-:Y:S01]  /*25420*/  IADD3 R4, R26, 0x1800000, RZ ;  /* 0x018000001a047810 */ /* 0x000fe20007ffe0ff */
[----:B------:R-:W-:Y:S01]  /*25430*/  FFMA R28, -R28, 1.925963033500011079e-08, R27 ;  /* 0x32a570601c1c7823 */ /* 0x000fe2000000011b */
[----:B------:R-:W-:Y:S02]  /*25440*/  FFMA R35, -R24, 1.925963033500011079e-08, R35 ;  /* 0x32a5706018237823 */ /* 0x000fe40000000123 */
[----:B------:R-:W-:Y:S01]  /*25450*/  LOP3.LUT R4, R4, 0x7f800000, RZ, 0xc0, !PT ;  /* 0x7f80000004047812 */ /* 0x000fe200078ec0ff */
[----:B------:R-:W1:Y:S03]  /*25460*/  MUFU.EX2 R36, R36 ;  /* 0x0000002400247308 */ /* 0x000e660000000800 */
[----:B------:R-:W-:-:S05]  /*25470*/  ISETP.GT.U32.AND P2, PT, R4, 0x1ffffff, PT ;  /* 0x01ffffff0400780c */ /* 0x000fca0003f44070 */
[----:B------:R-:W5:Y:S01]  /*25480*/  MUFU.EX2 R41, R41 ;  /* 0x0000002900297308 */ /* 0x000f620000000800 */
[----:B------:R-:W-:-:S07]  /*25490*/  SHF.L.U32 R15, R15, 0x17, RZ ;  /* 0x000000170f0f7819 */ /* 0x000fce00000006ff */
[----:B------:R-:W5:Y:S08]  /*254a0*/  MUFU.EX2 R22, R35 ;  /* 0x0000002300167308 */ /* 0x000f700000000800 */
[----:B------:R3:W5:Y:S08]  /*254b0*/  MUFU.EX2 R5, R13 ;  /* 0x0000000d00057308 */ /* 0x0007700000000800 */
[----:B------:R-:W5:Y:S08]  /*254c0*/  MUFU.EX2 R28, R28 ;  /* 0x0000001c001c7308 */ /* 0x000f700000000800 */
[----:B------:R-:W5:Y:S01]  /*254d0*/  MUFU.EX2 R53, R53 ;  /* 0x0000003500357308 */ /* 0x000f620000000800 */
[----:B------:R-:W-:Y:S01]  /*254e0*/  FFMA R30, R8, R25, 1 ;  /* 0x3f800000081e7423 */ /* 0x000fe20000000019 */
[----:B------:R-:W-:Y:S01]  /*254f0*/  SHF.L.U32 R33, R33, 0x17, RZ ;  /* 0x0000001721217819 */ /* 0x000fe200000006ff */
[----:B--2---:R-:W-:Y:S01]  /*25500*/  FFMA R55, R15, R38, 1 ;  /* 0x3f8000000f377423 */ /* 0x004fe20000000026 */
[----:B---3--:R-:W-:-:S02]  /*25510*/  SHF.L.U32 R13, R20, 0x17, RZ ;  /* 0x00000017140d7819 */ /* 0x008fc400000006ff */
[----:B------:R-:W-:Y:S02]  /*25520*/  SHF.L.U32 R29, R29, 0x17, RZ ;  /* 0x000000171d1d7819 */ /* 0x000fe400000006ff */
[----:B------:R-:W-:Y:S02]  /*25530*/  SHF.L.U32 R37, R37, 0x17, RZ ;  /* 0x0000001725257819 */ /* 0x000fe400000006ff */
[----:B------:R-:W-:Y:S02]  /*25540*/  SHF.L.U32 R39, R39, 0x17, RZ ;  /* 0x0000001727277819 */ /* 0x000fe400000006ff */
[----:B------:R-:W-:Y:S02]  /*25550*/  SHF.L.U32 R27, R31, 0x17, RZ ;  /* 0x000000171f1b7819 */ /* 0x000fe400000006ff */
[----:B------:R-:W-:Y:S02]  /*25560*/  SHF.L.U32 R25, R43, 0x17, RZ ;  /* 0x000000172b197819 */ /* 0x000fe400000006ff */
[----:B------:R-:W-:-:S02]  /*25570*/  SHF.L.U32 R12, R45, 0x17, RZ ;  /* 0x000000172d0c7819 */ /* 0x000fc400000006ff */
[----:B------:R-:W-:Y:S02]  /*25580*/  SHF.L.U32 R24, R47, 0x17, RZ ;  /* 0x000000172f187819 */ /* 0x000fe400000006ff */
[----:B------:R-:W-:Y:S02]  /*25590*/  SHF.L.U32 R14, R46, 0x17, RZ ;  /* 0x000000172e0e7819 */ /* 0x000fe400000006ff */
[----:B------:R-:W-:Y:S02]  /*255a0*/  SHF.L.U32 R15, R49, 0x17, RZ ;  /* 0x00000017310f7819 */ /* 0x000fe400000006ff */
[----:B------:R-:W-:Y:S01]  /*255b0*/  SHF.L.U32 R20, R51, 0x17, RZ ;  /* 0x0000001733147819 */ /* 0x000fe200000006ff */
[----:B------:R-:W-:Y:S01]  /*255c0*/  FFMA R42, R33, R42, 1 ;  /* 0x3f800000212a7423 */ /* 0x000fe2000000002a */
[----:B------:R-:W-:Y:S01]  /*255d0*/  FFMA R29, R29, R40, 1 ;  /* 0x3f8000001d1d7423 */ /* 0x000fe20000000028 */
[----:B----4-:R-:W-:Y:S01]  /*255e0*/  FFMA R33, R37, R44, 1 ;  /* 0x3f80000025217423 */ /* 0x010fe2000000002c */
[----:B------:R-:W-:Y:S01]  /*255f0*/  FFMA R32, R39, R32, 1 ;  /* 0x3f80000027207423 */ /* 0x000fe20000000020 */
[----:B------:R-:W-:Y:S01]  /*25600*/  FFMA R27, R27, R34, 1 ;  /* 0x3f8000001b1b7423 */ /* 0x000fe20000000022 */
[----:B-1----:R-:W-:Y:S01]  /*25610*/  FFMA R25, R25, R36, 1 ;  /* 0x3f80000019197423 */ /* 0x002fe20000000024 */
[----:B------:R-:W-:Y:S01]  /*25620*/  FFMA R12, R12, R21, 1 ;  /* 0x3f8000000c0c7423 */ /* 0x000fe20000000015 */
[----:B-----5:R-:W-:Y:S01]  /*25630*/  FFMA R24, R24, R41, 1 ;  /* 0x3f80000018187423 */ /* 0x020fe20000000029 */
        /* <DEDUP_REMOVED lines=10> */
.L_x_592:
[----:B------:R-:W1:Y:S02]  /*256e0*/  MUFU.RCP R21, R26 ;  /* 0x0000001a00157308 */ /* 0x000e640000001000 */
[----:B-1----:R-:W-:-:S04]  /*256f0*/  FFMA R4, R26, R21, -1 ;  /* 0xbf8000001a047423 */ /* 0x002fc80000000015 */
[----:B------:R-:W-:-:S04]  /*25700*/  FADD.FTZ R4, -R4, -RZ ;  /* 0x800000ff04047221 */ /* 0x000fc80000010100 */
[----:B------:R-:W-:-:S07]  /*25710*/  FFMA R21, R21, R4, R21 ;  /* 0x0000000415157223 */ /* 0x000fce0000000015 */
.L_x_593:
[----:B------:R-:W-:Y:S05]  /*25720*/  BSYNC B1 ;  /* 0x0000000000017941 */ /* 0x000fea0003800000 */
.L_x_591:
        /* <DEDUP_REMOVED lines=10> */
.L_x_595:
[----:B------:R-:W1:Y:S02]  /*257d0*/  MUFU.RCP R22, R23 ;  /* 0x0000001700167308 */ /* 0x000e640000001000 */
[----:B-1----:R-:W-:-:S04]  /*257e0*/  FFMA R4, R23, R22, -1 ;  /* 0xbf80000017047423 */ /* 0x002fc80000000016 */
[----:B------:R-:W-:-:S04]  /*257f0*/  FADD.FTZ R5, -R4, -RZ ;  /* 0x800000ff04057221 */ /* 0x000fc80000010100 */
[----:B------:R-:W-:-:S07]  /*25800*/  FFMA R22, R22, R5, R22 ;  /* 0x0000000516167223 */ /* 0x000fce0000000016 */
.L_x_596:
[----:B------:R-:W-:Y:S05]  /*25810*/  BSYNC B1 ;  /* 0x0000000000017941 */ /* 0x000fea0003800000 */
.L_x_594:
        /* <DEDUP_REMOVED lines=10> */
.L_x_598:
[----:B------:R-:W1:Y:S02]  /*258c0*/  MUFU.RCP R23, R30 ;  /* 0x0000001e00177308 */ /* 0x000e640000001000 */
[----:B-1----:R-:W-:-:S04]  /*258d0*/  FFMA R4, R30, R23, -1 ;  /* 0xbf8000001e047423 */ /* 0x002fc80000000017 */
[----:B------:R-:W-:-:S04]  /*258e0*/  FADD.FTZ R4, -R4, -RZ ;  /* 0x800000ff04047221 */ /* 0x000fc80000010100 */
[----:B------:R-:W-:-:S07]  /*258f0*/  FFMA R23, R23, R4, R23 ;  /* 0x0000000417177223 */ /* 0x000fce0000000017 */
.L_x_599:
[----:B------:R-:W-:Y:S05]  /*25900*/  BSYNC B1 ;  /* 0x0000000000017941 */ /* 0x000fea0003800000 */
.L_x_597:
        /* <DEDUP_REMOVED lines=10> */
.L_x_601:
[----:B------:R-:W1:Y:S02]  /*259b0*/  MUFU.RCP R26, R55 ;  /* 0x00000037001a7308 */ /* 0x000e640000001000 */
[----:B-1----:R-:W-:-:S04]  /*259c0*/  FFMA R4, R55, R26, -1 ;  /* 0xbf80000037047423 */ /* 0x002fc8000000001a */
[----:B------:R-:W-:-:S04]  /*259d0*/  FADD.FTZ R5, -R4, -RZ ;  /* 0x800000ff04057221 */ /* 0x000fc80000010100 */
[----:B------:R-:W-:-:S07]  /*259e0*/  FFMA R26, R26, R5, R26 ;  /* 0x000000051a1a7223 */ /* 0x000fce000000001a */
.L_x_602:
[----:B------:R-:W-:Y:S05]  /*259f0*/  BSYNC B1 ;  /* 0x0000000000017941 */ /* 0x000fea0003800000 */
.L_x_600:
        /* <DEDUP_REMOVED lines=10> */
.L_x_604:
[----:B------:R-:W1:Y:S02]  /*25aa0*/  MUFU.RCP R28, R29 ;  /* 0x0000001d001c7308 */ /* 0x000e640000001000 */
[----:B-1----:R-:W-:-:S04]  /*25ab0*/  FFMA R4, R29, R28, -1 ;  /* 0xbf8000001d047423 */ /* 0x002fc8000000001c */
[----:B------:R-:W-:-:S04]  /*25ac0*/  FADD.FTZ R5, -R4, -RZ ;  /* 0x800000ff04057221 */ /* 0x000fc80000010100 */
[----:B------:R-:W-:-:S07]  /*25ad0*/  FFMA R28, R28, R5, R28 ;  /* 0x000000051c1c7223 */ /* 0x000fce000000001c */
.L_x_605:
[----:B------:R-:W-:Y:S05]  /*25ae0*/  BSYNC B1 ;  /* 0x0000000000017941 */ /* 0x000fea0003800000 */
.L_x_603:
        /* <DEDUP_REMOVED lines=10> */
.L_x_607:
[----:B------:R-:W1:Y:S02]  /*25b90*/  MUFU.RCP R29, R42 ;  /* 0x0000002a001d7308 */ /* 0x000e640000001000 */
[----:B-1----:R-:W-:-:S04]  /*25ba0*/  FFMA R4, R42, R29, -1 ;  /* 0xbf8000002a047423 */ /* 0x002fc8000000001d */
[----:B------:R-:W-:-:S04]  /*25bb0*/  FADD.FTZ R4, -R4, -RZ ;  /* 0x800000ff04047221 */ /* 0x000fc80000010100 */
[----:B------:R-:W-:-:S07]  /*25bc0*/  FFMA R29, R29, R4, R29 ;  /* 0x000000041d1d7223 */ /* 0x000fce000000001d */
.L_x_608:
[----:B------:R-:W-:Y:S05]  /*25bd0*/  BSYNC B1 ;  /* 0x0000000000017941 */ /* 0x000fea0003800000 */
.L_x_606:
        /* <DEDUP_REMOVED lines=10> */
.L_x_610:
[----:B------:R-:W1:Y:S02]  /*25c80*/  MUFU.RCP R30, R33 ;  /* 0x00000021001e7308 */ /* 0x000e640000001000 */
[----:B-1----:R-:W-:-:S04]  /*25c90*/  FFMA R4, R33, R30, -1 ;  /* 0xbf80000021047423 */ /* 0x002fc8000000001e */
[----:B------:R-:W-:-:S04]  /*25ca0*/  FADD.FTZ R5, -R4, -RZ ;  /* 0x800000ff04057221 */ /* 0x000fc80000010100 */
[----:B------:R-:W-:-:S07]  /*25cb0*/  FFMA R30, R30, R5, R30 ;  /* 0x000000051e1e7223 */ /* 0x000fce000000001e */
.L_x_611:
[----:B------:R-:W-:Y:S05]  /*25cc0*/  BSYNC B1 ;  /* 0x0000000000017941 */ /* 0x000fea0003800000 */
.L_x_609:
        /* <DEDUP_REMOVED lines=10> */
.L_x_613:
[----:B------:R-:W1:Y:S02]  /*25d70*/  MUFU.RCP R33, R32 ;  /* 0x0000002000217308 */ /* 0x000e640000001000 */
[----:B-1----:R-:W-:-:S04]  /*25d80*/  FFMA R4, R32, R33, -1 ;  /* 0xbf80000020047423 */ /* 0x002fc80000000021 */
[----:B------:R-:W-:-:S04]  /*25d90*/  FADD.FTZ R4, -R4, -RZ ;  /* 0x800000ff04047221 */ /* 0x000fc80000010100 */
[----:B------:R-:W-:-:S07]  /*25da0*/  FFMA R33, R33, R4, R33 ;  /* 0x0000000421217223 */ /* 0x000fce0000000021 */
.L_x_614:
[----:B------:R-:W-:Y:S05]  /*25db0*/  BSYNC B1 ;  /* 0x0000000000017941 */ /* 0x000fea0003800000 */
.L_x_612:
        /* <DEDUP_REMOVED lines=10> */
.L_x_616:
[----:B------:R-:W1:Y:S02]  /*25e60*/  MUFU.RCP R32, R27 ;  /* 0x0000001b00207308 */ /* 0x000e640000001000 */
[----:B-1----:R-:W-:-:S04]  /*25e70*/  FFMA R4, R27, R32, -1 ;  /* 0xbf8000001b047423 */ /* 0x002fc80000000020 */
[----:B------:R-:W-:-:S04]  /*25e80*/  FADD.FTZ R5, -R4, -RZ ;  /* 0x800000ff04057221 */ /* 0x000fc80000010100 */
[----:B------:R-:W-:-:S07]  /*25e90*/  FFMA R32, R32, R5, R32 ;  /* 0x0000000520207223 */ /* 0x000fce0000000020 */
.L_x_617:
[----:B------:R-:W-:Y:S05]  /*25ea0*/  BSYNC B1 ;  /* 0x0000000000017941 */ /* 0x000fea0003800000 */
.L_x_615:
        /* <DEDUP_REMOVED lines=10> */
.L_x_619:
[----:B------:R-:W1:Y:S02]  /*25f50*/  MUFU.RCP R4, R25 ;  /* 0x0000001900047308 */ /* 0x000e640000001000 */
[----:B-1----:R-:W-:-:S04]  /*25f60*/  FFMA R5, R25, R4, -1 ;  /* 0xbf80000019057423 */ /* 0x002fc80000000004 */
[----:B------:R-:W-:-:S04]  /*25f70*/  FADD.FTZ R5, -R5, -RZ ;  /* 0x800000ff05057221 */ /* 0x000fc80000010100 */
[----:B------:R-:W-:-:S07]  /*25f80*/  FFMA R27, R4, R5, R4 ;  /* 0x00000005041b7223 */ /* 0x000fce0000000004 */
.L_x_620:
[----:B------:R-:W-:Y:S05]  /*25f90*/  BSYNC B1 ;  /* 0x0000000000017941 */ /* 0x000fea0003800000 */
.L_x_618:
        /* <DEDUP_REMOVED lines=10> */
.L_x_622:
[----:B------:R-:W1:Y:S02]  /*26040*/  MUFU.RCP R25, R12 ;  /* 0x0000000c00197308 */ /* 0x000e640000001000 */
[----:B-1----:R-:W-:-:S04]  /*26050*/  FFMA R4, R12, R25, -1 ;  /* 0xbf8000000c047423 */ /* 0x002fc80000000019 */
[----:B------:R-:W-:-:S04]  /*26060*/  FADD.FTZ R4, -R4, -RZ ;  /* 0x800000ff04047221 */ /* 0x000fc80000010100 */
[----:B------:R-:W-:-:S07]  /*26070*/  FFMA R25, R25, R4, R25 ;  /* 0x0000000419197223 */ /* 0x000fce0000000019 */
.L_x_623:
[----:B------:R-:W-:Y:S05]  /*26080*/  BSYNC B1 ;  /* 0x0000000000017941 */ /* 0x000fea0003800000 */
.L_x_621:
        /* <DEDUP_REMOVED lines=10> */
.L_x_625:
[----:B------:R-:W1:Y:S02]  /*26130*/  MUFU.RCP R5, R24 ;  /* 0x0000001800057308 */ /* 0x000e640000001000 */
[----:B-1----:R-:W-:-:S04]  /*26140*/  FFMA R4, R24, R5, -1 ;  /* 0xbf80000018047423 */ /* 0x002fc80000000005 */
[----:B------:R-:W-:-:S04]  /*26150*/  FADD.FTZ R4, -R4, -RZ ;  /* 0x800000ff04047221 */ /* 0x000fc80000010100 */
[----:B------:R-:W-:-:S07]  /*26160*/  FFMA R12, R5, R4, R5 ;  /* 0x00000004050c7223 */ /* 0x000fce0000000005 */
.L_x_626:
[----:B------:R-:W-:Y:S05]  /*26170*/  BSYNC B1 ;  /* 0x0000000000017941 */ /* 0x000fea0003800000 */
.L_x_624:
        /* <DEDUP_REMOVED lines=10> */
.L_x_628:
[----:B------:R-:W1:Y:S02]  /*26220*/  MUFU.RCP R24, R13 ;  /* 0x0000000d00187308 */ /* 0x000e640000001000 */
[----:B-1----:R-:W-:-:S04]  /*26230*/  FFMA R4, R13, R24, -1 ;  /* 0xbf8000000d047423 */ /* 0x002fc80000000018 */
[----:B------:R-:W-:-:S04]  /*26240*/  FADD.FTZ R5, -R4, -RZ ;  /* 0x800000ff04057221 */ /* 0x000fc80000010100 */
[----:B------:R-:W-:-:S07]  /*26250*/  FFMA R24, R24, R5, R24 ;  /* 0x0000000518187223 */ /* 0x000fce0000000018 */
.L_x_629:
[----:B------:R-:W-:Y:S05]  /*26260*/  BSYNC B1 ;  /* 0x0000000000017941 */ /* 0x000fea0003800000 */
.L_x_627:
        /* <DEDUP_REMOVED lines=10> */
.L_x_631:
[----:B------:R-:W1:Y:S02]  /*26310*/  MUFU.RCP R13, R14 ;  /* 0x0000000e000d7308 */ /* 0x000e640000001000 */
[----:B-1----:R-:W-:-:S04]  /*26320*/  FFMA R4, R14, R13, -1 ;  /* 0xbf8000000e047423 */ /* 0x002fc8000000000d */
[----:B------:R-:W-:-:S04]  /*26330*/  FADD.FTZ R4, -R4, -RZ ;  /* 0x800000ff04047221 */ /* 0x000fc80000010100 */
[----:B------:R-:W-:-:S07]  /*26340*/  FFMA R13, R13, R4, R13 ;  /* 0x000000040d0d7223 */ /* 0x000fce000000000d */
.L_x_632:
[----:B------:R-:W-:Y:S05]  /*26350*/  BSYNC B1 ;  /* 0x0000000000017941 */ /* 0x000fea0003800000 */
.L_x_630:
        /* <DEDUP_REMOVED lines=10> */
.L_x_634:
[----:B------:R-:W1:Y:S02]  /*26400*/  MUFU.RCP R14, R15 ;  /* 0x0000000f000e7308 */ /* 0x000e640000001000 */
[----:B-1----:R-:W-:-:S04]  /*26410*/  FFMA R4, R15, R14, -1 ;  /* 0xbf8000000f047423 */ /* 0x002fc8000000000e */
[----:B------:R-:W-:-:S04]  /*26420*/  FADD.FTZ R5, -R4, -RZ ;  /* 0x800000ff04057221 */ /* 0x000fc80000010100 */
[----:B------:R-:W-:-:S07]  /*26430*/  FFMA R14, R14, R5, R14 ;  /* 0x000000050e0e7223 */ /* 0x000fce000000000e */
.L_x_635:
[----:B------:R-:W-:Y:S05]  /*26440*/  BSYNC B1 ;  /* 0x0000000000017941 */ /* 0x000fea0003800000 */
.L_x_633:
        /* <DEDUP_REMOVED lines=9> */
.L_x_637:
[----:B------:R-:W1:Y:S02]  /*264e0*/  MUFU.RCP R5, R20 ;  /* 0x0000001400057308 */ /* 0x000e640000001000 */
[----:B-1----:R-:W-:-:S04]  /*264f0*/  FFMA R4, R20, R5, -1 ;  /* 0xbf80000014047423 */ /* 0x002fc80000000005 */
[----:B------:R-:W-:-:S04]  /*26500*/  FADD.FTZ R4, -R4, -RZ ;  /* 0x800000ff04047221 */ /* 0x000fc80000010100 */
[----:B------:R-:W-:-:S07]  /*26510*/  FFMA R8, R5, R4, R5 ;  /* 0x0000000405087223 */ /* 0x000fce0000000005 */
.L_x_638:
[----:B------:R-:W-:Y:S05]  /*26520*/  BSYNC B1 ;  /* 0x0000000000017941 */ /* 0x000fea0003800000 */
.L_x_636:
        /* <DEDUP_REMOVED lines=10> */
.L_x_639:
        /* <DEDUP_REMOVED lines=27> */
.L_x_641:
[----:B------:R-:W-:Y:S05]  /*26780*/  BSYNC B0 ;  /* 0x0000000000007941 */ /* 0x000fea0003800000 */
.L_x_640:
[----:B------:R-:W-:Y:S04]  /*26790*/  BSSY B0, `(.L_x_642) ;  /* 0x000003a000007945 */ /* 0x000fe80003800000 */
[----:B------:R-:W-:Y:S05]  /*267a0*/  @P0 BRA `(.L_x_643) ;  /* 0x0000000000e00947 */ /* 0x000fea0003800000 */
[----:B------:R-:W-:-:S04]  /*267b0*/  MOV R4, UR44 ;  /* 0x0000002c00047c02 */ /* 0x000fc80008000f00 */
[----:B------:R-:W-:-:S13]  /*267c0*/  ISETP.NE.AND P3, PT, R4, 0x3, PT ;  /* 0x000000030400780c */ /* 0x000fda0003f65270 */
[----:B------:R-:W-:Y:S05]  /*267d0*/  @!P3 BRA `(.L_x_644) ;  /* 0x000000000004b947 */ /* 0x000fea0003800000 */
[----:B------:R-:W-:Y:S01]  /*267e0*/  BPT.TRAP 0x1 ;  /* 0x000000040000795c */ /* 0x000fe20000300000 */
.L_x_644:
[----:B------:R-:W-:Y:S01]  /*267f0*/  LEA R4, R18, UR48, 0x3 ;  /* 0x0000003012047c11 */ /* 0x000fe2000f8e18ff */
[----:B------:R-:W-:Y:S01]  /*26800*/  BSSY B1, `(.L_x_645) ;  /* 0x0000004000017945 */ /* 0x000fe20003800000 */
[----:B------:R-:W-:-:S04]  /*26810*/  SHF.L.U32 R5, R19, 0x1f, RZ ;  /* 0x0000001f13057819 */ /* 0x000fc800000006ff */
[----:B------:R-:W1:Y:S02]  /*26820*/  SYNCS.PHASECHK.TRANS64.TRYWAIT P2, [R4+URZ+0x60], R5 ;  /* 0x00006005040075a7 */ /* 0x000e64000804017f */
[----:B-1----:R-:W-:Y:S05]  /*26830*/  @!P2 BRA `(.L_x_646) ;  /* 0x0000010c00e4a947 */ /* 0x002fea0003800000 */
.L_x_1155:
[----:B------:R-:W-:Y:S05]  /*26840*/  BSYNC B1 ;  /* 0x0000000000017941 */ /* 0x000fea0003800000 */
.L_x_645:
        /* <DEDUP_REMOVED lines=22> */
.L_x_648:
[----:B------:R-:W-:Y:S05]  /*269b0*/  BSYNC B1 ;  /* 0x0000000000017941 */ /* 0x000fea0003800000 */
.L_x_647:
        /* <DEDUP_REMOVED lines=8> */
.L_x_649:
        /* <DEDUP_REMOVED lines=15> */
.L_x_643:
[----:B------:R-:W-:Y:S05]  /*26b30*/  BSYNC B0 ;  /* 0x0000000000007941 */ /* 0x000fea0003800000 */
.L_x_642:
[----:B------:R-:W2:Y:S04]  /*26b40*/  LDL.LU R23, [R1+0x200] ;  /* 0x0002000001177983 */ /* 0x000ea80000300800 */
[----:B------:R-:W3:Y:S04]  /*26b50*/  LDL.LU R22, [R1+0x204] ;  /* 0x0002040001167983 */ /* 0x000ee80000300800 */
[----:B------:R-:W4:Y:S01]  /*26b60*/  LDL.LU R24, [R1+0x208] ;  /* 0x0002080001187983 */ /* 0x000f220000300800 */
[----:B------:R-:W-:Y:S01]  /*26b70*/  F2FP.F16.E4M3.UNPACK_B R4, R7 ;  /* 0x00000007ff04723e */ /* 0x000fe200020006ff */
[C---:B------:R-:W-:Y:S01]  /*26b80*/  FMUL R5, R16.reuse, R230 ;  /* 0x000000e610057220 */ /* 0x040fe20000400000 */
[----:B------:R-:W-:Y:S01]  /*26b90*/  F2FP.F16.E4M3.UNPACK_B R13, R6 ;  /* 0x00000006ff0d723e */ /* 0x000fe200020006ff */
[----:B------:R-:W5:Y:S01]  /*26ba0*/  LDL.LU R28, [R1+0x20c] ;  /* 0x00020c00011c7983 */ /* 0x000f620000300800 */
[----:B------:R-:W-:Y:S01]  /*26bb0*/  FMUL R15, R16, R234 ;  /* 0x000000ea100f7220 */ /* 0x000fe20000400000 */
[----:B------:R-:W-:-:S02]  /*26bc0*/  HADD2.F32 R8, -RZ, R4.H0_H0 ;  /* 0x20000004ff087230 */ /* 0x000fc40000004100 */
[----:B------:R-:W-:Y:S01]  /*26bd0*/  FMUL R231, R16, R231 ;  /* 0x000000e710e77220 */ /* 0x000fe20000400000 */
[----:B------:R-:W5:Y:S01]  /*26be0*/  LDL.LU R30, [R1+0x210] ;  /* 0x00021000011e7983 */ /* 0x000f620000300800 */
[----:B------:R-:W-:Y:S01]  /*26bf0*/  HADD2.F32 R12, -RZ, R4.H1_H1 ;  /* 0x30000004ff0c7230 */ /* 0x000fe20000004100 */
[----:B------:R-:W-:Y:S01]  /*26c00*/  F2FP.F16.E4M3.UNPACK_B R4, R7.H1 ;  /* 0x00000007ff04723e */ /* 0x000fe200030006ff */
[--C-:B------:R-:W-:Y:S01]  /*26c10*/  HADD2.F32 R14, -RZ, R13.reuse.H0_H0 ;  /* 0x2000000dff0e7230 */ /* 0x100fe20000004100 */
[----:B------:R-:W5:Y:S01]  /*26c20*/  LDL.LU R38, [R1+0x214] ;  /* 0x0002140001267983 */ /* 0x000f620000300800 */
[----:B------:R-:W-:Y:S01]  /*26c30*/  FFMA R5, R2, R8, R5 ;  /* 0x0000000802057223 */ /* 0x000fe20000000005 */
[----:B------:R-:W-:Y:S02]  /*26c40*/  HADD2.F32 R20, -RZ, R13.H1_H1 ;  /* 0x3000000dff147230 */ /* 0x000fe40000004100 */
[----:B------:R-:W-:Y:S01]  /*26c50*/  FMUL R233, R16, R233 ;  /* 0x000000e910e97220 */ /* 0x000fe20000400000 */
[----:B------:R-:W5:Y:S01]  /*26c60*/  LDL.LU R40, [R1+0x218] ;  /* 0x0002180001287983 */ /* 0x000f620000300800 */
[----:B------:R-:W-:-:S02]  /*26c70*/  HADD2.F32 R8, -RZ, R4.H0_H0 ;  /* 0x20000004ff087230 */ /* 0x000fc40000004100 */
[C---:B------:R-:W-:Y:S01]  /*26c80*/  FFMA R15, R2.reuse, R14, R15 ;  /* 0x0000000e020f7223 */ /* 0x040fe2000000000f */
[----:B------:R-:W-:Y:S01]  /*26c90*/  HADD2.F32 R4, -RZ, R4.H1_H1 ;  /* 0x30000004ff047230 */ /* 0x000fe20000004100 */
[----:B------:R-:W5:Y:S01]  /*26ca0*/  LDL.LU R46, [R1+0x21c] ;  /* 0x00021c00012e7983 */ /* 0x000f620000300800 */
[----:B------:R-:W-:Y:S01]  /*26cb0*/  MOV R48, 0x3bbb989d ;  /* 0x3bbb989d00307802 */ /* 0x000fe20000000f00 */
[----:B------:R-:W-:Y:S01]  /*26cc0*/  FFMA R231, R2, R12, R231 ;  /* 0x0000000c02e77223 */ /* 0x000fe200000000e7 */
[C---:B------:R-:W-:Y:S01]  /*26cd0*/  FMUL R235, R16.reuse, R235 ;  /* 0x000000eb10eb7220 */ /* 0x040fe20000400000 */
[----:B------:R-:W-:Y:S01]  /*26ce0*/  F2FP.F16.E4M3.UNPACK_B R14, R3 ;  /* 0x00000003ff0e723e */ /* 0x000fe200020006ff */
[----:B------:R-:W-:Y:S01]  /*26cf0*/  FMUL R13, R16, R232 ;  /* 0x000000e8100d7220 */ /* 0x000fe20000400000 */
[----:B------:R-:W-:Y:S01]  /*26d00*/  F2FP.F16.E4M3.UNPACK_B R12, R6.H1 ;  /* 0x00000006ff0c723e */ /* 0x000fe200030006ff */
[C---:B------:R-:W-:Y:S01]  /*26d10*/  FFMA R233, R2.reuse, R4, R233 ;  /* 0x0000000402e97223 */ /* 0x040fe200000000e9 */
[----:B------:R-:W-:Y:S01]  /*26d20*/  MOV R49, 0x437c0000 ;  /* 0x437c000000317802 */ /* 0x000fe20000000f00 */
[C---:B------:R-:W-:Y:S01]  /*26d30*/  FFMA R235, R2.reuse, R20, R235 ;  /* 0x0000001402eb7223 */ /* 0x040fe200000000eb */
[----:B------:R-:W-:Y:S01]  /*26d40*/  FFMA.SAT R4, -R5, R48, 0.5 ;  /* 0x3f00000005047423 */ /* 0x000fe20000002130 */
[----:B------:R-:W-:Y:S01]  /*26d50*/  FFMA R13, R2, R8, R13 ;  /* 0x00000008020d7223 */ /* 0x000fe2000000000d */
[----:B------:R-:W-:-:S02]  /*26d60*/  HADD2.F32 R20, -RZ, R14.H0_H0 ;  /* 0x2000000eff147230 */ /* 0x000fc40000004100 */
[----:B------:R-:W-:Y:S01]  /*26d70*/  FMUL R21, R16, R236 ;  /* 0x000000ec10157220 */ /* 0x000fe20000400000 */
[--C-:B------:R-:W-:Y:S02]  /*26d80*/  HADD2.F32 R8, -RZ, R12.reuse.H0_H0 ;  /* 0x2000000cff087230 */ /* 0x100fe40000004100 */
[----:B------:R-:W-:Y:S01]  /*26d90*/  FFMA.RM R4, R4, R49, 12582913 ;  /* 0x4b40000104047423 */ /* 0x000fe20000004031 */
[----:B------:R-:W-:Y:S02]  /*26da0*/  HADD2.F32 R12, -RZ, R12.H1_H1 ;  /* 0x3000000cff0c7230 */ /* 0x000fe40000004100 */
[----:B------:R-:W-:Y:S01]  /*26db0*/  FMUL R237, R16, R237 ;  /* 0x000000ed10ed7220 */ /* 0x000fe20000400000 */
[----:B------:R-:W-:Y:S01]  /*26dc0*/  FFMA R21, R2, R8, R21 ;  /* 0x0000000802157223 */ /* 0x000fe20000000015 */
[----:B------:R-:W-:Y:S02]  /*26dd0*/  FADD R8, R4, -12583039 ;  /* 0xcb40007f04087421 */ /* 0x000fe40000000000 */
[----:B------:R-:W-:Y:S01]  /*26de0*/  FFMA R237, R2, R12, R237 ;  /* 0x0000000c02ed7223 */ /* 0x000fe200000000ed */
[----:B------:R-:W-:Y:S01]  /*26df0*/  FFMA.SAT R12, -R231, R48, 0.5 ;  /* 0x3f000000e70c7423 */ /* 0x000fe20000002130 */
[----:B------:R-:W-:Y:S01]  /*26e00*/  F2FP.F16.E4M3.UNPACK_B R26, R3.H1 ;  /* 0x00000003ff1a723e */ /* 0x000fe200030006ff */
[----:B------:R-:W-:-:S02]  /*26e10*/  FFMA R8, -R5, 1.4426950216293334961, -R8 ;  /* 0x3fb8aa3b05087823 */ /* 0x000fc40000000908 */
[----:B------:R-:W-:Y:S02]  /*26e20*/  FFMA.RM R12, R12, R49, 12582913 ;  /* 0x4b4000010c0c7423 */ /* 0x000fe40000004031 */
[----:B------:R-:W-:Y:S01]  /*26e30*/  FFMA R8, -R5, 1.925963033500011079e-08, R8 ;  /* 0x32a5706005087823 */ /* 0x000fe20000000108 */
[----:B------:R-:W-:-:S03]  /*26e40*/  HADD2.F32 R27, -RZ, R26.H0_H0 ;  /* 0x2000001aff1b7230 */ /* 0x000fc60000004100 */
[----:B------:R-:W1:Y:S01]  /*26e50*/  MUFU.EX2 R29, R8 ;  /* 0x00000008001d7308 */ /* 0x000e620000000800 */
[----:B------:R-:W-:-:S05]  /*26e60*/  F2FP.F16.E4M3.UNPACK_B R32, R0 ;  /* 0x00000000ff20723e */ /* 0x000fca00020006ff */
[--C-:B------:R-:W-:Y:S02]  /*26e70*/  HADD2.F32 R34, -RZ, R32.reuse.H0_H0 ;  /* 0x20000020ff227230 */ /* 0x100fe40000004100 */
[----:B------:R-:W-:Y:S01]  /*26e80*/  HADD2.F32 R36, -RZ, R32.H1_H1 ;  /* 0x30000020ff247230 */ /* 0x000fe20000004100 */
[----:B------:R-:W-:-:S05]  /*26e90*/  F2FP.F16.E4M3.UNPACK_B R42, R0.H1 ;  /* 0x00000000ff2a723e */ /* 0x000fca00030006ff */
[----:B------:R-:W-:Y:S01]  /*26ea0*/  HADD2.F32 R44, -RZ, R42.H1_H1 ;  /* 0x3000002aff2c7230 */ /* 0x000fe20000004100 */
[----:B------:R-:W-:Y:S01]  /*26eb0*/  SHF.L.U32 R4, R4, 0x17, RZ ;  /* 0x0000001704047819 */ /* 0x000fe200000006ff */
[----:B------:R-:W-:Y:S01]  /*26ec0*/  BSSY B1, `(.L_x_650) ;  /* 0x0000098000017945 */ /* 0x000fe20003800000 */
[----:B--2---:R-:W-:-:S04]  /*26ed0*/  FMUL R23, R16, R23 ;  /* 0x0000001710177220 */ /* 0x004fc80000400000 */
[----:B------:R-:W-:Y:S01]  /*26ee0*/  FFMA R23, R2, R20, R23 ;  /* 0x0000001402177223 */ /* 0x000fe20000000017 */
[----:B------:R-:W-:Y:S02]  /*26ef0*/  HADD2.F32 R20, -RZ, R14.H1_H1 ;  /* 0x3000000eff147230 */ /* 0x000fe40000004100 */
[----:B---3--:R-:W-:Y:S01]  /*26f00*/  FMUL R25, R16, R22 ;  /* 0x0000001610197220 */ /* 0x008fe20000400000 */
[----:B------:R-:W-:-:S03]  /*26f10*/  FFMA.SAT R14, -R13, R48, 0.5 ;  /* 0x3f0000000d0e7423 */ /* 0x000fc60000002130 */
[----:B------:R-:W-:Y:S01]  /*26f20*/  FFMA R25, R2, R20, R25 ;  /* 0x0000001402197223 */ /* 0x000fe20000000019 */
[----:B------:R-:W-:Y:S01]  /*26f30*/  FFMA.RM R20, R14, R49, 12582913 ;  /* 0x4b4000010e147423 */ /* 0x000fe20000004031 */
[----:B----4-:R-:W-:Y:S01]  /*26f40*/  FMUL R5, R16, R24 ;  /* 0x0000001810057220 */ /* 0x010fe20000400000 */
[----:B------:R-:W-:Y:S02]  /*26f50*/  FADD R14, R12, -12583039 ;  /* 0xcb40007f0c0e7421 */ /* 0x000fe40000000000 */
[----:B------:R-:W-:Y:S01]  /*26f60*/  FADD R22, R20, -12583039 ;  /* 0xcb40007f14167421 */ /* 0x000fe20000000000 */
[----:B------:R-:W-:Y:S01]  /*26f70*/  FFMA R5, R2, R27, R5 ;  /* 0x0000001b02057223 */ /* 0x000fe20000000005 */
[----:B------:R-:W-:Y:S01]  /*26f80*/  FFMA R14, -R231, 1.4426950216293334961, -R14 ;  /* 0x3fb8aa3be70e7823 */ /* 0x000fe2000000090e */
[----:B------:R-:W-:Y:S02]  /*26f90*/  HADD2.F32 R27, -RZ, R26.H1_H1 ;  /* 0x3000001aff1b7230 */ /* 0x000fe40000004100 */
[----:B------:R-:W-:Y:S01]  /*26fa0*/  FFMA R22, -R13, 1.4426950216293334961, -R22 ;  /* 0x3fb8aa3b0d167823 */ /* 0x000fe20000000916 */
[----:B------:R-:W-:Y:S01]  /*26fb0*/  FFMA.SAT R26, -R15, R48, 0.5 ;  /* 0x3f0000000f1a7423 */ /* 0x000fe20000002130 */
[----:B------:R-:W-:-:S02]  /*26fc0*/  FFMA R14, -R231, 1.925963033500011079e-08, R14 ;  /* 0x32a57060e70e7823 */ /* 0x000fc4000000010e */
[----:B------:R-:W-:Y:S01]  /*26fd0*/  FFMA R22, -R13, 1.925963033500011079e-08, R22 ;  /* 0x32a570600d167823 */ /* 0x000fe20000000116 */
[----:B-----5:R-:W-:Y:S01]  /*26fe0*/  FMUL R13, R16, R28 ;  /* 0x0000001c100d7220 */ /* 0x020fe20000400000 */
[----:B------:R-:W-:Y:S01]  /*26ff0*/  FFMA.RM R26, R26, R49, 12582913 ;  /* 0x4b4000011a1a7423 */ /* 0x000fe20000004031 */
[----:B------:R2:W-:Y:S02]  /*27000*/  MUFU.EX2 R31, R14 ;  /* 0x0000000e001f7308 */ /* 0x0005e40000000800 */
[----:B------:R-:W-:Y:S01]  /*27010*/  FFMA R13, R2, R27, R13 ;  /* 0x0000001b020d7223 */ /* 0x000fe2000000000d */
[-C--:B------:R-:W-:Y:S01]  /*27020*/  FFMA.SAT R27, -R235, R48.reuse, 0.5 ;  /* 0x3f000000eb1b7423 */ /* 0x080fe20000002130 */
[----:B------:R-:W-:Y:S01]  /*27030*/  FFMA.SAT R24, -R233, R48, 0.5 ;  /* 0x3f000000e9187423 */ /* 0x000fe20000002130 */
[----:B--2---:R-:W-:Y:S02]  /*27040*/  FADD R14, R26, -12583039 ;  /* 0xcb40007f1a0e7421 */ /* 0x004fe40000000000 */
[-C--:B------:R-:W-:Y:S01]  /*27050*/  FFMA.RM R28, R27, R49.reuse, 12582913 ;  /* 0x4b4000011b1c7423 */ /* 0x080fe20000004031 */
[----:B------:R-:W-:Y:S01]  /*27060*/  FFMA.RM R24, R24, R49, 12582913 ;  /* 0x4b40000118187423 */ /* 0x000fe20000004031 */
[C---:B------:R-:W-:Y:S01]  /*27070*/  FFMA R14, -R15.reuse, 1.4426950216293334961, -R14 ;  /* 0x3fb8aa3b0f0e7823 */ /* 0x040fe2000000090e */
[----:B------:R-:W-:Y:S01]  /*27080*/  FMUL R27, R16, R30 ;  /* 0x0000001e101b7220 */ /* 0x000fe20000400000 */
[----:B------:R-:W-:Y:S01]  /*27090*/  FADD R30, R28, -12583039 ;  /* 0xcb40007f1c1e7421 */ /* 0x000fe20000000000 */
[----:B------:R-:W-:Y:S01]  /*270a0*/  FADD R8, R24, -12583039 ;  /* 0xcb40007f18087421 */ /* 0x000fe20000000000 */
[----:B------:R-:W-:Y:S01]  /*270b0*/  FFMA R14, -R15, 1.925963033500011079e-08, R14 ;  /* 0x32a570600f0e7823 */ /* 0x000fe2000000010e */
[----:B------:R2:W-:Y:S01]  /*270c0*/  MUFU.EX2 R33, R22 ;  /* 0x0000001600217308 */ /* 0x0005e20000000800 */
[----:B------:R-:W-:Y:S01]  /*270d0*/  FFMA R30, -R235, 1.4426950216293334961, -R30 ;  /* 0x3fb8aa3beb1e7823 */ /* 0x000fe2000000091e */
[----:B------:R-:W-:-:S06]  /*270e0*/  FFMA R8, -R233, 1.4426950216293334961, -R8 ;  /* 0x3fb8aa3be9087823 */ /* 0x000fcc0000000908 */
[----:B------:R3:W-:Y:S01]  /*270f0*/  MUFU.EX2 R37, R14 ;  /* 0x0000000e00257308 */ /* 0x0007e20000000800 */
[-C--:B--2---:R-:W-:Y:S01]  /*27100*/  FFMA.SAT R22, -R21, R48.reuse, 0.5 ;  /* 0x3f00000015167423 */ /* 0x084fe20000002130 */
[----:B------:R-:W-:Y:S01]  /*27110*/  FFMA R30, -R235, 1.925963033500011079e-08, R30 ;  /* 0x32a57060eb1e7823 */ /* 0x000fe2000000011e */
[----:B------:R-:W-:Y:S01]  /*27120*/  FFMA R8, -R233, 1.925963033500011079e-08, R8 ;  /* 0x32a57060e9087823 */ /* 0x000fe20000000108 */
[----:B---3--:R-:W-:Y:S01]  /*27130*/  FFMA.SAT R14, -R23, R48, 0.5 ;  /* 0x3f000000170e7423 */ /* 0x008fe20000002130 */
[----:B------:R-:W-:-:S03]  /*27140*/  FFMA.RM R22, R22, R49, 12582913 ;  /* 0x4b40000116167423 */ /* 0x000fc60000004031 */
[----:B------:R-:W-:Y:S01]  /*27150*/  FFMA.RM R14, R14, R49, 12582913 ;  /* 0x4b4000010e0e7423 */ /* 0x000fe20000004031 */
[----:B------:R2:W-:Y:S01]  /*27160*/  MUFU.EX2 R39, R30 ;  /* 0x0000001e00277308 */ /* 0x0005e20000000800 */
[----:B------:R-:W-:-:S07]  /*27170*/  FFMA.SAT R15, -R237, R48, 0.5 ;  /* 0x3f000000ed0f7423 */ /* 0x000fce0000002130 */
[----:B------:R3:W-:Y:S01]  /*27180*/  MUFU.EX2 R35, R8 ;  /* 0x0000000800237308 */ /* 0x0007e20000000800 */
[----:B--2---:R-:W-:Y:S01]  /*27190*/  FADD R30, R14, -12583039 ;  /* 0xcb40007f0e1e7421 */ /* 0x004fe20000000000 */
[----:B------:R-:W-:-:S03]  /*271a0*/  FFMA.RM R32, R15, R49, 12582913 ;  /* 0x4b4000010f207423 */ /* 0x000fc60000004031 */
[----:B------:R-:W-:Y:S01]  /*271b0*/  FFMA R30, -R23, 1.4426950216293334961, -R30 ;  /* 0x3fb8aa3b171e7823 */ /* 0x000fe2000000091e */
[----:B---3--:R-:W-:Y:S01]  /*271c0*/  FADD R8, R22, -12583039 ;  /* 0xcb40007f16087421 */ /* 0x008fe20000000000 */
[----:B------:R-:W-:-:S03]  /*271d0*/  FFMA R27, R2, R34, R27 ;  /* 0x00000022021b7223 */ /* 0x000fc6000000001b */
[----:B------:R-:W-:Y:S01]  /*271e0*/  FFMA R8, -R21, 1.4426950216293334961, -R8 ;  /* 0x3fb8aa3b15087823 */ /* 0x000fe20000000908 */
[----:B------:R-:W-:Y:S01]  /*271f0*/  FFMA R30, -R23, 1.925963033500011079e-08, R30 ;  /* 0x32a57060171e7823 */ /* 0x000fe2000000011e */
[----:B------:R-:W-:Y:S01]  /*27200*/  FMUL R15, R16, R38 ;  /* 0x00000026100f7220 */ /* 0x000fe20000400000 */
[----:B------:R-:W-:Y:S01]  /*27210*/  FADD R34, R32, -12583039 ;  /* 0xcb40007f20227421 */ /* 0x000fe20000000000 */
[----:B------:R-:W-:Y:S01]  /*27220*/  FFMA R8, -R21, 1.925963033500011079e-08, R8 ;  /* 0x32a5706015087823 */ /* 0x000fe20000000108 */
[----:B------:R-:W-:Y:S01]  /*27230*/  FFMA.SAT R23, -R13, R48, 0.5 ;  /* 0x3f0000000d177423 */ /* 0x000fe20000002130 */
[----:B------:R-:W-:Y:S01]  /*27240*/  FMUL R21, R16, R40 ;  /* 0x0000002810157220 */ /* 0x000fe20000400000 */
[----:B------:R-:W-:Y:S01]  /*27250*/  FFMA R15, R2, R36, R15 ;  /* 0x00000024020f7223 */ /* 0x000fe2000000000f */
[----:B------:R-:W-:Y:S01]  /*27260*/  FFMA R34, -R237, 1.4426950216293334961, -R34 ;  /* 0x3fb8aa3bed227823 */ /* 0x000fe20000000922 */
[----:B------:R2:W-:Y:S01]  /*27270*/  MUFU.EX2 R41, R8 ;  /* 0x0000000800297308 */ /* 0x0005e20000000800 */
[----:B------:R-:W-:Y:S01]  /*27280*/  FFMA.RM R40, R23, R49, 12582913 ;  /* 0x4b40000117287423 */ /* 0x000fe20000004031 */
[----:B------:R-:W-:Y:S01]  /*27290*/  FFMA.SAT R36, -R25, R48, 0.5 ;  /* 0x3f00000019247423 */ /* 0x000fe20000002130 */
[----:B------:R-:W-:-:S02]  /*272a0*/  HADD2.F32 R38, -RZ, R42.H0_H0 ;  /* 0x2000002aff267230 */ /* 0x000fc40000004100 */
[----:B------:R-:W-:Y:S01]  /*272b0*/  FFMA R34, -R237, 1.925963033500011079e-08, R34 ;  /* 0x32a57060ed227823 */ /* 0x000fe20000000122 */
[----:B------:R-:W-:Y:S01]  /*272c0*/  FADD R42, R40, -12583039 ;  /* 0xcb40007f282a7421 */ /* 0x000fe20000000000 */
[----:B--2---:R-:W-:Y:S01]  /*272d0*/  FFMA.SAT R8, -R5, R48, 0.5 ;  /* 0x3f00000005087423 */ /* 0x004fe20000002130 */
[-C--:B------:R-:W-:Y:S01]  /*272e0*/  FFMA.RM R36, R36, R49.reuse, 12582913 ;  /* 0x4b40000124247423 */ /* 0x080fe20000004031 */
[----:B------:R-:W-:Y:S02]  /*272f0*/  FMUL R23, R16, R46 ;  /* 0x0000002e10177220 */ /* 0x000fe40000400000 */
[-C--:B------:R-:W-:Y:S01]  /*27300*/  FFMA.RM R8, R8, R49.reuse, 12582913 ;  /* 0x4b40000108087423 */ /* 0x080fe20000004031 */
[----:B------:R2:W3:Y:S01]  /*27310*/  MUFU.EX2 R43, R34 ;  /* 0x00000022002b7308 */ /* 0x0004e20000000800 */
[----:B------:R-:W-:Y:S01]  /*27320*/  FFMA R21, R2, R38, R21 ;  /* 0x0000002602157223 */ /* 0x000fe20000000015 */
[----:B------:R-:W-:Y:S01]  /*27330*/  FFMA R42, -R13, 1.4426950216293334961, -R42 ;  /* 0x3fb8aa3b0d2a7823 */ /* 0x000fe2000000092a */
[----:B------:R-:W-:Y:S01]  /*27340*/  FADD R38, R36, -12583039 ;  /* 0xcb40007f24267421 */ /* 0x000fe20000000000 */
[----:B------:R-:W-:Y:S01]  /*27350*/  FFMA R23, R2, R44, R23 ;  /* 0x0000002c02177223 */ /* 0x000fe20000000017 */
[-C--:B------:R-:W-:Y:S01]  /*27360*/  FFMA.SAT R46, -R21, R48.reuse, 0.5 ;  /* 0x3f000000152e7423 */ /* 0x080fe20000002130 */
[----:B------:R-:W-:Y:S01]  /*27370*/  FFMA R42, -R13, 1.925963033500011079e-08, R42 ;  /* 0x32a570600d2a7823 */ /* 0x000fe2000000012a */
[----:B--2---:R-:W-:Y:S01]  /*27380*/  FADD R34, R8, -12583039 ;  /* 0xcb40007f08227421 */ /* 0x004fe20000000000 */
[----:B------:R2:W4:Y:S01]  /*27390*/  MUFU.EX2 R45, R30 ;  /* 0x0000001e002d7308 */ /* 0x0005220000000800 */
[----:B------:R-:W-:Y:S01]  /*273a0*/  FFMA R38, -R25, 1.4426950216293334961, -R38 ;  /* 0x3fb8aa3b19267823 */ /* 0x000fe20000000926 */
[-C--:B------:R-:W-:Y:S01]  /*273b0*/  FFMA.SAT R13, -R15, R48.reuse, 0.5 ;  /* 0x3f0000000f0d7423 */ /* 0x080fe20000002130 */
[----:B------:R-:W-:Y:S01]  /*273c0*/  FFMA R34, -R5, 1.4426950216293334961, -R34 ;  /* 0x3fb8aa3b05227823 */ /* 0x000fe20000000922 */
[-C--:B------:R-:W-:Y:S01]  /*273d0*/  FFMA.RM R47, R46, R49.reuse, 12582913 ;  /* 0x4b4000012e2f7423 */ /* 0x080fe20000004031 */
[----:B------:R-:W-:Y:S01]  /*273e0*/  FFMA R38, -R25, 1.925963033500011079e-08, R38 ;  /* 0x32a5706019267823 */ /* 0x000fe20000000126 */
[-C--:B--2---:R-:W-:Y:S01]  /*273f0*/  FFMA.SAT R30, -R27, R48.reuse, 0.5 ;  /* 0x3f0000001b1e7423 */ /* 0x084fe20000002130 */
[----:B------:R-:W-:Y:S01]  /*27400*/  FFMA.SAT R48, -R23, R48, 0.5 ;  /* 0x3f00000017307423 */ /* 0x000fe20000002130 */
[----:B------:R-:W-:Y:S01]  /*27410*/  FFMA R34, -R5, 1.925963033500011079e-08, R34 ;  /* 0x32a5706005227823 */ /* 0x000fe20000000122 */
[-C--:B------:R-:W-:Y:S01]  /*27420*/  FFMA.RM R44, R13, R49.reuse, 12582913 ;  /* 0x4b4000010d2c7423 */ /* 0x080fe20000004031 */
[-C--:B------:R-:W-:Y:S01]  /*27430*/  FFMA.RM R30, R30, R49.reuse, 12582913 ;  /* 0x4b4000011e1e7423 */ /* 0x080fe20000004031 */
[----:B------:R-:W-:Y:S01]  /*27440*/  FFMA.RM R48, R48, R49, 12582913 ;  /* 0x4b40000130307423 */ /* 0x000fe20000004031 */
[----:B------:R2:W-:Y:S01]  /*27450*/  MUFU.EX2 R25, R38 ;  /* 0x0000002600197308 */ /* 0x0005e20000000800 */
[----:B------:R-:W-:-:S02]  /*27460*/  FADD R46, R44, -12583039 ;  /* 0xcb40007f2c2e7421 */ /* 0x000fc40000000000 */
[----:B------:R-:W-:-:S05]  /*27470*/  FADD R50, R48, -12583039 ;  /* 0xcb40007f30327421 */ /* 0x000fca0000000000 */
[----:B------:R5:W-:Y:S01]  /*27480*/  MUFU.EX2 R5, R34 ;  /* 0x0000002200057308 */ /* 0x000be20000000800 */
[----:B--2---:R-:W-:Y:S01]  /*27490*/  FADD R38, R30, -12583039 ;  /* 0xcb40007f1e267421 */ /* 0x004fe20000000000 */
[----:B------:R-:W-:Y:S01]  /*274a0*/  FFMA R46, -R15, 1.4426950216293334961, -R46 ;  /* 0x3fb8aa3b0f2e7823 */ /* 0x000fe2000000092e */
[----:B------:R-:W-:-:S05]  /*274b0*/  FFMA R50, -R23, 1.4426950216293334961, -R50 ;  /* 0x3fb8aa3b17327823 */ /* 0x000fca0000000932 */
[----:B------:R1:W2:Y:S01]  /*274c0*/  MUFU.EX2 R13, R42 ;  /* 0x0000002a000d7308 */ /* 0x0002a20000000800 */
[----:B-----5:R-:W-:Y:S01]  /*274d0*/  FADD R34, R47, -12583039 ;  /* 0xcb40007f2f227421 */ /* 0x020fe20000000000 */
[----:B------:R-:W-:-:S03]  /*274e0*/  FFMA R38, -R27, 1.4426950216293334961, -R38 ;  /* 0x3fb8aa3b1b267823 */ /* 0x000fc60000000926 */
[----:B------:R-:W-:Y:S01]  /*274f0*/  FFMA R34, -R21, 1.4426950216293334961, -R34 ;  /* 0x3fb8aa3b15227823 */ /* 0x000fe20000000922 */
[----:B-1----:R-:W-:Y:S01]  /*27500*/  FFMA R42, R4, R29, 1 ;  /* 0x3f800000042a7423 */ /* 0x002fe2000000001d */
[----:B------:R-:W-:Y:S01]  /*27510*/  FFMA R38, -R27, 1.925963033500011079e-08, R38 ;  /* 0x32a570601b267823 */ /* 0x000fe20000000126 */
[----:B------:R-:W-:Y:S01]  /*27520*/  FFMA R46, -R15, 1.925963033500011079e-08, R46 ;  /* 0x32a570600f2e7823 */ /* 0x000fe2000000012e */
[----:B------:R-:W-:Y:S02]  /*27530*/  FFMA R34, -R21, 1.925963033500011079e-08, R34 ;  /* 0x32a5706015227823 */ /* 0x000fe40000000122 */
[----:B------:R-:W-:Y:S01]  /*27540*/  IADD3 R4, R42, 0x1800000, RZ ;  /* 0x018000002a047810 */ /* 0x000fe20007ffe0ff */
[----:B------:R-:W-:Y:S01]  /*27550*/  FFMA R50, -R23, 1.925963033500011079e-08, R50 ;  /* 0x32a5706017327823 */ /* 0x000fe20000000132 */
[----:B------:R-:W1:Y:S02]  /*27560*/  MUFU.EX2 R15, R38 ;  /* 0x00000026000f7308 */ /* 0x000e640000000800 */
[----:B------:R-:W-:-:S04]  /*27570*/  LOP3.LUT R4, R4, 0x7f800000, RZ, 0xc0, !PT ;  /* 0x7f80000004047812 */ /* 0x000fc800078ec0ff */
[----:B------:R-:W-:Y:S02]  /*27580*/  ISETP.GT.U32.AND P2, PT, R4, 0x1ffffff, PT ;  /* 0x01ffffff0400780c */ /* 0x000fe40003f44070 */
[----:B------:R-:W5:Y:S01]  /*27590*/  MUFU.EX2 R21, R46 ;  /* 0x0000002e00157308 */ /* 0x000f620000000800 */
[----:B------:R-:W-:-:S07]  /*275a0*/  SHF.L.U32 R32, R32, 0x17, RZ ;  /* 0x0000001720207819 */ /* 0x000fce00000006ff */
[----:B------:R1:W5:Y:S01]  /*275b0*/  MUFU.EX2 R23, R34 ;  /* 0x0000002200177308 */ /* 0x0003620000000800 */
[----:B------:R-:W-:-:S07]  /*275c0*/  SHF.L.U32 R12, R12, 0x17, RZ ;  /* 0x000000170c0c7819 */ /* 0x000fce00000006ff */
[----:B------:R-:W5:Y:S01]  /*275d0*/  MUFU.EX2 R27, R50 ;  /* 0x00000032001b7308 */ /* 0x000f620000000800 */
[----:B------:R-:W-:Y:S01]  /*275e0*/  SHF.L.U32 R14, R14, 0x17, RZ ;  /* 0x000000170e0e7819 */ /* 0x000fe200000006ff */
[----:B---3--:R-:W-:Y:S01]  /*275f0*/  FFMA R43, R32, R43, 1 ;  /* 0x3f800000202b7423 */ /* 0x008fe2000000002b */
[----:B------:R-:W-:Y:S01]  /*27600*/  SHF.L.U32 R28, R28, 0x17, RZ ;  /* 0x000000171c1c7819 */ /* 0x000fe200000006ff */
[----:B------:R-:W-:Y:S01]  /*27610*/  FFMA R29, R12, R31, 1 ;  /* 0x3f8000000c1d7423 */ /* 0x000fe2000000001f */
[----:B------:R-:W-:Y:S01]  /*27620*/  SHF.L.U32 R20, R20, 0x17, RZ ;  /* 0x0000001714147819 */ /* 0x000fe200000006ff */
[----:B----4-:R-:W-:Y:S01]  /*27630*/  FFMA R32, R14, R45, 1 ;  /* 0x3f8000000e207423 */ /* 0x010fe2000000002d */
[----:B------:R-:W-:Y:S02]  /*27640*/  SHF.L.U32 R22, R22, 0x17, RZ ;  /* 0x0000001716167819 */ /* 0x000fe400000006ff */
[----:B------:R-:W-:Y:S02]  /*27650*/  SHF.L.U32 R40, R40, 0x17, RZ ;  /* 0x0000001728287819 */ /* 0x000fe400000006ff */
        /* <DEDUP_REMOVED lines=8> */
[----:B------:R-:W-:Y:S01]  /*276e0*/  FFMA R39, R28, R39, 1 ;  /* 0x3f8000001c277423 */ /* 0x000fe20000000027 */
[----:B------:R-:W-:Y:S01]  /*276f0*/  FFMA R52, R20, R33, 1 ;  /* 0x3f80000014347423 */ /* 0x000fe20000000021 */
[----:B------:R-:W-:Y:S01]  /*27700*/  FFMA R28, R22, R41, 1 ;  /* 0x3f800000161c7423 */ /* 0x000fe20000000029 */
[----:B--2---:R-:W-:Y:S01]  /*27710*/  FFMA R45, R40, R13, 1 ;  /* 0x3f800000282d7423 */ /* 0x004fe2000000000d */
[----:B------:R-:W-:Y:S01]  /*27720*/  FFMA R33, R24, R35, 1 ;  /* 0x3f80000018217423 */ /* 0x000fe20000000023 */
[----:B------:R-:W-:Y:S01]  /*27730*/  FFMA R26, R26, R37, 1 ;  /* 0x3f8000001a1a7423 */ /* 0x000fe20000000025 */
[----:B------:R-:W-:Y:S01]  /*27740*/  FFMA R41, R36, R25, 1 ;  /* 0x3f80000024297423 */ /* 0x000fe20000000019 */
[----:B-1----:R-:W-:Y:S01]  /*27750*/  FFMA R34, R8, R5, 1 ;  /* 0x3f80000008227423 */ /* 0x002fe20000000005 */
[----:B------:R-:W-:Y:S01]  /*27760*/  FFMA R40, R30, R15, 1 ;  /* 0x3f8000001e287423 */ /* 0x000fe2000000000f */
[----:B-----5:R-:W-:Y:S01]  /*27770*/  FFMA R47, R44, R21, 1 ;  /* 0x3f8000002c2f7423 */ /* 0x020fe20000000015 */
        /* <DEDUP_REMOVED lines=8> */
.L_x_651:
[----:B------:R-:W1:Y:S02]  /*27800*/  MUFU.RCP R13, R42 ;  /* 0x0000002a000d7308 */ /* 0x000e640000001000 */
[----:B-1----:R-:W-:-:S04]  /*27810*/  FFMA R4, R42, R13, -1 ;  /* 0xbf8000002a047423 */ /* 0x002fc8000000000d */
[----:B------:R-:W-:-:S04]  /*27820*/  FADD.FTZ R4, -R4, -RZ ;  /* 0x800000ff04047221 */ /* 0x000fc80000010100 */
[----:B------:R-:W-:-:S07]  /*27830*/  FFMA R13, R13, R4, R13 ;  /* 0x000000040d0d7223 */ /* 0x000fce000000000d */
.L_x_652:
[----:B------:R-:W-:Y:S05]  /*27840*/  BSYNC B1 ;  /* 0x0000000000017941 */ /* 0x000fea0003800000 */
.L_x_650:
        /* <DEDUP_REMOVED lines=10> */
.L_x_654:
[----:B------:R-:W1:Y:S02]  /*278f0*/  MUFU.RCP R20, R29 ;  /* 0x0000001d00147308 */ /* 0x000e640000001000 */
[----:B-1----:R-:W-:-:S04]  /*27900*/  FFMA R4, R29, R20, -1 ;  /* 0xbf8000001d047423 */ /* 0x002fc80000000014 */
[----:B------:R-:W-:-:S04]  /*27910*/  FADD.FTZ R5, -R4, -RZ ;  /* 0x800000ff04057221 */ /* 0x000fc80000010100 */
[----:B------:R-:W-:-:S07]  /*27920*/  FFMA R20, R20, R5, R20 ;  /* 0x0000000514147223 */ /* 0x000fce0000000014 */
.L_x_655:
[----:B------:R-:W-:Y:S05]  /*27930*/  BSYNC B1 ;  /* 0x0000000000017941 */ /* 0x000fea0003800000 */
.L_x_653:
        /* <DEDUP_REMOVED lines=10> */
.L_x_657:
[----:B------:R-:W1:Y:S02]  /*279e0*/  MUFU.RCP R15, R52 ;  /* 0x00000034000f7308 */ /* 0x000e640000001000 */
[----:B-1----:R-:W-:-:S04]  /*279f0*/  FFMA R4, R52, R15, -1 ;  /* 0xbf80000034047423 */ /* 0x002fc8000000000f */
[----:B------:R-:W-:-:S04]  /*27a00*/  FADD.FTZ R4, -R4, -RZ ;  /* 0x800000ff04047221 */ /* 0x000fc80000010100 */
[----:B------:R-:W-:-:S07]  /*27a10*/  FFMA R15, R15, R4, R15 ;  /* 0x000000040f0f7223 */ /* 0x000fce000000000f */
.L_x_658:
[----:B------:R-:W-:Y:S05]  /*27a20*/  BSYNC B1 ;  /* 0x0000000000017941 */ /* 0x000fea0003800000 */
.L_x_656:
        /* <DEDUP_REMOVED lines=10> */
.L_x_660:
[----:B------:R-:W1:Y:S02]  /*27ad0*/  MUFU.RCP R22, R33 ;  /* 0x0000002100167308 */ /* 0x000e640000001000 */
[----:B-1----:R-:W-:-:S04]  /*27ae0*/  FFMA R4, R33, R22, -1 ;  /* 0xbf80000021047423 */ /* 0x002fc80000000016 */
[----:B------:R-:W-:-:S04]  /*27af0*/  FADD.FTZ R5, -R4, -RZ ;  /* 0x800000ff04057221 */ /* 0x000fc80000010100 */
[----:B------:R-:W-:-:S07]  /*27b00*/  FFMA R22, R22, R5, R22 ;  /* 0x0000000516167223 */ /* 0x000fce0000000016 */
.L_x_661:
[----:B------:R-:W-:Y:S05]  /*27b10*/  BSYNC B1 ;  /* 0x0000000000017941 */ /* 0x000fea0003800000 */
.L_x_659:
        /* <DEDUP_REMOVED lines=10> */
.L_x_663:
[----:B------:R-:W1:Y:S02]  /*27bc0*/  MUFU.RCP R21, R26 ;  /* 0x0000001a00157308 */ /* 0x000e640000001000 */
[----:B-1----:R-:W-:-:S04]  /*27bd0*/  FFMA R4, R26, R21, -1 ;  /* 0xbf8000001a047423 */ /* 0x002fc80000000015 */
[----:B------:R-:W-:-:S04]  /*27be0*/  FADD.FTZ R4, -R4, -RZ ;  /* 0x800000ff04047221 */ /* 0x000fc80000010100 */
[----:B------:R-:W-:-:S07]  /*27bf0*/  FFMA R21, R21, R4, R21 ;  /* 0x0000000415157223 */ /* 0x000fce0000000015 */
.L_x_664:
[----:B------:R-:W-:Y:S05]  /*27c00*/  BSYNC B1 ;  /* 0x0000000000017941 */ /* 0x000fea0003800000 */
.L_x_662:
        /* <DEDUP_REMOVED lines=10> */
.L_x_666:
[----:B------:R-:W1:Y:S02]  /*27cb0*/  MUFU.RCP R24, R39 ;  /* 0x0000002700187308 */ /* 0x000e640000001000 */
[----:B-1----:R-:W-:-:S04]  /*27cc0*/  FFMA R4, R39, R24, -1 ;  /* 0xbf80000027047423 */ /* 0x002fc80000000018 */
[----:B------:R-:W-:-:S04]  /*27cd0*/  FADD.FTZ R5, -R4, -RZ ;  /* 0x800000ff04057221 */ /* 0x000fc80000010100 */
[----:B------:R-:W-:-:S07]  /*27ce0*/  FFMA R24, R24, R5, R24 ;  /* 0x0000000518187223 */ /* 0x000fce0000000018 */
.L_x_667:
[----:B------:R-:W-:Y:S05]  /*27cf0*/  BSYNC B1 ;  /* 0x0000000000017941 */ /* 0x000fea0003800000 */
.L_x_665:
        /* <DEDUP_REMOVED lines=10> */
.L_x_669:
[----:B------:R-:W1:Y:S02]  /*27da0*/  MUFU.RCP R23, R28 ;  /* 0x0000001c00177308 */ /* 0x000e640000001000 */
[----:B-1----:R-:W-:-:S04]  /*27db0*/  FFMA R4, R28, R23, -1 ;  /* 0xbf8000001c047423 */ /* 0x002fc80000000017 */
[----:B------:R-:W-:-:S04]  /*27dc0*/  FADD.FTZ R4, -R4, -RZ ;  /* 0x800000ff04047221 */ /* 0x000fc80000010100 */
[----:B------:R-:W-:-:S07]  /*27dd0*/  FFMA R23, R23, R4, R23 ;  /* 0x0000000417177223 */ /* 0x000fce0000000017 */
.L_x_670:
[----:B------:R-:W-:Y:S05]  /*27de0*/  BSYNC B1 ;  /* 0x0000000000017941 */ /* 0x000fea0003800000 */
.L_x_668:
        /* <DEDUP_REMOVED lines=10> */
.L_x_672:
[----:B------:R-:W1:Y:S02]  /*27e90*/  MUFU.RCP R26, R43 ;  /* 0x0000002b001a7308 */ /* 0x000e640000001000 */
[----:B-1----:R-:W-:-:S04]  /*27ea0*/  FFMA R4, R43, R26, -1 ;  /* 0xbf8000002b047423 */ /* 0x002fc8000000001a */
[----:B------:R-:W-:-:S04]  /*27eb0*/  FADD.FTZ R5, -R4, -RZ ;  /* 0x800000ff04057221 */ /* 0x000fc80000010100 */
[----:B------:R-:W-:-:S07]  /*27ec0*/  FFMA R26, R26, R5, R26 ;  /* 0x000000051a1a7223 */ /* 0x000fce000000001a */
.L_x_673:
[----:B------:R-:W-:Y:S05]  /*27ed0*/  BSYNC B1 ;  /* 0x0000000000017941 */ /* 0x000fea0003800000 */
.L_x_671:
        /* <DEDUP_REMOVED lines=10> */
.L_x_675:
[----:B------:R-:W1:Y:S02]  /*27f80*/  MUFU.RCP R25, R32 ;  /* 0x0000002000197308 */ /* 0x000e640000001000 */
[----:B-1----:R-:W-:-:S04]  /*27f90*/  FFMA R4, R32, R25, -1 ;  /* 0xbf80000020047423 */ /* 0x002fc80000000019 */
[----:B------:R-:W-:-:S04]  /*27fa0*/  FADD.FTZ R4, -R4, -RZ ;  /* 0x800000ff04047221 */ /* 0x000fc80000010100 */
[----:B------:R-:W-:-:S07]  /*27fb0*/  FFMA R25, R25, R4, R25 ;  /* 0x0000000419197223 */ /* 0x000fce0000000019 */
.L_x_676:
[----:B------:R-:W-:Y:S05]  /*27fc0*/  BSYNC B1 ;  /* 0x0000000000017941 */ /* 0x000fea0003800000 */
.L_x_674:
        /* <DEDUP_REMOVED lines=10> */
.L_x_678:
[----:B------:R-:W1:Y:S02]  /*28070*/  MUFU.RCP R28, R41 ;  /* 0x00000029001c7308 */ /* 0x000e640000001000 */
[----:B-1----:R-:W-:-:S04]  /*28080*/  FFMA R4, R41, R28, -1 ;  /* 0xbf80000029047423 */ /* 0x002fc8000000001c */
[----:B------:R-:W-:-:S04]  /*28090*/  FADD.FTZ R5, -R4, -RZ ;  /* 0x800000ff04057221 */ /* 0x000fc80000010100 */
[----:B------:R-:W-:-:S07]  /*280a0*/  FFMA R28, R28, R5, R28 ;  /* 0x000000051c1c7223 */ /* 0x000fce000000001c */
.L_x_679:
[----:B------:R-:W-:Y:S05]  /*280b0*/  BSYNC B1 ;  /* 0x0000000000017941 */ /* 0x000fea0003800000 */
.L_x_677:
        /* <DEDUP_REMOVED lines=10> */
.L_x_681:
[----:B------:R-:W1:Y:S02]  /*28160*/  MUFU.RCP R27, R34 ;  /* 0x00000022001b7308 */ /* 0x000e640000001000 */
[----:B-1----:R-:W-:-:S04]  /*28170*/  FFMA R4, R34, R27, -1 ;  /* 0xbf80000022047423 */ /* 0x002fc8000000001b */
[----:B------:R-:W-:-:S04]  /*28180*/  FADD.FTZ R4, -R4, -RZ ;  /* 0x800000ff04047221 */ /* 0x000fc80000010100 */
[----:B------:R-:W-:-:S07]  /*28190*/  FFMA R27, R27, R4, R27 ;  /* 0x000000041b1b7223 */ /* 0x000fce000000001b */
.L_x_682:
[----:B------:R-:W-:Y:S05]  /*281a0*/  BSYNC B1 ;  /* 0x0000000000017941 */ /* 0x000fea0003800000 */
.L_x_680:
        /* <DEDUP_REMOVED lines=10> */
.L_x_684:
[----:B------:R-:W1:Y:S02]  /*28250*/  MUFU.RCP R30, R45 ;  /* 0x0000002d001e7308 */ /* 0x000e640000001000 */
[----:B-1----:R-:W-:-:S04]  /*28260*/  FFMA R4, R45, R30, -1 ;  /* 0xbf8000002d047423 */ /* 0x002fc8000000001e */
[----:B------:R-:W-:-:S04]  /*28270*/  FADD.FTZ R5, -R4, -RZ ;  /* 0x800000ff04057221 */ /* 0x000fc80000010100 */
[----:B------:R-:W-:-:S07]  /*28280*/  FFMA R30, R30, R5, R30 ;  /* 0x000000051e1e7223 */ /* 0x000fce000000001e */
.L_x_685:
[----:B------:R-:W-:Y:S05]  /*28290*/  BSYNC B1 ;  /* 0x0000000000017941 */ /* 0x000fea0003800000 */
.L_x_683:
        /* <DEDUP_REMOVED lines=10> */
.L_x_687:
[----:B------:R-:W1:Y:S02]  /*28340*/  MUFU.RCP R29, R40 ;  /* 0x00000028001d7308 */ /* 0x000e640000001000 */
[----:B-1----:R-:W-:-:S04]  /*28350*/  FFMA R4, R40, R29, -1 ;  /* 0xbf80000028047423 */ /* 0x002fc8000000001d */
[----:B------:R-:W-:-:S04]  /*28360*/  FADD.FTZ R4, -R4, -RZ ;  /* 0x800000ff04047221 */ /* 0x000fc80000010100 */
[----:B------:R-:W-:-:S07]  /*28370*/  FFMA R29, R29, R4, R29 ;  /* 0x000000041d1d7223 */ /* 0x000fce000000001d */
.L_x_688:
[----:B------:R-:W-:Y:S05]  /*28380*/  BSYNC B1 ;  /* 0x0000000000017941 */ /* 0x000fea0003800000 */
.L_x_686:
        /* <DEDUP_REMOVED lines=10> */
.L_x_690:
[----:B------:R-:W1:Y:S02]  /*28430*/  MUFU.RCP R32, R47 ;  /* 0x0000002f00207308 */ /* 0x000e640000001000 */
[----:B-1----:R-:W-:-:S04]  /*28440*/  FFMA R4, R47, R32, -1 ;  /* 0xbf8000002f047423 */ /* 0x002fc80000000020 */
[----:B------:R-:W-:-:S04]  /*28450*/  FADD.FTZ R5, -R4, -RZ ;  /* 0x800000ff04057221 */ /* 0x000fc80000010100 */
[----:B------:R-:W-:-:S07]  /*28460*/  FFMA R32, R32, R5, R32 ;  /* 0x0000000520207223 */ /* 0x000fce0000000020 */
.L_x_691:
[----:B------:R-:W-:Y:S05]  /*28470*/  BSYNC B1 ;  /* 0x0000000000017941 */ /* 0x000fea0003800000 */
.L_x_689:
        /* <DEDUP_REMOVED lines=10> */
.L_x_693:
[----:B------:R-:W1:Y:S02]  /*28520*/  MUFU.RCP R33, R14 ;  /* 0x0000000e00217308 */ /* 0x000e640000001000 */
[----:B-1----:R-:W-:-:S04]  /*28530*/  FFMA R4, R14, R33, -1 ;  /* 0xbf8000000e047423 */ /* 0x002fc80000000021 */
[----:B------:R-:W-:-:S04]  /*28540*/  FADD.FTZ R4, -R4, -RZ ;  /* 0x800000ff04047221 */ /* 0x000fc80000010100 */
[----:B------:R-:W-:-:S07]  /*28550*/  FFMA R33, R33, R4, R33 ;  /* 0x0000000421217223 */ /* 0x000fce0000000021 */
.L_x_694:
[----:B------:R-:W-:Y:S05]  /*28560*/  BSYNC B1 ;  /* 0x0000000000017941 */ /* 0x000fea0003800000 */
.L_x_692:
        /* <DEDUP_REMOVED lines=9> */
.L_x_696:
[----:B------:R-:W1:Y:S02]  /*28600*/  MUFU.RCP R5, R12 ;  /* 0x0000000c00057308 */ /* 0x000e640000001000 */
[----:B-1----:R-:W-:-:S04]  /*28610*/  FFMA R4, R12, R5, -1 ;  /* 0xbf8000000c047423 */ /* 0x002fc80000000005 */
[----:B------:R-:W-:-:S04]  /*28620*/  FADD.FTZ R4, -R4, -RZ ;  /* 0x800000ff04047221 */ /* 0x000fc80000010100 */
[----:B------:R-:W-:-:S07]  /*28630*/  FFMA R8, R5, R4, R5 ;  /* 0x0000000405087223 */ /* 0x000fce0000000005 */
.L_x_697:
[----:B------:R-:W-:Y:S05]  /*28640*/  BSYNC B1 ;  /* 0x0000000000017941 */ /* 0x000fea0003800000 */
.L_x_695:
        /* <DEDUP_REMOVED lines=10> */
.L_x_698:
        /* <DEDUP_REMOVED lines=27> */
.L_x_700:
[----:B------:R-:W-:Y:S05]  /*288a0*/  BSYNC B0 ;  /* 0x0000000000007941 */ /* 0x000fea0003800000 */
.L_x_699:
[----:B------:R-:W-:Y:S04]  /*288b0*/  BSSY B0, `(.L_x_701) ;  /* 0x000003a000007945 */ /* 0x000fe80003800000 */
[----:B------:R-:W-:Y:S05]  /*288c0*/  @P0 BRA `(.L_x_702) ;  /* 0x0000000000e00947 */ /* 0x000fea0003800000 */
[----:B------:R-:W-:-:S04]  /*288d0*/  MOV R4, UR44 ;  /* 0x0000002c00047c02 */ /* 0x000fc80008000f00 */
[----:B------:R-:W-:-:S13]  /*288e0*/  ISETP.NE.AND P3, PT, R4, 0x3, PT ;  /* 0x000000030400780c */ /* 0x000fda0003f65270 */
[----:B------:R-:W-:Y:S05]  /*288f0*/  @!P3 BRA `(.L_x_703) ;  /* 0x000000000004b947 */ /* 0x000fea0003800000 */
[----:B------:R-:W-:Y:S01]  /*28900*/  BPT.TRAP 0x1 ;  /* 0x000000040000795c */ /* 0x000fe20000300000 */
.L_x_703:
[----:B------:R-:W-:Y:S01]  /*28910*/  LEA R4, R18, UR48, 0x3 ;  /* 0x0000003012047c11 */ /* 0x000fe2000f8e18ff */
[----:B------:R-:W-:Y:S01]  /*28920*/  BSSY B1, `(.L_x_704) ;  /* 0x0000004000017945 */ /* 0x000fe20003800000 */
[----:B------:R-:W-:-:S04]  /*28930*/  SHF.L.U32 R5, R19, 0x1f, RZ ;  /* 0x0000001f13057819 */ /* 0x000fc800000006ff */
[----:B------:R-:W1:Y:S02]  /*28940*/  SYNCS.PHASECHK.TRANS64.TRYWAIT P2, [R4+URZ+0x60], R5 ;  /* 0x00006005040075a7 */ /* 0x000e64000804017f */
[----:B-1----:R-:W-:Y:S05]  /*28950*/  @!P2 BRA `(.L_x_705) ;  /* 0x000000ec00b0a947 */ /* 0x002fea0003800000 */
.L_x_1156:
[----:B------:R-:W-:Y:S05]  /*28960*/  BSYNC B1 ;  /* 0x0000000000017941 */ /* 0x000fea0003800000 */
.L_x_704:
        /* <DEDUP_REMOVED lines=22> */
.L_x_707:
[----:B------:R-:W-:Y:S05]  /*28ad0*/  BSYNC B1 ;  /* 0x0000000000017941 */ /* 0x000fea0003800000 */
.L_x_706:
        /* <DEDUP_REMOVED lines=8> */
.L_x_708:
        /* <DEDUP_REMOVED lines=15> */
.L_x_702:
[----:B------:R-:W-:Y:S05]  /*28c50*/  BSYNC B0 ;  /* 0x0000000000007941 */ /* 0x000fea0003800000 */
.L_x_701:
[----:B------:R-:W2:Y:S04]  /*28c60*/  LDL.LU R5, [R1+0x3e0] ;  /* 0x0003e00001057983 */ /* 0x000ea80000300800 */
[----:B------:R-:W3:Y:S04]  /*28c70*/  LDL.LU R13, [R1+0x3e4] ;  /* 0x0003e400010d7983 */ /* 0x000ee80000300800 */
[----:B------:R-:W4:Y:S04]  /*28c80*/  LDL.LU R15, [R1+0x3e8] ;  /* 0x0003e800010f7983 */ /* 0x000f280000300800 */
[----:B------:R-:W5:Y:S04]  /*28c90*/  LDL.LU R21, [R1+0x3ec] ;  /* 0x0003ec0001157983 */ /* 0x000f680000300800 */
[----:B------:R-:W4:Y:S04]  /*28ca0*/  LDL.LU R23, [R1+0x3f0] ;  /* 0x0003f00001177983 */ /* 0x000f280000300800 */
[----:B------:R-:W5:Y:S04]  /*28cb0*/  LDL.LU R24, [R1+0x3f4] ;  /* 0x0003f40001187983 */ /* 0x000f680000300800 */
[----:B------:R-:W4:Y:S04]  /*28cc0*/  LDL.LU R27, [R1+0x3f8] ;  /* 0x0003f800011b7983 */ /* 0x000f280000300800 */
[----:B------:R-:W4:Y:S04]  /*28cd0*/  LDL.LU R29, [R1+0x3fc] ;  /* 0x0003fc00011d7983 */ /* 0x000f280000300800 */
[----:B------:R-:W4:Y:S01]  /*28ce0*/  LDL.LU R28, [R1+0x400] ;  /* 0x00040000011c7983 */ /* 0x000f220000300800 */
[----:B------:R-:W-:-:S03]  /*28cf0*/  F2FP.F16.E4M3.UNPACK_B R4, R7 ;  /* 0x00000007ff04723e */ /* 0x000fc600020006ff */
[----:B------:R-:W4:Y:S01]  /*28d00*/  LDL.LU R22, [R1+0x404] ;  /* 0x0004040001167983 */ /* 0x000f220000300800 */
[----:B------:R-:W-:Y:S01]  /*28d10*/  F2FP.F16.E4M3.UNPACK_B R14, R6 ;  /* 0x00000006ff0e723e */ /* 0x000fe200020006ff */
[--C-:B------:R-:W-:Y:S02]  /*28d20*/  HADD2.F32 R8, -RZ, R4.reuse.H0_H0 ;  /* 0x20000004ff087230 */ /* 0x100fe40000004100 */
[----:B------:R-:W-:Y:S01]  /*28d30*/  HADD2.F32 R12, -RZ, R4.H1_H1 ;  /* 0x30000004ff0c7230 */ /* 0x000fe20000004100 */
[----:B------:R-:W-:Y:S01]  /*28d40*/  F2FP.F16.E4M3.UNPACK_B R4, R7.H1 ;  /* 0x00000007ff04723e */ /* 0x000fe200030006ff */
[--C-:B------:R-:W-:Y:S02]  /*28d50*/  HADD2.F32 R20, -RZ, R14.reuse.H0_H0 ;  /* 0x2000000eff147230 */ /* 0x100fe40000004100 */
[----:B------:R-:W-:Y:S01]  /*28d60*/  HADD2.F32 R14, -RZ, R14.H1_H1 ;  /* 0x3000000eff0e7230 */ /* 0x000fe20000004100 */
[----:B------:R-:W-:Y:S02]  /*28d70*/  MOV R48, 0x3bbb989d ;  /* 0x3bbb989d00307802 */ /* 0x000fe40000000f00 */
[----:B------:R-:W-:-:S02]  /*28d80*/  MOV R49, 0x437c0000 ;  /* 0x437c000000317802 */ /* 0x000fc40000000f00 */
[----:B------:R-:W-:Y:S02]  /*28d90*/  F2FP.F16.E4M3.UNPACK_B R26, R3.H1 ;  /* 0x00000003ff1a723e */ /* 0x000fe400030006ff */
[-C--:B------:R-:W-:Y:S02]  /*28da0*/  F2FP.F16.E4M3.UNPACK_B R32, R0.reuse ;  /* 0x00000000ff20723e */ /* 0x080fe400020006ff */
[----:B------:R-:W-:Y:S01]  /*28db0*/  F2FP.F16.E4M3.UNPACK_B R42, R0.H1 ;  /* 0x00000000ff2a723e */ /* 0x000fe200030006ff */
[----:B------:R-:W-:Y:S01]  /*28dc0*/  BSSY B1, `(.L_x_709) ;  /* 0x00000c2000017945 */ /* 0x000fe20003800000 */
[C---:B--2---:R-:W-:Y:S01]  /*28dd0*/  FMUL R5, R16.reuse, R5 ;  /* 0x0000000510057220 */ /* 0x044fe20000400000 */
[C---:B---3--:R-:W-:Y:S01]  /*28de0*/  FMUL R13, R16.reuse, R13 ;  /* 0x0000000d100d7220 */ /* 0x048fe20000400000 */
[----:B-----5:R-:W-:Y:S02]  /*28df0*/  FMUL R25, R16, R24 ;  /* 0x0000001810197220 */ /* 0x020fe40000400000 */
[----:B------:R-:W2:Y:S04]  /*28e00*/  LDL.LU R24, [R1+0x408] ;  /* 0x0004080001187983 */ /* 0x000ea80000300800 */
[----:B------:R-:W3:Y:S04]  /*28e10*/  LDL.LU R34, [R1+0x40c] ;  /* 0x00040c0001227983 */ /* 0x000ee80000300800 */
[----:B------:R-:W5:Y:S04]  /*28e20*/  LDL.LU R30, [R1+0x410] ;  /* 0x00041000011e7983 */ /* 0x000f680000300800 */
[----:B------:R-:W5:Y:S04]  /*28e30*/  LDL.LU R38, [R1+0x414] ;  /* 0x0004140001267983 */ /* 0x000f680000300800 */
[----:B------:R-:W5:Y:S04]  /*28e40*/  LDL.LU R36, [R1+0x418] ;  /* 0x0004180001247983 */ /* 0x000f680000300800 */
[----:B------:R-:W5:Y:S01]  /*28e50*/  LDL.LU R46, [R1+0x41c] ;  /* 0x00041c00012e7983 */ /* 0x000f620000300800 */
[----:B------:R-:W-:Y:S01]  /*28e60*/  FFMA R5, R2, R8, R5 ;  /* 0x0000000802057223 */ /* 0x000fe20000000005 */
[----:B------:R-:W-:-:S02]  /*28e70*/  HADD2.F32 R8, -RZ, R4.H0_H0 ;  /* 0x20000004ff087230 */ /* 0x000fc40000004100 */
[----:B------:R-:W-:Y:S01]  /*28e80*/  FMUL R21, R16, R21 ;  /* 0x0000001510157220 */ /* 0x000fe20000400000 */
[----:B------:R-:W-:Y:S02]  /*28e90*/  HADD2.F32 R4, -RZ, R4.H1_H1 ;  /* 0x30000004ff047230 */ /* 0x000fe40000004100 */
[C---:B------:R-:W-:Y:S01]  /*28ea0*/  FFMA R25, R2.reuse, R14, R25 ;  /* 0x0000000e02197223 */ /* 0x040fe20000000019 */
[----:B------:R-:W-:Y:S01]  /*28eb0*/  FFMA R13, R2, R12, R13 ;  /* 0x0000000c020d7223 */ /* 0x000fe2000000000d */
[C---:B----4-:R-:W-:Y:S01]  /*28ec0*/  FMUL R23, R16.reuse, R23 ;  /* 0x0000001710177220 */ /* 0x050fe20000400000 */
[----:B------:R-:W-:Y:S01]  /*28ed0*/  F2FP.F16.E4M3.UNPACK_B R14, R3 ;  /* 0x00000003ff0e723e */ /* 0x000fe200020006ff */
[----:B------:R-:W-:Y:S01]  /*28ee0*/  FMUL R15, R16, R15 ;  /* 0x0000000f100f7220 */ /* 0x000fe20000400000 */
[----:B------:R-:W-:Y:S01]  /*28ef0*/  F2FP.F16.E4M3.UNPACK_B R12, R6.H1 ;  /* 0x00000006ff0c723e */ /* 0x000fe200030006ff */
[C---:B------:R-:W-:Y:S01]  /*28f00*/  FFMA R21, R2.reuse, R4, R21 ;  /* 0x0000000402157223 */ /* 0x040fe20000000015 */
[C---:B------:R-:W-:Y:S01]  /*28f10*/  FFMA R23, R2.reuse, R20, R23 ;  /* 0x0000001402177223 */ /* 0x040fe20000000017 */
[----:B------:R-:W-:Y:S01]  /*28f20*/  FFMA.SAT R4, -R5, R48, 0.5 ;  /* 0x3f00000005047423 */ /* 0x000fe20000002130 */
[----:B------:R-:W-:Y:S01]  /*28f30*/  FFMA R15, R2, R8, R15 ;  /* 0x00000008020f7223 */ /* 0x000fe2000000000f */
[----:B------:R-:W-:-:S02]  /*28f40*/  HADD2.F32 R20, -RZ, R14.H0_H0 ;  /* 0x2000000eff147230 */ /* 0x000fc40000004100 */
[C---:B------:R-:W-:Y:S01]  /*28f50*/  FMUL R31, R16.reuse, R28 ;  /* 0x0000001c101f7220 */ /* 0x040fe20000400000 */
[--C-:B------:R-:W-:Y:S02]  /*28f60*/  HADD2.F32 R8, -RZ, R12.reuse.H0_H0 ;  /* 0x2000000cff087230 */ /* 0x100fe40000004100 */
[----:B------:R-:W-:Y:S01]  /*28f70*/  FMUL R27, R16, R27 ;  /* 0x0000001b101b7220 */ /* 0x000fe20000400000 */
[----:B------:R-:W-:Y:S01]  /*28f80*/  FFMA.RM R4, R4, R49, 12582913 ;  /* 0x4b40000104047423 */ /* 0x000fe20000004031 */
[C---:B------:R-:W-:Y:S01]  /*28f90*/  FFMA R31, R2.reuse, R20, R31 ;  /* 0x00000014021f7223 */ /* 0x040fe2000000001f */
[----:B------:R-:W-:Y:S02]  /*28fa0*/  HADD2.F32 R12, -RZ, R12.H1_H1 ;  /* 0x3000000cff0c7230 */ /* 0x000fe40000004100 */
[----:B------:R-:W-:Y:S01]  /*28fb0*/  FFMA R27, R2, R8, R27 ;  /* 0x00000008021b7223 */ /* 0x000fe2000000001b */
[----:B------:R-:W-:Y:S02]  /*28fc0*/  HADD2.F32 R20, -RZ, R14.H1_H1 ;  /* 0x3000000eff147230 */ /* 0x000fe40000004100 */
[C---:B------:R-:W-:Y:S01]  /*28fd0*/  FMUL R29, R16.reuse, R29 ;  /* 0x0000001d101d7220 */ /* 0x040fe20000400000 */
[----:B------:R-:W-:Y:S01]  /*28fe0*/  FMUL R33, R16, R22 ;  /* 0x0000001610217220 */ /* 0x000fe20000400000 */
[----:B------:R-:W-:Y:S01]  /*28ff0*/  FADD R8, R4, -12583039 ;  /* 0xcb40007f04087421 */ /* 0x000fe20000000000 */
[----:B------:R-:W-:Y:S01]  /*29000*/  FFMA.SAT R14, -R15, R48, 0.5 ;  /* 0x3f0000000f0e7423 */ /* 0x000fe20000002130 */
[C---:B------:R-:W-:Y:S01]  /*29010*/  FFMA R29, R2.reuse, R12, R29 ;  /* 0x0000000c021d7223 */ /* 0x040fe2000000001d */
[----:B------:R-:W-:Y:S01]  /*29020*/  FFMA R33, R2, R20, R33 ;  /* 0x0000001402217223 */ /* 0x000fe20000000021 */
[----:B------:R-:W-:Y:S01]  /*29030*/  FFMA R8, -R5, 1.4426950216293334961, -R8 ;  /* 0x3fb8aa3b05087823 */ /* 0x000fe20000000908 */
[----:B------:R-:W-:Y:S01]  /*29040*/  FFMA.SAT R12, -R13, R48, 0.5 ;  /* 0x3f0000000d0c7423 */ /* 0x000fe20000002130 */
[----:B------:R-:W-:-:S02]  /*29050*/  FFMA.RM R20, R14, R49, 12582913 ;  /* 0x4b4000010e147423 */ /* 0x000fc40000004031 */
[----:B------:R-:W-:Y:S01]  /*29060*/  FFMA R8, -R5, 1.925963033500011079e-08, R8 ;  /* 0x32a5706005087823 */ /* 0x000fe20000000108 */
[----:B------:R-:W-:Y:S01]  /*29070*/  FFMA.RM R12, R12, R49, 12582913 ;  /* 0x4b4000010c0c7423 */ /* 0x000fe20000004031 */
[----:B------:R-:W-:Y:S01]  /*29080*/  FADD R22, R20, -12583039 ;  /* 0xcb40007f14167421 */ /* 0x000fe20000000000 */
[----:B------:R-:W-:Y:S02]  /*29090*/  HADD2.F32 R28, -RZ, R26.H0_H0 ;  /* 0x2000001aff1c7230 */ /* 0x000fe40000004100 */
[----:B------:R-:W-:Y:S01]  /*290a0*/  FADD R14, R12, -12583039 ;  /* 0xcb40007f0c0e7421 */ /* 0x000fe20000000000 */
[----:B------:R-:W-:Y:S01]  /*290b0*/  FFMA R22, -R15, 1.4426950216293334961, -R22 ;  /* 0x3fb8aa3b0f167823 */ /* 0x000fe20000000916 */
[----:B------:R-:W1:Y:S02]  /*290c0*/  MUFU.EX2 R35, R8 ;  /* 0x0000000800237308 */ /* 0x000e640000000800 */
[----:B------:R-:W-:Y:S01]  /*290d0*/  FFMA R14, -R13, 1.4426950216293334961, -R14 ;  /* 0x3fb8aa3b0d0e7823 */ /* 0x000fe2000000090e */
[----:B------:R-:W-:Y:S01]  /*290e0*/  FFMA R22, -R15, 1.925963033500011079e-08, R22 ;  /* 0x32a570600f167823 */ /* 0x000fe20000000116 */
[----:B------:R-:W-:-:S02]  /*290f0*/  FFMA.SAT R15, -R23, R48, 0.5 ;  /* 0x3f000000170f7423 */ /* 0x000fc40000002130 */
[----:B------:R-:W-:-:S04]  /*29100*/  FFMA R14, -R13, 1.925963033500011079e-08, R14 ;  /* 0x32a570600d0e7823 */ /* 0x000fc8000000010e */
[----:B------:R-:W-:Y:S08]  /*29110*/  MUFU.EX2 R37, R14 ;  /* 0x0000000e00257308 */ /* 0x000ff00000000800 */
[----:B------:R-:W4:Y:S01]  /*29120*/  MUFU.EX2 R39, R22 ;  /* 0x0000001600277308 */ /* 0x000f220000000800 */
[----:B------:R-:W-:Y:S01]  /*29130*/  HADD2.F32 R44, -RZ, R42.H1_H1 ;  /* 0x3000002aff2c7230 */ /* 0x000fe20000004100 */
[----:B------:R-:W-:-:S05]  /*29140*/  SHF.L.U32 R4, R4, 0x17, RZ ;  /* 0x0000001704047819 */ /* 0x000fca00000006ff */
[----:B-1----:R-:W-:-:S05]  /*29150*/  FFMA R35, R4, R35, 1 ;  /* 0x3f80000004237423 */ /* 0x002fca0000000023 */
[----:B------:R-:W-:-:S04]  /*29160*/  IADD3 R4, R35, 0x1800000, RZ ;  /* 0x0180000023047810 */ /* 0x000fc80007ffe0ff */
[----:B------:R-:W-:-:S04]  /*29170*/  LOP3.LUT R4, R4, 0x7f800000, RZ, 0xc0, !PT ;  /* 0x7f80000004047812 */ /* 0x000fc800078ec0ff */
[----:B------:R-:W-:Y:S02]  /*29180*/  ISETP.GT.U32.AND P2, PT, R4, 0x1ffffff, PT ;  /* 0x01ffffff0400780c */ /* 0x000fe40003f44070 */
[----:B------:R-:W-:Y:S02]  /*29190*/  SHF.L.U32 R12, R12, 0x17, RZ ;  /* 0x000000170c0c7819 */ /* 0x000fe400000006ff */
[----:B------:R-:W-:-:S05]  /*291a0*/  SHF.L.U32 R20, R20, 0x17, RZ ;  /* 0x0000001714147819 */ /* 0x000fca00000006ff */
[----:B----4-:R-:W-:Y:S01]  /*291b0*/  FFMA R39, R20, R39, 1 ;  /* 0x3f80000014277423 */ /* 0x010fe20000000027 */
[----:B--2---:R-:W-:Y:S01]  /*291c0*/  FMUL R5, R16, R24 ;  /* 0x0000001810057220 */ /* 0x004fe20000400000 */
[----:B------:R-:W-:-:S04]  /*291d0*/  FFMA.SAT R24, -R21, R48, 0.5 ;  /* 0x3f00000015187423 */ /* 0x000fc80000002130 */
[----:B------:R-:W-:Y:S01]  /*291e0*/  FFMA.RM R24, R24, R49, 12582913 ;  /* 0x4b40000118187423 */ /* 0x000fe20000004031 */
[----:B------:R-:W-:-:S03]  /*291f0*/  FFMA R5, R2, R28, R5 ;  /* 0x0000001c02057223 */ /* 0x000fc60000000005 */
[----:B------:R-:W-:Y:S01]  /*29200*/  FADD R8, R24, -12583039 ;  /* 0xcb40007f18087421 */ /* 0x000fe20000000000 */
[----:B------:R-:W-:Y:S02]  /*29210*/  HADD2.F32 R28, -RZ, R26.H1_H1 ;  /* 0x3000001aff1c7230 */ /* 0x000fe40000004100 */
[----:B---3--:R-:W-:Y:S01]  /*29220*/  FMUL R13, R16, R34 ;  /* 0x00000022100d7220 */ /* 0x008fe20000400000 */
[-C--:B------:R-:W-:Y:S01]  /*29230*/  FFMA.RM R26, R15, R49.reuse, 12582913 ;  /* 0x4b4000010f1a7423 */ /* 0x080fe20000004031 */
[----:B------:R-:W-:Y:S01]  /*29240*/  FFMA R8, -R21, 1.4426950216293334961, -R8 ;  /* 0x3fb8aa3b15087823 */ /* 0x000fe20000000908 */
[----:B------:R-:W-:Y:S01]  /*29250*/  FFMA.SAT R15, -R25, R48, 0.5 ;  /* 0x3f000000190f7423 */ /* 0x000fe20000002130 */
[----:B------:R-:W-:Y:S01]  /*29260*/  FFMA R13, R2, R28, R13 ;  /* 0x0000001c020d7223 */ /* 0x000fe2000000000d */
[----:B------:R-:W-:Y:S01]  /*29270*/  FADD R14, R26, -12583039 ;  /* 0xcb40007f1a0e7421 */ /* 0x000fe20000000000 */
[----:B------:R-:W-:Y:S01]  /*29280*/  FFMA R8, -R21, 1.925963033500011079e-08, R8 ;  /* 0x32a5706015087823 */ /* 0x000fe20000000108 */
[-C--:B------:R-:W-:Y:S01]  /*29290*/  FFMA.RM R28, R15, R49.reuse, 12582913 ;  /* 0x4b4000010f1c7423 */ /* 0x080fe20000004031 */
[----:B------:R-:W-:Y:S01]  /*292a0*/  FFMA.SAT R21, -R27, R48, 0.5 ;  /* 0x3f0000001b157423 */ /* 0x000fe20000002130 */
[----:B-----5:R-:W-:Y:S01]  /*292b0*/  FMUL R15, R16, R30 ;  /* 0x0000001e100f7220 */ /* 0x020fe20000400000 */
[----:B------:R-:W-:Y:S01]  /*292c0*/  FFMA R14, -R23, 1.4426950216293334961, -R14 ;  /* 0x3fb8aa3b170e7823 */ /* 0x000fe2000000090e */
[----:B------:R-:W-:Y:S01]  /*292d0*/  FADD R30, R28, -12583039 ;  /* 0xcb40007f1c1e7421 */ /* 0x000fe20000000000 */
[----:B------:R-:W-:Y:S01]  /*292e0*/  FFMA.RM R22, R21, R49, 12582913 ;  /* 0x4b40000115167423 */ /* 0x000fe20000004031 */
[----:B------:R-:W-:Y:S01]  /*292f0*/  FFMA.SAT R21, -R29, R48, 0.5 ;  /* 0x3f0000001d157423 */ /* 0x000fe20000002130 */
[----:B------:R1:W-:Y:S01]  /*29300*/  MUFU.EX2 R41, R8 ;  /* 0x0000000800297308 */ /* 0x0003e20000000800 */
[----:B------:R-:W-:Y:S01]  /*29310*/  FFMA R14, -R23, 1.925963033500011079e-08, R14 ;  /* 0x32a57060170e7823 */ /* 0x000fe2000000010e */
[----:B------:R-:W-:Y:S01]  /*29320*/  FFMA R30, -R25, 1.4426950216293334961, -R30 ;  /* 0x3fb8aa3b191e7823 */ /* 0x000fe2000000091e */
[----:B------:R-:W-:-:S02]  /*29330*/  HADD2.F32 R34, -RZ, R32.H0_H0 ;  /* 0x20000020ff227230 */ /* 0x000fc40000004100 */
[----:B------:R-:W-:Y:S02]  /*29340*/  HADD2.F32 R23, -RZ, R32.H1_H1 ;  /* 0x30000020ff177230 */ /* 0x000fe40000004100 */
[----:B------:R-:W-:Y:S01]  /*29350*/  FFMA.RM R32, R21, R49, 12582913 ;  /* 0x4b40000115207423 */ /* 0x000fe20000004031 */
[----:B-1----:R-:W-:Y:S01]  /*29360*/  FADD R8, R22, -12583039 ;  /* 0xcb40007f16087421 */ /* 0x002fe20000000000 */
[----:B------:R-:W-:Y:S01]  /*29370*/  FMUL R21, R16, R38 ;  /* 0x0000002610157220 */ /* 0x000fe20000400000 */
[----:B------:R-:W-:Y:S01]  /*29380*/  FFMA R30, -R25, 1.925963033500011079e-08, R30 ;  /* 0x32a57060191e7823 */ /* 0x000fe2000000011e */
[----:B------:R1:W2:Y:S01]  /*29390*/  MUFU.EX2 R43, R14 ;  /* 0x0000000e002b7308 */ /* 0x0002a20000000800 */
[----:B------:R-:W-:Y:S01]  /*293a0*/  FFMA R8, -R27, 1.4426950216293334961, -R8 ;  /* 0x3fb8aa3b1b087823 */ /* 0x000fe20000000908 */
[----:B------:R-:W-:Y:S01]  /*293b0*/  FFMA.SAT R25, -R33, R48, 0.5 ;  /* 0x3f00000021197423 */ /* 0x000fe20000002130 */
[C---:B------:R-:W-:Y:S01]  /*293c0*/  FFMA R15, R2.reuse, R34, R15 ;  /* 0x00000022020f7223 */ /* 0x040fe2000000000f */
[----:B------:R-:W-:Y:S01]  /*293d0*/  FFMA R21, R2, R23, R21 ;  /* 0x0000001702157223 */ /* 0x000fe20000000015 */
[----:B------:R-:W-:Y:S01]  /*293e0*/  FADD R34, R32, -12583039 ;  /* 0xcb40007f20227421 */ /* 0x000fe20000000000 */
[----:B------:R-:W-:Y:S01]  /*293f0*/  FFMA R8, -R27, 1.925963033500011079e-08, R8 ;  /* 0x32a570601b087823 */ /* 0x000fe20000000108 */
[----:B------:R-:W-:Y:S01]  /*29400*/  FMUL R23, R16, R36 ;  /* 0x0000002410177220 */ /* 0x000fe20000400000 */
[-C--:B-1----:R-:W-:Y:S01]  /*29410*/  FFMA.SAT R14, -R31, R48.reuse, 0.5 ;  /* 0x3f0000001f0e7423 */ /* 0x082fe20000002130 */
[----:B------:R-:W-:Y:S01]  /*29420*/  FFMA.RM R36, R25, R49, 12582913 ;  /* 0x4b40000119247423 */ /* 0x000fe20000004031 */
[----:B------:R-:W-:-:S02]  /*29430*/  FFMA.SAT R25, -R13, R48, 0.5 ;  /* 0x3f0000000d197423 */ /* 0x000fc40000002130 */
[-C--:B------:R-:W-:Y:S01]  /*29440*/  FFMA.RM R14, R14, R49.reuse, 12582913 ;  /* 0x4b4000010e0e7423 */ /* 0x080fe20000004031 */
[----:B------:R-:W-:Y:S01]  /*29450*/  FFMA R34, -R29, 1.4426950216293334961, -R34 ;  /* 0x3fb8aa3b1d227823 */ /* 0x000fe20000000922 */
[----:B------:R1:W-:Y:S01]  /*29460*/  MUFU.EX2 R27, R8 ;  /* 0x00000008001b7308 */ /* 0x0003e20000000800 */
[----:B------:R-:W-:Y:S01]  /*29470*/  FFMA.RM R40, R25, R49, 12582913 ;  /* 0x4b40000119287423 */ /* 0x000fe20000004031 */
[----:B------:R-:W-:Y:S02]  /*29480*/  HADD2.F32 R38, -RZ, R42.H0_H0 ;  /* 0x2000002aff267230 */ /* 0x000fe40000004100 */
[----:B------:R-:W-:-:S04]  /*29490*/  FFMA R34, -R29, 1.925963033500011079e-08, R34 ;  /* 0x32a570601d227823 */ /* 0x000fc80000000122 */
[----:B------:R3:W-:Y:S01]  /*294a0*/  MUFU.EX2 R45, R30 ;  /* 0x0000001e002d7308 */ /* 0x0007e20000000800 */
[----:B-1----:R-:W-:Y:S01]  /*294b0*/  FFMA.SAT R8, -R5, R48, 0.5 ;  /* 0x3f00000005087423 */ /* 0x002fe20000002130 */
[----:B------:R-:W-:-:S03]  /*294c0*/  FADD R42, R40, -12583039 ;  /* 0xcb40007f282a7421 */ /* 0x000fc60000000000 */
[----:B------:R-:W-:Y:S01]  /*294d0*/  FFMA.RM R8, R8, R49, 12582913 ;  /* 0x4b40000108087423 */ /* 0x000fe20000004031 */
[----:B---3--:R-:W-:Y:S02]  /*294e0*/  FADD R30, R14, -12583039 ;  /* 0xcb40007f0e1e7421 */ /* 0x008fe40000000000 */
[----:B------:R1:W3:Y:S01]  /*294f0*/  MUFU.EX2 R29, R34 ;  /* 0x00000022001d7308 */ /* 0x0002e20000000800 */
[----:B------:R-:W-:Y:S01]  /*29500*/  FMUL R25, R16, R46 ;  /* 0x0000002e10197220 */ /* 0x000fe20000400000 */
[----:B------:R-:W-:Y:S01]  /*29510*/  FFMA R30, -R31, 1.4426950216293334961, -R30 ;  /* 0x3fb8aa3b1f1e7823 */ /* 0x000fe2000000091e */
[----:B------:R-:W-:Y:S01]  /*29520*/  FFMA R23, R2, R38, R23 ;  /* 0x0000002602177223 */ /* 0x000fe20000000017 */
[----:B------:R-:W-:Y:S01]  /*29530*/  FFMA R42, -R13, 1.4426950216293334961, -R42 ;  /* 0x3fb8aa3b0d2a7823 */ /* 0x000fe2000000092a */
[----:B------:R-:W-:Y:S01]  /*29540*/  FADD R38, R36, -12583039 ;  /* 0xcb40007f24267421 */ /* 0x000fe20000000000 */
[----:B------:R-:W-:Y:S01]  /*29550*/  FFMA R30, -R31, 1.925963033500011079e-08, R30 ;  /* 0x32a570601f1e7823 */ /* 0x000fe2000000011e */
[----:B-1----:R-:W-:Y:S01]  /*29560*/  FADD R34, R8, -12583039 ;  /* 0xcb40007f08227421 */ /* 0x002fe20000000000 */
[----:B------:R-:W-:-:S02]  /*29570*/  FFMA R25, R2, R44, R25 ;  /* 0x0000002c02197223 */ /* 0x000fc40000000019 */
[----:B------:R1:W-:Y:S01]  /*29580*/  MUFU.EX2 R31, R30 ;  /* 0x0000001e001f7308 */ /* 0x0003e20000000800 */
[----:B------:R-:W-:Y:S01]  /*29590*/  FFMA R42, -R13, 1.925963033500011079e-08, R42 ;  /* 0x32a570600d2a7823 */ /* 0x000fe2000000012a */
[----:B------:R-:W-:Y:S01]  /*295a0*/  FFMA R34, -R5, 1.4426950216293334961, -R34 ;  /* 0x3fb8aa3b05227823 */ /* 0x000fe20000000922 */
[-C--:B------:R-:W-:Y:S01]  /*295b0*/  FFMA.SAT R46, -R23, R48.reuse, 0.5 ;  /* 0x3f000000172e7423 */ /* 0x080fe20000002130 */
[----:B------:R-:W-:Y:S01]  /*295c0*/  FFMA R38, -R33, 1.4426950216293334961, -R38 ;  /* 0x3fb8aa3b21267823 */ /* 0x000fe20000000926 */
[-C--:B------:R-:W-:Y:S01]  /*295d0*/  FFMA.SAT R13, -R21, R48.reuse, 0.5 ;  /* 0x3f000000150d7423 */ /* 0x080fe20000002130 */
[----:B------:R-:W-:Y:S01]  /*295e0*/  FFMA R34, -R5, 1.925963033500011079e-08, R34 ;  /* 0x32a5706005227823 */ /* 0x000fe20000000122 */
[-C--:B-1----:R-:W-:Y:S01]  /*295f0*/  FFMA.SAT R30, -R15, R48.reuse, 0.5 ;  /* 0x3f0000000f1e7423 */ /* 0x082fe20000002130 */
[----:B------:R-:W-:Y:S01]  /*29600*/  FFMA.SAT R48, -R25, R48, 0.5 ;  /* 0x3f00000019307423 */ /* 0x000fe20000002130 */
[-C--:B------:R-:W-:Y:S01]  /*29610*/  FFMA.RM R47, R46, R49.reuse, 12582913 ;  /* 0x4b4000012e2f7423 */ /* 0x080fe20000004031 */
[----:B------:R-:W-:Y:S01]  /*29620*/  FFMA R38, -R33, 1.925963033500011079e-08, R38 ;  /* 0x32a5706021267823 */ /* 0x000fe20000000126 */
[-C--:B------:R-:W-:Y:S01]  /*29630*/  FFMA.RM R30, R30, R49.reuse, 12582913 ;  /* 0x4b4000011e1e7423 */ /* 0x080fe20000004031 */
[-C--:B------:R-:W-:Y:S01]  /*29640*/  FFMA.RM R44, R13, R49.reuse, 12582913 ;  /* 0x4b4000010d2c7423 */ /* 0x080fe20000004031 */
[----:B------:R-:W-:Y:S01]  /*29650*/  FFMA.RM R48, R48, R49, 12582913 ;  /* 0x4b40000130307423 */ /* 0x000fe20000004031 */
[----:B------:R1:W-:Y:S02]  /*29660*/  MUFU.EX2 R5, R34 ;  /* 0x0000002200057308 */ /* 0x0003e40000000800 */
[----:B------:R-:W-:Y:S01]  /*29670*/  FADD R46, R44, -12583039 ;  /* 0xcb40007f2c2e7421 */ /* 0x000fe20000000000 */
[----:B------:R-:W-:-:S05]  /*29680*/  FADD R50, R48, -12583039 ;  /* 0xcb40007f30327421 */ /* 0x000fca0000000000 */
[----:B------:R4:W5:Y:S01]  /*29690*/  MUFU.EX2 R33, R38 ;  /* 0x0000002600217308 */ /* 0x0009620000000800 */
[----:B-1----:R-:W-:Y:S01]  /*296a0*/  FADD R34, R47, -12583039 ;  /* 0xcb40007f2f227421 */ /* 0x002fe20000000000 */
[----:B------:R-:W-:Y:S01]  /*296b0*/  FFMA R46, -R21, 1.4426950216293334961, -R46 ;  /* 0x3fb8aa3b152e7823 */ /* 0x000fe2000000092e */
[----:B------:R-:W-:Y:S02]  /*296c0*/  FFMA R50, -R25, 1.4426950216293334961, -R50 ;  /* 0x3fb8aa3b19327823 */ /* 0x000fe40000000932 */
[----:B------:R-:W-:Y:S01]  /*296d0*/  FFMA R34, -R23, 1.4426950216293334961, -R34 ;  /* 0x3fb8aa3b17227823 */ /* 0x000fe20000000922 */
[----:B----4-:R-:W-:-:S03]  /*296e0*/  FADD R38, R30, -12583039 ;  /* 0xcb40007f1e267421 */ /* 0x010fc60000000000 */
[----:B------:R-:W-:Y:S01]  /*296f0*/  FFMA R34, -R23, 1.925963033500011079e-08, R34 ;  /* 0x32a5706017227823 */ /* 0x000fe20000000122 */
[----:B------:R-:W-:Y:S01]  /*29700*/  FFMA R38, -R15, 1.4426950216293334961, -R38 ;  /* 0x3fb8aa3b0f267823 */ /* 0x000fe20000000926 */
[----:B------:R-:W-:Y:S01]  /*29710*/  FFMA R46, -R21, 1.925963033500011079e-08, R46 ;  /* 0x32a57060152e7823 */ /* 0x000fe2000000012e */
[----:B------:R-:W-:Y:S02]  /*29720*/  FFMA R50, -R25, 1.925963033500011079e-08, R50 ;  /* 0x32a5706019327823 */ /* 0x000fe40000000132 */
[----:B------:R-:W-:Y:S01]  /*29730*/  FFMA R38, -R15, 1.925963033500011079e-08, R38 ;  /* 0x32a570600f267823 */ /* 0x000fe20000000126 */
[----:B------:R1:W4:Y:S08]  /*29740*/  MUFU.EX2 R13, R42 ;  /* 0x0000002a000d7308 */ /* 0x0003300000000800 */
[----:B------:R-:W4:Y:S08]  /*29750*/  MUFU.EX2 R15, R38 ;  /* 0x00000026000f7308 */ /* 0x000f300000000800 */
[----:B------:R-:W4:Y:S08]  /*29760*/  MUFU.EX2 R21, R46 ;  /* 0x0000002e00157308 */ /* 0x000f300000000800 */
[----:B------:R-:W4:Y:S08]  /*29770*/  MUFU.EX2 R34, R34 ;  /* 0x0000002200227308 */ /* 0x000f300000000800 */
[----:B------:R-:W4:Y:S01]  /*29780*/  MUFU.EX2 R23, R50 ;  /* 0x0000003200177308 */ /* 0x000f220000000800 */
        /* <DEDUP_REMOVED lines=12> */
[----:B------:R-:W-:Y:S01]  /*29850*/  SHF.L.U32 R48, R48, 0x17, RZ ;  /* 0x0000001730307819 */ /* 0x000fe200000006ff */
[----:B--2---:R-:W-:Y:S01]  /*29860*/  FFMA R43, R26, R43, 1 ;  /* 0x3f8000001a2b7423 */ /* 0x004fe2000000002b */
[----:B------:R-:W-:Y:S01]  /*29870*/  FFMA R24, R24, R41, 1 ;  /* 0x3f80000018187423 */ /* 0x000fe20000000029 */
[----:B---3--:R-:W-:Y:S01]  /*29880*/  FFMA R32, R32, R29, 1 ;  /* 0x3f80000020207423 */ /* 0x008fe2000000001d */
[----:B-----5:R-:W-:Y:S01]  /*29890*/  FFMA R26, R36, R33, 1 ;  /* 0x3f800000241a7423 */ /* 0x020fe20000000021 */
[----:B-1----:R-:W-:Y:S01]  /*298a0*/  FFMA R42, R12, R37, 1 ;  /* 0x3f8000000c2a7423 */ /* 0x002fe20000000025 */
[----:B------:R-:W-:Y:S01]  /*298b0*/  FFMA R28, R28, R45, 1 ;  /* 0x3f8000001c1c7423 */ /* 0x000fe2000000002d */
[----:B------:R-:W-:Y:S01]  /*298c0*/  FFMA R27, R22, R27, 1 ;  /* 0x3f800000161b7423 */ /* 0x000fe2000000001b */
[----:B------:R-:W-:Y:S01]  /*298d0*/  FFMA R25, R14, R31, 1 ;  /* 0x3f8000000e197423 */ /* 0x000fe2000000001f */
[----:B------:R-:W-:Y:S01]  /*298e0*/  FFMA R29, R8, R5, 1 ;  /* 0x3f800000081d7423 */ /* 0x000fe20000000005 */
[----:B----4-:R-:W-:Y:S01]  /*298f0*/  FFMA R40, R40, R13, 1 ;  /* 0x3f80000028287423 */ /* 0x010fe2000000000d */
        /* <DEDUP_REMOVED lines=10> */
.L_x_710:
[----:B------:R-:W1:Y:S02]  /*299a0*/  MUFU.RCP R12, R35 ;  /* 0x00000023000c7308 */ /* 0x000e640000001000 */
[----:B-1----:R-:W-:-:S04]  /*299b0*/  FFMA R4, R35, R12, -1 ;  /* 0xbf80000023047423 */ /* 0x002fc8000000000c */
[----:B------:R-:W-:-:S04]  /*299c0*/  FADD.FTZ R5, -R4, -RZ ;  /* 0x800000ff04057221 */ /* 0x000fc80000010100 */
[----:B------:R-:W-:-:S07]  /*299d0*/  FFMA R12, R12, R5, R12 ;  /* 0x000000050c0c7223 */ /* 0x000fce000000000c */
.L_x_711:
[----:B------:R-:W-:Y:S05]  /*299e0*/  BSYNC B1 ;  /* 0x0000000000017941 */ /* 0x000fea0003800000 */
.L_x_709:
        /* <DEDUP_REMOVED lines=10> */
.L_x_713:
[----:B------:R-:W1:Y:S02]  /*29a90*/  MUFU.RCP R13, R42 ;  /* 0x0000002a000d7308 */ /* 0x000e640000001000 */
[----:B-1----:R-:W-:-:S04]  /*29aa0*/  FFMA R4, R42, R13, -1 ;  /* 0xbf8000002a047423 */ /* 0x002fc8000000000d */
[----:B------:R-:W-:-:S04]  /*29ab0*/  FADD.FTZ R4, -R4, -RZ ;  /* 0x800000ff04047221 */ /* 0x000fc80000010100 */
[----:B------:R-:W-:-:S07]  /*29ac0*/  FFMA R13, R13, R4, R13 ;  /* 0x000000040d0d7223 */ /* 0x000fce000000000d */
.L_x_714:
[----:B------:R-:W-:Y:S05]  /*29ad0*/  BSYNC B1 ;  /* 0x0000000000017941 */ /* 0x000fea0003800000 */
.L_x_712:
        /* <DEDUP_REMOVED lines=10> */
.L_x_716:
[----:B------:R-:W1:Y:S02]  /*29b80*/  MUFU.RCP R14, R39 ;  /* 0x00000027000e7308 */ /* 0x000e640000001000 */
[----:B-1----:R-:W-:-:S04]  /*29b90*/  FFMA R4, R39, R14, -1 ;  /* 0xbf80000027047423 */ /* 0x002fc8000000000e */
[----:B------:R-:W-:-:S04]  /*29ba0*/  FADD.FTZ R5, -R4, -RZ ;  /* 0x800000ff04057221 */ /* 0x000fc80000010100 */
[----:B------:R-:W-:-:S07]  /*29bb0*/  FFMA R14, R14, R5, R14 ;  /* 0x000000050e0e7223 */ /* 0x000fce000000000e */
.L_x_717:
[----:B------:R-:W-:Y:S05]  /*29bc0*/  BSYNC B1 ;  /* 0x0000000000017941 */ /* 0x000fea0003800000 */
.L_x_715:
        /* <DEDUP_REMOVED lines=10> */
.L_x_719:
[----:B------:R-:W1:Y:S02]  /*29c70*/  MUFU.RCP R15, R24 ;  /* 0x00000018000f7308 */ /* 0x000e640000001000 */
[----:B-1----:R-:W-:-:S04]  /*29c80*/  FFMA R4, R24, R15, -1 ;  /* 0xbf80000018047423 */ /* 0x002fc8000000000f */
[----:B------:R-:W-:-:S04]  /*29c90*/  FADD.FTZ R4, -R4, -RZ ;  /* 0x800000ff04047221 */ /* 0x000fc80000010100 */
[----:B------:R-:W-:-:S07]  /*29ca0*/  FFMA R15, R15, R4, R15 ;  /* 0x000000040f0f7223 */ /* 0x000fce000000000f */
.L_x_720:
[----:B------:R-:W-:Y:S05]  /*29cb0*/  BSYNC B1 ;  /* 0x0000000000017941 */ /* 0x000fea0003800000 */
.L_x_718:
        /* <DEDUP_REMOVED lines=10> */
.L_x_722:
[----:B------:R-:W1:Y:S02]  /*29d60*/  MUFU.RCP R20, R43 ;  /* 0x0000002b00147308 */ /* 0x000e640000001000 */
[----:B-1----:R-:W-:-:S04]  /*29d70*/  FFMA R4, R43, R20, -1 ;  /* 0xbf8000002b047423 */ /* 0x002fc80000000014 */
[----:B------:R-:W-:-:S04]  /*29d80*/  FADD.FTZ R5, -R4, -RZ ;  /* 0x800000ff04057221 */ /* 0x000fc80000010100 */
[----:B------:R-:W-:-:S07]  /*29d90*/  FFMA R20, R20, R5, R20 ;  /* 0x0000000514147223 */ /* 0x000fce0000000014 */
.L_x_723:
[----:B------:R-:W-:Y:S05]  /*29da0*/  BSYNC B1 ;  /* 0x0000000000017941 */ /* 0x000fea0003800000 */
.L_x_721:
        /* <DEDUP_REMOVED lines=10> */
.L_x_725:
[----:B------:R-:W1:Y:S02]  /*29e50*/  MUFU.RCP R21, R28 ;  /* 0x0000001c00157308 */ /* 0x000e640000001000 */
[----:B-1----:R-:W-:-:S04]  /*29e60*/  FFMA R4, R28, R21, -1 ;  /* 0xbf8000001c047423 */ /* 0x002fc80000000015 */
[----:B------:R-:W-:-:S04]  /*29e70*/  FADD.FTZ R4, -R4, -RZ ;  /* 0x800000ff04047221 */ /* 0x000fc80000010100 */
[----:B------:R-:W-:-:S07]  /*29e80*/  FFMA R21, R21, R4, R21 ;  /* 0x0000000415157223 */ /* 0x000fce0000000015 */
.L_x_726:
[----:B------:R-:W-:Y:S05]  /*29e90*/  BSYNC B1 ;  /* 0x0000000000017941 */ /* 0x000fea0003800000 */
.L_x_724:
        /* <DEDUP_REMOVED lines=10> */
.L_x_728:
[----:B------:R-:W1:Y:S02]  /*29f40*/  MUFU.RCP R22, R27 ;  /* 0x0000001b00167308 */ /* 0x000e640000001000 */
[----:B-1----:R-:W-:-:S04]  /*29f50*/  FFMA R4, R27, R22, -1 ;  /* 0xbf8000001b047423 */ /* 0x002fc80000000016 */
[----:B------:R-:W-:-:S04]  /*29f60*/  FADD.FTZ R5, -R4, -RZ ;  /* 0x800000ff04057221 */ /* 0x000fc80000010100 */
[----:B------:R-:W-:-:S07]  /*29f70*/  FFMA R22, R22, R5, R22 ;  /* 0x0000000516167223 */ /* 0x000fce0000000016 */
.L_x_729:
[----:B------:R-:W-:Y:S05]  /*29f80*/  BSYNC B1 ;  /* 0x0000000000017941 */ /* 0x000fea0003800000 */
.L_x_727:
        /* <DEDUP_REMOVED lines=10> */
.L_x_731:
[----:B------:R-:W1:Y:S02]  /*2a030*/  MUFU.RCP R23, R32 ;  /* 0x0000002000177308 */ /* 0x000e640000001000 */
[----:B-1----:R-:W-:-:S04]  /*2a040*/  FFMA R4, R32, R23, -1 ;  /* 0xbf80000020047423 */ /* 0x002fc80000000017 */
[----:B------:R-:W-:-:S04]  /*2a050*/  FADD.FTZ R4, -R4, -RZ ;  /* 0x800000ff04047221 */ /* 0x000fc80000010100 */
[----:B------:R-:W-:-:S07]  /*2a060*/  FFMA R23, R23, R4, R23 ;  /* 0x0000000417177223 */ /* 0x000fce0000000017 */
.L_x_732:
[----:B------:R-:W-:Y:S05]  /*2a070*/  BSYNC B1 ;  /* 0x0000000000017941 */ /* 0x000fea0003800000 */
.L_x_730:
        /* <DEDUP_REMOVED lines=10> */
.L_x_734:
[----:B------:R-:W1:Y:S02]  /*2a120*/  MUFU.RCP R24, R25 ;  /* 0x0000001900187308 */ /* 0x000e640000001000 */
[----:B-1----:R-:W-:-:S04]  /*2a130*/  FFMA R4, R25, R24, -1 ;  /* 0xbf80000019047423 */ /* 0x002fc80000000018 */
[----:B------:R-:W-:-:S04]  /*2a140*/  FADD.FTZ R5, -R4, -RZ ;  /* 0x800000ff04057221 */ /* 0x000fc80000010100 */
[----:B------:R-:W-:-:S07]  /*2a150*/  FFMA R24, R24, R5, R24 ;  /* 0x0000000518187223 */ /* 0x000fce0000000018 */
.L_x_735:
[----:B------:R-:W-:Y:S05]  /*2a160*/  BSYNC B1 ;  /* 0x0000000000017941 */ /* 0x000fea0003800000 */
.L_x_733:
        /* <DEDUP_REMOVED lines=10> */
.L_x_737:
[----:B------:R-:W1:Y:S02]  /*2a210*/  MUFU.RCP R25, R26 ;  /* 0x0000001a00197308 */ /* 0x000e640000001000 */
[----:B-1----:R-:W-:-:S04]  /*2a220*/  FFMA R4, R26, R25, -1 ;  /* 0xbf8000001a047423 */ /* 0x002fc80000000019 */
[----:B------:R-:W-:-:S04]  /*2a230*/  FADD.FTZ R4, -R4, -RZ ;  /* 0x800000ff04047221 */ /* 0x000fc80000010100 */
[----:B------:R-:W-:-:S07]  /*2a240*/  FFMA R25, R25, R4, R25 ;  /* 0x0000000419197223 */ /* 0x000fce0000000019 */
.L_x_738:
[----:B------:R-:W-:Y:S05]  /*2a250*/  BSYNC B1 ;  /* 0x0000000000017941 */ /* 0x000fea0003800000 */
.L_x_736:
        /* <DEDUP_REMOVED lines=10> */
.L_x_740:
[----:B------:R-:W1:Y:S02]  /*2a300*/  MUFU.RCP R26, R29 ;  /* 0x0000001d001a7308 */ /* 0x000e640000001000 */
[----:B-1----:R-:W-:-:S04]  /*2a310*/  FFMA R4, R29, R26, -1 ;  /* 0xbf8000001d047423 */ /* 0x002fc8000000001a */
[----:B------:R-:W-:-:S04]  /*2a320*/  FADD.FTZ R5, -R4, -RZ ;  /* 0x800000ff04057221 */ /* 0x000fc80000010100 */
[----:B------:R-:W-:-:S07]  /*2a330*/  FFMA R26, R26, R5, R26 ;  /* 0x000000051a1a7223 */ /* 0x000fce000000001a */
.L_x_741:
[----:B------:R-:W-:Y:S05]  /*2a340*/  BSYNC B1 ;  /* 0x0000000000017941 */ /* 0x000fea0003800000 */
.L_x_739:
        /* <DEDUP_REMOVED lines=10> */
.L_x_743:
[----:B------:R-:W1:Y:S02]  /*2a3f0*/  MUFU.RCP R27, R40 ;  /* 0x00000028001b7308 */ /* 0x000e640000001000 */
[----:B-1----:R-:W-:-:S04]  /*2a400*/  FFMA R4, R40, R27, -1 ;  /* 0xbf80000028047423 */ /* 0x002fc8000000001b */
[----:B------:R-:W-:-:S04]  /*2a410*/  FADD.FTZ R4, -R4, -RZ ;  /* 0x800000ff04047221 */ /* 0x000fc80000010100 */
[----:B------:R-:W-:-:S07]  /*2a420*/  FFMA R27, R27, R4, R27 ;  /* 0x000000041b1b7223 */ /* 0x000fce000000001b */
.L_x_744:
[----:B------:R-:W-:Y:S05]  /*2a430*/  BSYNC B1 ;  /* 0x0000000000017941 */ /* 0x000fea0003800000 */
.L_x_742:
        /* <DEDUP_REMOVED lines=10> */
.L_x_746:
[----:B------:R-:W1:Y:S02]  /*2a4e0*/  MUFU.RCP R28, R33 ;  /* 0x00000021001c7308 */ /* 0x000e640000001000 */
[----:B-1----:R-:W-:-:S04]  /*2a4f0*/  FFMA R4, R33, R28, -1 ;  /* 0xbf80000021047423 */ /* 0x002fc8000000001c */
[----:B------:R-:W-:-:S04]  /*2a500*/  FADD.FTZ R5, -R4, -RZ ;  /* 0x800000ff04057221 */ /* 0x000fc80000010100 */
[----:B------:R-:W-:-:S07]  /*2a510*/  FFMA R28, R28, R5, R28 ;  /* 0x000000051c1c7223 */ /* 0x000fce000000001c */
.L_x_747:
[----:B------:R-:W-:Y:S05]  /*2a520*/  BSYNC B1 ;  /* 0x0000000000017941 */ /* 0x000fea0003800000 */
.L_x_745:
        /* <DEDUP_REMOVED lines=10> */
.L_x_749:
[----:B------:R-:W1:Y:S02]  /*2a5d0*/  MUFU.RCP R29, R44 ;  /* 0x0000002c001d7308 */ /* 0x000e640000001000 */
[----:B-1----:R-:W-:-:S04]  /*2a5e0*/  FFMA R4, R44, R29, -1 ;  /* 0xbf8000002c047423 */ /* 0x002fc8000000001d */
[----:B------:R-:W-:-:S04]  /*2a5f0*/  FADD.FTZ R4, -R4, -RZ ;  /* 0x800000ff04047221 */ /* 0x000fc80000010100 */
[----:B------:R-:W-:-:S07]  /*2a600*/  FFMA R29, R29, R4, R29 ;  /* 0x000000041d1d7223 */ /* 0x000fce000000001d */
.L_x_750:
[----:B------:R-:W-:Y:S05]  /*2a610*/  BSYNC B1 ;  /* 0x0000000000017941 */ /* 0x000fea0003800000 */
.L_x_748:
        /* <DEDUP_REMOVED lines=10> */
.L_x_752:
[----:B------:R-:W1:Y:S02]  /*2a6c0*/  MUFU.RCP R30, R47 ;  /* 0x0000002f001e7308 */ /* 0x000e640000001000 */
[----:B-1----:R-:W-:-:S04]  /*2a6d0*/  FFMA R4, R47, R30, -1 ;  /* 0xbf8000002f047423 */ /* 0x002fc8000000001e */
[----:B------:R-:W-:-:S04]  /*2a6e0*/  FADD.FTZ R5, -R4, -RZ ;  /* 0x800000ff04057221 */ /* 0x000fc80000010100 */
[----:B------:R-:W-:-:S07]  /*2a6f0*/  FFMA R30, R30, R5, R30 ;  /* 0x000000051e1e7223 */ /* 0x000fce000000001e */
.L_x_753:
[----:B------:R-:W-:Y:S05]  /*2a700*/  BSYNC B1 ;  /* 0x0000000000017941 */ /* 0x000fea0003800000 */
.L_x_751:
        /* <DEDUP_REMOVED lines=9> */
.L_x_755:
[----:B------:R-:W1:Y:S02]  /*2a7a0*/  MUFU.RCP R8, R41 ;  /* 0x0000002900087308 */ /* 0x000e640000001000 */
[----:B-1----:R-:W-:-:S04]  /*2a7b0*/  FFMA R4, R41, R8, -1 ;  /* 0xbf80000029047423 */ /* 0x002fc80000000008 */
[----:B------:R-:W-:-:S04]  /*2a7c0*/  FADD.FTZ R5, -R4, -RZ ;  /* 0x800000ff04057221 */ /* 0x000fc80000010100 */
[----:B------:R-:W-:-:S07]  /*2a7d0*/  FFMA R8, R8, R5, R8 ;  /* 0x0000000508087223 */ /* 0x000fce0000000008 */
.L_x_756:
[----:B------:R-:W-:Y:S05]  /*2a7e0*/  BSYNC B1 ;  /* 0x0000000000017941 */ /* 0x000fea0003800000 */
.L_x_754:
        /* <DEDUP_REMOVED lines=10> */
.L_x_757:
        /* <DEDUP_REMOVED lines=27> */
.L_x_759:
[----:B------:R-:W-:Y:S05]  /*2aa40*/  BSYNC B0 ;  /* 0x0000000000007941 */ /* 0x000fea0003800000 */
.L_x_758:
[----:B------:R-:W-:Y:S04]  /*2aa50*/  BSSY B0, `(.L_x_760) ;  /* 0x000003a000007945 */ /* 0x000fe80003800000 */
[----:B------:R-:W-:Y:S05]  /*2aa60*/  @P0 BRA `(.L_x_761) ;  /* 0x0000000000e00947 */ /* 0x000fea0003800000 */
[----:B------:R-:W-:-:S04]  /*2aa70*/  MOV R4, UR44 ;  /* 0x0000002c00047c02 */ /* 0x000fc80008000f00 */
[----:B------:R-:W-:-:S13]  /*2aa80*/  ISETP.NE.AND P3, PT, R4, 0x3, PT ;  /* 0x000000030400780c */ /* 0x000fda0003f65270 */
[----:B------:R-:W-:Y:S05]  /*2aa90*/  @!P3 BRA `(.L_x_762) ;  /* 0x000000000004b947 */ /* 0x000fea0003800000 */
[----:B------:R-:W-:Y:S01]  /*2aaa0*/  BPT.TRAP 0x1 ;  /* 0x000000040000795c */ /* 0x000fe20000300000 */
.L_x_762:
[----:B------:R-:W-:Y:S01]  /*2aab0*/  LEA R4, R18, UR48, 0x3 ;  /* 0x0000003012047c11 */ /* 0x000fe2000f8e18ff */
[----:B------:R-:W-:Y:S01]  /*2aac0*/  BSSY B1, `(.L_x_763) ;  /* 0x0000004000017945 */ /* 0x000fe20003800000 */
[----:B------:R-:W-:-:S04]  /*2aad0*/  SHF.L.U32 R5, R19, 0x1f, RZ ;  /* 0x0000001f13057819 */ /* 0x000fc800000006ff */
[----:B------:R-:W1:Y:S02]  /*2aae0*/  SYNCS.PHASECHK.TRANS64.TRYWAIT P2, [R4+URZ+0x60], R5 ;  /* 0x00006005040075a7 */ /* 0x000e64000804017f */
[----:B-1----:R-:W-:Y:S05]  /*2aaf0*/  @!P2 BRA `(.L_x_764) ;  /* 0x000000cc005ca947 */ /* 0x002fea0003800000 */
.L_x_1157:
[----:B------:R-:W-:Y:S05]  /*2ab00*/  BSYNC B1 ;  /* 0x0000000000017941 */ /* 0x000fea0003800000 */
.L_x_763:
        /* <DEDUP_REMOVED lines=22> */
.L_x_766:
[----:B------:R-:W-:Y:S05]  /*2ac70*/  BSYNC B1 ;  /* 0x0000000000017941 */ /* 0x000fea0003800000 */
.L_x_765:
        /* <DEDUP_REMOVED lines=8> */
.L_x_767:
        /* <DEDUP_REMOVED lines=15> */
.L_x_761:
[----:B------:R-:W-:Y:S05]  /*2adf0*/  BSYNC B0 ;  /* 0x0000000000007941 */ /* 0x000fea0003800000 */
.L_x_760:
        /* <DEDUP_REMOVED lines=212> */
.L_x_769:
[----:B------:R-:W1:Y:S02]  /*2bb40*/  MUFU.RCP R12, R35 ;  /* 0x00000023000c7308 */ /* 0x000e640000001000 */
[----:B-1----:R-:W-:-:S04]  /*2bb50*/  FFMA R4, R35, R12, -1 ;  /* 0xbf80000023047423 */ /* 0x002fc8000000000c */
[----:B------:R-:W-:-:S04]  /*2bb60*/  FADD.FTZ R5, -R4, -RZ ;  /* 0x800000ff04057221 */ /* 0x000fc80000010100 */
[----:B------:R-:W-:-:S07]  /*2bb70*/  FFMA R12, R12, R5, R12 ;  /* 0x000000050c0c7223 */ /* 0x000fce000000000c */
.L_x_770:
[----:B------:R-:W-:Y:S05]  /*2bb80*/  BSYNC B1 ;  /* 0x0000000000017941 */ /* 0x000fea0003800000 */
.L_x_768:
        /* <DEDUP_REMOVED lines=10> */
.L_x_772:
[----:B------:R-:W1:Y:S02]  /*2bc30*/  MUFU.RCP R13, R42 ;  /* 0x0000002a000d7308 */ /* 0x000e640000001000 */
[----:B-1----:R-:W-:-:S04]  /*2bc40*/  FFMA R4, R42, R13, -1 ;  /* 0xbf8000002a047423 */ /* 0x002fc8000000000d */
[----:B------:R-:W-:-:S04]  /*2bc50*/  FADD.FTZ R4, -R4, -RZ ;  /* 0x800000ff04047221 */ /* 0x000fc80000010100 */
[----:B------:R-:W-:-:S07]  /*2bc60*/  FFMA R13, R13, R4, R13 ;  /* 0x000000040d0d7223 */ /* 0x000fce000000000d */
.L_x_773:
[----:B------:R-:W-:Y:S05]  /*2bc70*/  BSYNC B1 ;  /* 0x0000000000017941 */ /* 0x000fea0003800000 */
.L_x_771:
        /* <DEDUP_REMOVED lines=10> */
.L_x_775:
[----:B------:R-:W1:Y:S02]  /*2bd20*/  MUFU.RCP R14, R39 ;  /* 0x00000027000e7308 */ /* 0x000e640000001000 */
[----:B-1----:R-:W-:-:S04]  /*2bd30*/  FFMA R4, R39, R14, -1 ;  /* 0xbf80000027047423 */ /* 0x002fc8000000000e */
[----:B------:R-:W-:-:S04]  /*2bd40*/  FADD.FTZ R5, -R4, -RZ ;  /* 0x800000ff04057221 */ /* 0x000fc80000010100 */
[----:B------:R-:W-:-:S07]  /*2bd50*/  FFMA R14, R14, R5, R14 ;  /* 0x000000050e0e7223 */ /* 0x000fce000000000e */
.L_x_776:
[----:B------:R-:W-:Y:S05]  /*2bd60*/  BSYNC B1 ;  /* 0x0000000000017941 */ /* 0x000fea0003800000 */
.L_x_774:
        /* <DEDUP_REMOVED lines=10> */
.L_x_778:
[----:B------:R-:W1:Y:S02]  /*2be10*/  MUFU.RCP R15, R24 ;  /* 0x00000018000f7308 */ /* 0x000e640000001000 */
[----:B-1----:R-:W-:-:S04]  /*2be20*/  FFMA R4, R24, R15, -1 ;  /* 0xbf80000018047423 */ /* 0x002fc8000000000f */
[----:B------:R-:W-:-:S04]  /*2be30*/  FADD.FTZ R4, -R4, -RZ ;  /* 0x800000ff04047221 */ /* 0x000fc80000010100 */
[----:B------:R-:W-:-:S07]  /*2be40*/  FFMA R15, R15, R4, R15 ;  /* 0x000000040f0f7223 */ /* 0x000fce000000000f */
.L_x_779:
[----:B------:R-:W-:Y:S05]  /*2be50*/  BSYNC B1 ;  /* 0x0000000000017941 */ /* 0x000fea0003800000 */
.L_x_777:
        /* <DEDUP_REMOVED lines=10> */
.L_x_781:
[----:B------:R-:W1:Y:S02]  /*2bf00*/  MUFU.RCP R20, R43 ;  /* 0x0000002b00147308 */ /* 0x000e640000001000 */
[----:B-1----:R-:W-:-:S04]  /*2bf10*/  FFMA R4, R43, R20, -1 ;  /* 0xbf8000002b047423 */ /* 0x002fc80000000014 */
[----:B------:R-:W-:-:S04]  /*2bf20*/  FADD.FTZ R5, -R4, -RZ ;  /* 0x800000ff04057221 */ /* 0x000fc80000010100 */
[----:B------:R-:W-:-:S07]  /*2bf30*/  FFMA R20, R20, R5, R20 ;  /* 0x0000000514147223 */ /* 0x000fce0000000014 */
.L_x_782:
[----:B------:R-:W-:Y:S05]  /*2bf40*/  BSYNC B1 ;  /* 0x0000000000017941 */ /* 0x000fea0003800000 */
.L_x_780:
        /* <DEDUP_REMOVED lines=10> */
.L_x_784:
[----:B------:R-:W1:Y:S02]  /*2bff0*/  MUFU.RCP R21, R28 ;  /* 0x0000001c00157308 */ /* 0x000e640000001000 */
[----:B-1----:R-:W-:-:S04]  /*2c000*/  FFMA R4, R28, R21, -1 ;  /* 0xbf8000001c047423 */ /* 0x002fc80000000015 */
[----:B------:R-:W-:-:S04]  /*2c010*/  FADD.FTZ R4, -R4, -RZ ;  /* 0x800000ff04047221 */ /* 0x000fc80000010100 */
[----:B------:R-:W-:-:S07]  /*2c020*/  FFMA R21, R21, R4, R21 ;  /* 0x0000000415157223 */ /* 0x000fce0000000015 */
.L_x_785:
[----:B------:R-:W-:Y:S05]  /*2c030*/  BSYNC B1 ;  /* 0x0000000000017941 */ /* 0x000fea0003800000 */
.L_x_783:
        /* <DEDUP_REMOVED lines=10> */
.L_x_787:
[----:B------:R-:W1:Y:S02]  /*2c0e0*/  MUFU.RCP R22, R27 ;  /* 0x0000001b00167308 */ /* 0x000e640000001000 */
[----:B-1----:R-:W-:-:S04]  /*2c0f0*/  FFMA R4, R27, R22, -1 ;  /* 0xbf8000001b047423 */ /* 0x002fc80000000016 */
[----:B------:R-:W-:-:S04]  /*2c100*/  FADD.FTZ R5, -R4, -RZ ;  /* 0x800000ff04057221 */ /* 0x000fc80000010100 */
[----:B------:R-:W-:-:S07]  /*2c110*/  FFMA R22, R22, R5, R22 ;  /* 0x0000000516167223 */ /* 0x000fce0000000016 */
.L_x_788:
[----:B------:R-:W-:Y:S05]  /*2c120*/  BSYNC B1 ;  /* 0x0000000000017941 */ /* 0x000fea0003800000 */
.L_x_786:
        /* <DEDUP_REMOVED lines=10> */
.L_x_790:
[----:B------:R-:W1:Y:S02]  /*2c1d0*/  MUFU.RCP R23, R32 ;  /* 0x0000002000177308 */ /* 0x000e640000001000 */
[----:B-1----:R-:W-:-:S04]  /*2c1e0*/  FFMA R4, R32, R23, -1 ;  /* 0xbf80000020047423 */ /* 0x002fc80000000017 */
[----:B------:R-:W-:-:S04]  /*2c1f0*/  FADD.FTZ R4, -R4, -RZ ;  /* 0x800000ff04047221 */ /* 0x000fc80000010100 */
[----:B------:R-:W-:-:S07]  /*2c200*/  FFMA R23, R23, R4, R23 ;  /* 0x0000000417177223 */ /* 0x000fce0000000017 */
.L_x_791:
[----:B------:R-:W-:Y:S05]  /*2c210*/  BSYNC B1 ;  /* 0x0000000000017941 */ /* 0x000fea0003800000 */
.L_x_789:
        /* <DEDUP_REMOVED lines=10> */
.L_x_793:
[----:B------:R-:W1:Y:S02]  /*2c2c0*/  MUFU.RCP R24, R25 ;  /* 0x0000001900187308 */ /* 0x000e640000001000 */
[----:B-1----:R-:W-:-:S04]  /*2c2d0*/  FFMA R4, R25, R24, -1 ;  /* 0xbf80000019047423 */ /* 0x002fc80000000018 */
[----:B------:R-:W-:-:S04]  /*2c2e0*/  FADD.FTZ R5, -R4, -RZ ;  /* 0x800000ff04057221 */ /* 0x000fc80000010100 */
[----:B------:R-:W-:-:S07]  /*2c2f0*/  FFMA R24, R24, R5, R24 ;  /* 0x0000000518187223 */ /* 0x000fce0000000018 */
.L_x_794:
[----:B------:R-:W-:Y:S05]  /*2c300*/  BSYNC B1 ;  /* 0x0000000000017941 */ /* 0x000fea0003800000 */
.L_x_792:
        /* <DEDUP_REMOVED lines=10> */
.L_x_796:
[----:B------:R-:W1:Y:S02]  /*2c3b0*/  MUFU.RCP R25, R26 ;  /* 0x0000001a00197308 */ /* 0x000e640000001000 */
[----:B-1----:R-:W-:-:S04]  /*2c3c0*/  FFMA R4, R26, R25, -1 ;  /* 0xbf8000001a047423 */ /* 0x002fc80000000019 */
[----:B------:R-:W-:-:S04]  /*2c3d0*/  FADD.FTZ R4, -R4, -RZ ;  /* 0x800000ff04047221 */ /* 0x000fc80000010100 */
[----:B------:R-:W-:-:S07]  /*2c3e0*/  FFMA R25, R25, R4, R25 ;  /* 0x0000000419197223 */ /* 0x000fce0000000019 */
.L_x_797:
[----:B------:R-:W-:Y:S05]  /*2c3f0*/  BSYNC B1 ;  /* 0x0000000000017941 */ /* 0x000fea0003800000 */
.L_x_795:
        /* <DEDUP_REMOVED lines=10> */
.L_x_799:
[----:B------:R-:W1:Y:S02]  /*2c4a0*/  MUFU.RCP R26, R29 ;  /* 0x0000001d001a7308 */ /* 0x000e640000001000 */
[----:B-1----:R-:W-:-:S04]  /*2c4b0*/  FFMA R4, R29, R26, -1 ;  /* 0xbf8000001d047423 */ /* 0x002fc8000000001a */
[----:B------:R-:W-:-:S04]  /*2c4c0*/  FADD.FTZ R5, -R4, -RZ ;  /* 0x800000ff04057221 */ /* 0x000fc80000010100 */
[----:B------:R-:W-:-:S07]  /*2c4d0*/  FFMA R26, R26, R5, R26 ;  /* 0x000000051a1a7223 */ /* 0x000fce000000001a */
.L_x_800:
[----:B------:R-:W-:Y:S05]  /*2c4e0*/  BSYNC B1 ;  /* 0x0000000000017941 */ /* 0x000fea0003800000 */
.L_x_798:
        /* <DEDUP_REMOVED lines=10> */
.L_x_802:
[----:B------:R-:W1:Y:S02]  /*2c590*/  MUFU.RCP R27, R40 ;  /* 0x00000028001b7308 */ /* 0x000e640000001000 */
[----:B-1----:R-:W-:-:S04]  /*2c5a0*/  FFMA R4, R40, R27, -1 ;  /* 0xbf80000028047423 */ /* 0x002fc8000000001b */
[----:B------:R-:W-:-:S04]  /*2c5b0*/  FADD.FTZ R4, -R4, -RZ ;  /* 0x800000ff04047221 */ /* 0x000fc80000010100 */
[----:B------:R-:W-:-:S07]  /*2c5c0*/  FFMA R27, R27, R4, R27 ;  /* 0x000000041b1b7223 */ /* 0x000fce000000001b */
.L_x_803:
[----:B------:R-:W-:Y:S05]  /*2c5d0*/  BSYNC B1 ;  /* 0x0000000000017941 */ /* 0x000fea0003800000 */
.L_x_801:
        /* <DEDUP_REMOVED lines=10> */
.L_x_805:
[----:B------:R-:W1:Y:S02]  /*2c680*/  MUFU.RCP R28, R33 ;  /* 0x00000021001c7308 */ /* 0x000e640000001000 */
[----:B-1----:R-:W-:-:S04]  /*2c690*/  FFMA R4, R33, R28, -1 ;  /* 0xbf80000021047423 */ /* 0x002fc8000000001c */
[----:B------:R-:W-:-:S04]  /*2c6a0*/  FADD.FTZ R5, -R4, -RZ ;  /* 0x800000ff04057221 */ /* 0x000fc80000010100 */
[----:B------:R-:W-:-:S07]  /*2c6b0*/  FFMA R28, R28, R5, R28 ;  /* 0x000000051c1c7223 */ /* 0x000fce000000001c */
.L_x_806:
[----:B------:R-:W-:Y:S05]  /*2c6c0*/  BSYNC B1 ;  /* 0x0000000000017941 */ /* 0x000fea0003800000 */
.L_x_804:
        /* <DEDUP_REMOVED lines=10> */
.L_x_808:
[----:B------:R-:W1:Y:S02]  /*2c770*/  MUFU.RCP R29, R44 ;  /* 0x0000002c001d7308 */ /* 0x000e640000001000 */
[----:B-1----:R-:W-:-:S04]  /*2c780*/  FFMA R4, R44, R29, -1 ;  /* 0xbf8000002c047423 */ /* 0x002fc8000000001d */
[----:B------:R-:W-:-:S04]  /*2c790*/  FADD.FTZ R4, -R4, -RZ ;  /* 0x800000ff04047221 */ /* 0x000fc80000010100 */
[----:B------:R-:W-:-:S07]  /*2c7a0*/  FFMA R29, R29, R4, R29 ;  /* 0x000000041d1d7223 */ /* 0x000fce000000001d */
.L_x_809:
[----:B------:R-:W-:Y:S05]  /*2c7b0*/  BSYNC B1 ;  /* 0x0000000000017941 */ /* 0x000fea0003800000 */
.L_x_807:
        /* <DEDUP_REMOVED lines=10> */
.L_x_811:
[----:B------:R-:W1:Y:S02]  /*2c860*/  MUFU.RCP R30, R47 ;  /* 0x0000002f001e7308 */ /* 0x000e640000001000 */
[----:B-1----:R-:W-:-:S04]  /*2c870*/  FFMA R4, R47, R30, -1 ;  /* 0xbf8000002f047423 */ /* 0x002fc8000000001e */
[----:B------:R-:W-:-:S04]  /*2c880*/  FADD.FTZ R5, -R4, -RZ ;  /* 0x800000ff04057221 */ /* 0x000fc80000010100 */
[----:B------:R-:W-:-:S07]  /*2c890*/  FFMA R30, R30, R5, R30 ;  /* 0x000000051e1e7223 */ /* 0x000fce000000001e */
.L_x_812:
[----:B------:R-:W-:Y:S05]  /*2c8a0*/  BSYNC B1 ;  /* 0x0000000000017941 */ /* 0x000fea0003800000 */
.L_x_810:
        /* <DEDUP_REMOVED lines=9> */
.L_x_814:
[----:B------:R-:W1:Y:S02]  /*2c940*/  MUFU.RCP R8, R41 ;  /* 0x0000002900087308 */ /* 0x000e640000001000 */
[----:B-1----:R-:W-:-:S04]  /*2c950*/  FFMA R4, R41, R8, -1 ;  /* 0xbf80000029047423 */ /* 0x002fc80000000008 */
[----:B------:R-:W-:-:S04]  /*2c960*/  FADD.FTZ R5, -R4, -RZ ;  /* 0x800000ff04057221 */ /* 0x000fc80000010100 */
[----:B------:R-:W-:-:S07]  /*2c970*/  FFMA R8, R8, R5, R8 ;  /* 0x0000000508087223 */ /* 0x000fce0000000008 */
.L_x_815:
[----:B------:R-:W-:Y:S05]  /*2c980*/  BSYNC B1 ;  /* 0x0000000000017941 */ /* 0x000fea0003800000 */
.L_x_813:
        /* <DEDUP_REMOVED lines=10> */
.L_x_816:
        /* <DEDUP_REMOVED lines=27> */
.L_x_818:
[----:B------:R-:W-:Y:S05]  /*2cbe0*/  BSYNC B0 ;  /* 0x0000000000007941 */ /* 0x000fea0003800000 */
.L_x_817:
[----:B------:R-:W-:Y:S04]  /*2cbf0*/  BSSY B0, `(.L_x_819) ;  /* 0x000003a000007945 */ /* 0x000fe80003800000 */
[----:B------:R-:W-:Y:S05]  /*2cc00*/  @P0 BRA `(.L_x_820) ;  /* 0x0000000000e00947 */ /* 0x000fea0003800000 */
[----:B------:R-:W-:-:S04]  /*2cc10*/  MOV R4, UR44 ;  /* 0x0000002c00047c02 */ /* 0x000fc80008000f00 */
[----:B------:R-:W-:-:S13]  /*2cc20*/  ISETP.NE.AND P3, PT, R4, 0x3, PT ;  /* 0x000000030400780c */ /* 0x000fda0003f65270 */
[----:B------:R-:W-:Y:S05]  /*2cc30*/  @!P3 BRA `(.L_x_821) ;  /* 0x000000000004b947 */ /* 0x000fea0003800000 */
[----:B------:R-:W-:Y:S01]  /*2cc40*/  BPT.TRAP 0x1 ;  /* 0x000000040000795c */ /* 0x000fe20000300000 */
.L_x_821:
[----:B------:R-:W-:Y:S01]  /*2cc50*/  LEA R4, R18, UR48, 0x3 ;  /* 0x0000003012047c11 */ /* 0x000fe2000f8e18ff */
[----:B------:R-:W-:Y:S01]  /*2cc60*/  BSSY B1, `(.L_x_822) ;  /* 0x0000004000017945 */ /* 0x000fe20003800000 */
[----:B------:R-:W-:-:S04]  /*2cc70*/  SHF.L.U32 R5, R19, 0x1f, RZ ;  /* 0x0000001f13057819 */ /* 0x000fc800000006ff */
[----:B------:R-:W1:Y:S02]  /*2cc80*/  SYNCS.PHASECHK.TRANS64.TRYWAIT P2, [R4+URZ+0x60], R5 ;  /* 0x00006005040075a7 */ /* 0x000e64000804017f */
[----:B-1----:R-:W-:Y:S05]  /*2cc90*/  @!P2 BRA `(.L_x_823) ;  /* 0x000000ac0008a947 */ /* 0x002fea0003800000 */
.L_x_1158:
[----:B------:R-:W-:Y:S05]  /*2cca0*/  BSYNC B1 ;  /* 0x0000000000017941 */ /* 0x000fea0003800000 */
.L_x_822:
        /* <DEDUP_REMOVED lines=22> */
.L_x_825:
[----:B------:R-:W-:Y:S05]  /*2ce10*/  BSYNC B1 ;  /* 0x0000000000017941 */ /* 0x000fea0003800000 */
.L_x_824:
        /* <DEDUP_REMOVED lines=8> */
.L_x_826:
        /* <DEDUP_REMOVED lines=15> */
.L_x_820:
[----:B------:R-:W-:Y:S05]  /*2cf90*/  BSYNC B0 ;  /* 0x0000000000007941 */ /* 0x000fea0003800000 */
.L_x_819:
        /* <DEDUP_REMOVED lines=212> */
.L_x_828:
[----:B------:R-:W1:Y:S02]  /*2dce0*/  MUFU.RCP R12, R35 ;  /* 0x00000023000c7308 */ /* 0x000e640000001000 */
[----:B-1----:R-:W-:-:S04]  /*2dcf0*/  FFMA R4, R35, R12, -1 ;  /* 0xbf80000023047423 */ /* 0x002fc8000000000c */
[----:B------:R-:W-:-:S04]  /*2dd00*/  FADD.FTZ R5, -R4, -RZ ;  /* 0x800000ff04057221 */ /* 0x000fc80000010100 */
[----:B------:R-:W-:-:S07]  /*2dd10*/  FFMA R12, R12, R5, R12 ;  /* 0x000000050c0c7223 */ /* 0x000fce000000000c */
.L_x_829:
[----:B------:R-:W-:Y:S05]  /*2dd20*/  BSYNC B1 ;  /* 0x0000000000017941 */ /* 0x000fea0003800000 */
.L_x_827:
        /* <DEDUP_REMOVED lines=10> */
.L_x_831:
[----:B------:R-:W1:Y:S02]  /*2ddd0*/  MUFU.RCP R13, R42 ;  /* 0x0000002a000d7308 */ /* 0x000e640000001000 */
[----:B-1----:R-:W-:-:S04]  /*2dde0*/  FFMA R4, R42, R13, -1 ;  /* 0xbf8000002a047423 */ /* 0x002fc8000000000d */
[----:B------:R-:W-:-:S04]  /*2ddf0*/  FADD.FTZ R4, -R4, -RZ ;  /* 0x800000ff04047221 */ /* 0x000fc80000010100 */
[----:B------:R-:W-:-:S07]  /*2de00*/  FFMA R13, R13, R4, R13 ;  /* 0x000000040d0d7223 */ /* 0x000fce000000000d */
.L_x_832:
[----:B------:R-:W-:Y:S05]  /*2de10*/  BSYNC B1 ;  /* 0x0000000000017941 */ /* 0x000fea0003800000 */
.L_x_830:
        /* <DEDUP_REMOVED lines=10> */
.L_x_834:
[----:B------:R-:W1:Y:S02]  /*2dec0*/  MUFU.RCP R14, R39 ;  /* 0x00000027000e7308 */ /* 0x000e640000001000 */
[----:B-1----:R-:W-:-:S04]  /*2ded0*/  FFMA R4, R39, R14, -1 ;  /* 0xbf80000027047423 */ /* 0x002fc8000000000e */
[----:B------:R-:W-:-:S04]  /*2dee0*/  FADD.FTZ R5, -R4, -RZ ;  /* 0x800000ff04057221 */ /* 0x000fc80000010100 */
[----:B------:R-:W-:-:S07]  /*2def0*/  FFMA R14, R14, R5, R14 ;  /* 0x000000050e0e7223 */ /* 0x000fce000000000e */
.L_x_835:
[----:B------:R-:W-:Y:S05]  /*2df00*/  BSYNC B1 ;  /* 0x0000000000017941 */ /* 0x000fea0003800000 */
.L_x_833:
        /* <DEDUP_REMOVED lines=10> */
.L_x_837:
[----:B------:R-:W1:Y:S02]  /*2dfb0*/  MUFU.RCP R15, R24 ;  /* 0x00000018000f7308 */ /* 0x000e640000001000 */
[----:B-1----:R-:W-:-:S04]  /*2dfc0*/  FFMA R4, R24, R15, -1 ;  /* 0xbf80000018047423 */ /* 0x002fc8000000000f */
[----:B------:R-:W-:-:S04]  /*2dfd0*/  FADD.FTZ R4, -R4, -RZ ;  /* 0x800000ff04047221 */ /* 0x000fc80000010100 */
[----:B------:R-:W-:-:S07]  /*2dfe0*/  FFMA R15, R15, R4, R15 ;  /* 0x000000040f0f7223 */ /* 0x000fce000000000f */
.L_x_838:
[----:B------:R-:W-:Y:S05]  /*2dff0*/  BSYNC B1 ;  /* 0x0000000000017941 */ /* 0x000fea0003800000 */
.L_x_836:
        /* <DEDUP_REMOVED lines=10> */
.L_x_840:
[----:B------:R-:W1:Y:S02]  /*2e0a0*/  MUFU.RCP R20, R43 ;  /* 0x0000002b00147308 */ /* 0x000e640000001000 */
[----:B-1----:R-:W-:-:S04]  /*2e0b0*/  FFMA R4, R43, R20, -1 ;  /* 0xbf8000002b047423 */ /* 0x002fc80000000014 */
[----:B------:R-:W-:-:S04]  /*2e0c0*/  FADD.FTZ R5, -R4, -RZ ;  /* 0x800000ff04057221 */ /* 0x000fc80000010100 */
[----:B------:R-:W-:-:S07]  /*2e0d0*/  FFMA R20, R20, R5, R20 ;  /* 0x0000000514147223 */ /* 0x000fce0000000014 */
.L_x_841:
[----:B------:R-:W-:Y:S05]  /*2e0e0*/  BSYNC B1 ;  /* 0x0000000000017941 */ /* 0x000fea0003800000 */
.L_x_839:
        /* <DEDUP_REMOVED lines=10> */
.L_x_843:
[----:B------:R-:W1:Y:S02]  /*2e190*/  MUFU.RCP R21, R28 ;  /* 0x0000001c00157308 */ /* 0x000e640000001000 */
[----:B-1----:R-:W-:-:S04]  /*2e1a0*/  FFMA R4, R28, R21, -1 ;  /* 0xbf8000001c047423 */ /* 0x002fc80000000015 */
[----:B------:R-:W-:-:S04]  /*2e1b0*/  FADD.FTZ R4, -R4, -RZ ;  /* 0x800000ff04047221 */ /* 0x000fc80000010100 */
[----:B------:R-:W-:-:S07]  /*2e1c0*/  FFMA R21, R21, R4, R21 ;  /* 0x0000000415157223 */ /* 0x000fce0000000015 */
.L_x_844:
[----:B------:R-:W-:Y:S05]  /*2e1d0*/  BSYNC B1 ;  /* 0x0000000000017941 */ /* 0x000fea0003800000 */
.L_x_842:
        /* <DEDUP_REMOVED lines=10> */
.L_x_846:
[----:B------:R-:W1:Y:S02]  /*2e280*/  MUFU.RCP R22, R27 ;  /* 0x0000001b00167308 */ /* 0x000e640000001000 */
[----:B-1----:R-:W-:-:S04]  /*2e290*/  FFMA R4, R27, R22, -1 ;  /* 0xbf8000001b047423 */ /* 0x002fc80000000016 */
[----:B------:R-:W-:-:S04]  /*2e2a0*/  FADD.FTZ R5, -R4, -RZ ;  /* 0x800000ff04057221 */ /* 0x000fc80000010100 */
[----:B------:R-:W-:-:S07]  /*2e2b0*/  FFMA R22, R22, R5, R22 ;  /* 0x0000000516167223 */ /* 0x000fce0000000016 */
.L_x_847:
[----:B------:R-:W-:Y:S05]  /*2e2c0*/  BSYNC B1 ;  /* 0x0000000000017941 */ /* 0x000fea0003800000 */
.L_x_845:
        /* <DEDUP_REMOVED lines=10> */
.L_x_849:
[----:B------:R-:W1:Y:S02]  /*2e370*/  MUFU.RCP R23, R32 ;  /* 0x0000002000177308 */ /* 0x000e640000001000 */
[----:B-1----:R-:W-:-:S04]  /*2e380*/  FFMA R4, R32, R23, -1 ;  /* 0xbf80000020047423 */ /* 0x002fc80000000017 */
[----:B------:R-:W-:-:S04]  /*2e390*/  FADD.FTZ R4, -R4, -RZ ;  /* 0x800000ff04047221 */ /* 0x000fc80000010100 */
[----:B------:R-:W-:-:S07]  /*2e3a0*/  FFMA R23, R23, R4, R23 ;  /* 0x0000000417177223 */ /* 0x000fce0000000017 */
.L_x_850:
[----:B------:R-:W-:Y:S05]  /*2e3b0*/  BSYNC B1 ;  /* 0x0000000000017941 */ /* 0x000fea0003800000 */
.L_x_848:
        /* <DEDUP_REMOVED lines=10> */
.L_x_852:
[----:B------:R-:W1:Y:S02]  /*2e460*/  MUFU.RCP R24, R25 ;  /* 0x0000001900187308 */ /* 0x000e640000001000 */
[----:B-1----:R-:W-:-:S04]  /*2e470*/  FFMA R4, R25, R24, -1 ;  /* 0xbf80000019047423 */ /* 0x002fc80000000018 */
[----:B------:R-:W-:-:S04]  /*2e480*/  FADD.FTZ R5, -R4, -RZ ;  /* 0x800000ff04057221 */ /* 0x000fc80000010100 */
[----:B------:R-:W-:-:S07]  /*2e490*/  FFMA R24, R24, R5, R24 ;  /* 0x0000000518187223 */ /* 0x000fce0000000018 */
.L_x_853:
[----:B------:R-:W-:Y:S05]  /*2e4a0*/  BSYNC B1 ;  /* 0x0000000000017941 */ /* 0x000fea0003800000 */
.L_x_851:
        /* <DEDUP_REMOVED lines=10> */
.L_x_855:
[----:B------:R-:W1:Y:S02]  /*2e550*/  MUFU.RCP R25, R26 ;  /* 0x0000001a00197308 */ /* 0x000e640000001000 */
[----:B-1----:R-:W-:-:S04]  /*2e560*/  FFMA R4, R26, R25, -1 ;  /* 0xbf8000001a047423 */ /* 0x002fc80000000019 */
[----:B------:R-:W-:-:S04]  /*2e570*/  FADD.FTZ R4, -R4, -RZ ;  /* 0x800000ff04047221 */ /* 0x000fc80000010100 */
[----:B------:R-:W-:-:S07]  /*2e580*/  FFMA R25, R25, R4, R25 ;  /* 0x0000000419197223 */ /* 0x000fce0000000019 */
.L_x_856:
[----:B------:R-:W-:Y:S05]  /*2e590*/  BSYNC B1 ;  /* 0x0000000000017941 */ /* 0x000fea0003800000 */
.L_x_854:
        /* <DEDUP_REMOVED lines=10> */
.L_x_858:
[----:B------:R-:W1:Y:S02]  /*2e640*/  MUFU.RCP R26, R29 ;  /* 0x0000001d001a7308 */ /* 0x000e640000001000 */
[----:B-1----:R-:W-:-:S04]  /*2e650*/  FFMA R4, R29, R26, -1 ;  /* 0xbf8000001d047423 */ /* 0x002fc8000000001a */
[----:B------:R-:W-:-:S04]  /*2e660*/  FADD.FTZ R5, -R4, -RZ ;  /* 0x800000ff04057221 */ /* 0x000fc80000010100 */
[----:B------:R-:W-:-:S07]  /*2e670*/  FFMA R26, R26, R5, R26 ;  /* 0x000000051a1a7223 */ /* 0x000fce000000001a */
.L_x_859:
[----:B------:R-:W-:Y:S05]  /*2e680*/  BSYNC B1 ;  /* 0x0000000000017941 */ /* 0x000fea0003800000 */
.L_x_857:
        /* <DEDUP_REMOVED lines=10> */
.L_x_861:
[----:B------:R-:W1:Y:S02]  /*2e730*/  MUFU.RCP R27, R40 ;  /* 0x00000028001b7308 */ /* 0x000e640000001000 */
[----:B-1----:R-:W-:-:S04]  /*2e740*/  FFMA R4, R40, R27, -1 ;  /* 0xbf80000028047423 */ /* 0x002fc8000000001b */
[----:B------:R-:W-:-:S04]  /*2e750*/  FADD.FTZ R4, -R4, -RZ ;  /* 0x800000ff04047221 */ /* 0x000fc80000010100 */
[----:B------:R-:W-:-:S07]  /*2e760*/  FFMA R27, R27, R4, R27 ;  /* 0x000000041b1b7223 */ /* 0x000fce000000001b */
.L_x_862:
[----:B------:R-:W-:Y:S05]  /*2e770*/  BSYNC B1 ;  /* 0x0000000000017941 */ /* 0x000fea0003800000 */
.L_x_860:
        /* <DEDUP_REMOVED lines=10> */
.L_x_864:
[----:B------:R-:W1:Y:S02]  /*2e820*/  MUFU.RCP R28, R33 ;  /* 0x00000021001c7308 */ /* 0x000e640000001000 */
[----:B-1----:R-:W-:-:S04]  /*2e830*/  FFMA R4, R33, R28, -1 ;  /* 0xbf80000021047423 */ /* 0x002fc8000000001c */
[----:B------:R-:W-:-:S04]  /*2e840*/  FADD.FTZ R5, -R4, -RZ ;  /* 0x800000ff04057221 */ /* 0x000fc80000010100 */
[----:B------:R-:W-:-:S07]  /*2e850*/  FFMA R28, R28, R5, R28 ;  /* 0x000000051c1c7223 */ /* 0x000fce000000001c */
.L_x_865:
[----:B------:R-:W-:Y:S05]  /*2e860*/  BSYNC B1 ;  /* 0x0000000000017941 */ /* 0x000fea0003800000 */
.L_x_863:
        /* <DEDUP_REMOVED lines=10> */
.L_x_867:
[----:B------:R-:W1:Y:S02]  /*2e910*/  MUFU.RCP R29, R44 ;  /* 0x0000002c001d7308 */ /* 0x000e640000001000 */
[----:B-1----:R-:W-:-:S04]  /*2e920*/  FFMA R4, R44, R29, -1 ;  /* 0xbf8000002c047423 */ /* 0x002fc8000000001d */
[----:B------:R-:W-:-:S04]  /*2e930*/  FADD.FTZ R4, -R4, -RZ ;  /* 0x800000ff04047221 */ /* 0x000fc80000010100 */
[----:B------:R-:W-:-:S07]  /*2e940*/  FFMA R29, R29, R4, R29 ;  /* 0x000000041d1d7223 */ /* 0x000fce000000001d */
.L_x_868:
[----:B------:R-:W-:Y:S05]  /*2e950*/  BSYNC B1 ;  /* 0x0000000000017941 */ /* 0x000fea0003800000 */
.L_x_866:
        /* <DEDUP_REMOVED lines=10> */
.L_x_870:
[----:B------:R-:W1:Y:S02]  /*2ea00*/  MUFU.RCP R30, R47 ;  /* 0x0000002f001e7308 */ /* 0x000e640000001000 */
[----:B-1----:R-:W-:-:S04]  /*2ea10*/  FFMA R4, R47, R30, -1 ;  /* 0xbf8000002f047423 */ /* 0x002fc8000000001e */
[----:B------:R-:W-:-:S04]  /*2ea20*/  FADD.FTZ R5, -R4, -RZ ;  /* 0x800000ff04057221 */ /* 0x000fc80000010100 */
[----:B------:R-:W-:-:S07]  /*2ea30*/  FFMA R30, R30, R5, R30 ;  /* 0x000000051e1e7223 */ /* 0x000fce000000001e */
.L_x_871:
[----:B------:R-:W-:Y:S05]  /*2ea40*/  BSYNC B1 ;  /* 0x0000000000017941 */ /* 0x000fea0003800000 */
.L_x_869:
        /* <DEDUP_REMOVED lines=9> */
.L_x_873:
[----:B------:R-:W1:Y:S02]  /*2eae0*/  MUFU.RCP R8, R41 ;  /* 0x0000002900087308 */ /* 0x000e640000001000 */
[----:B-1----:R-:W-:-:S04]  /*2eaf0*/  FFMA R4, R41, R8, -1 ;  /* 0xbf80000029047423 */ /* 0x002fc80000000008 */
[----:B------:R-:W-:-:S04]  /*2eb00*/  FADD.FTZ R5, -R4, -RZ ;  /* 0x800000ff04057221 */ /* 0x000fc80000010100 */
[----:B------:R-:W-:-:S07]  /*2eb10*/  FFMA R8, R8, R5, R8 ;  /* 0x0000000508087223 */ /* 0x000fce0000000008 */
.L_x_874:
[----:B------:R-:W-:Y:S05]  /*2eb20*/  BSYNC B1 ;  /* 0x0000000000017941 */ /* 0x000fea0003800000 */
.L_x_872:
        /* <DEDUP_REMOVED lines=10> */
.L_x_875:
        /* <DEDUP_REMOVED lines=27> */
.L_x_877:
[----:B------:R-:W-:Y:S05]  /*2ed80*/  BSYNC B0 ;  /* 0x0000000000007941 */ /* 0x000fea0003800000 */
.L_x_876:
[----:B------:R-:W-:Y:S04]  /*2ed90*/  BSSY B0, `(.L_x_878) ;  /* 0x000003a000007945 */ /* 0x000fe80003800000 */
[----:B------:R-:W-:Y:S05]  /*2eda0*/  @P0 BRA `(.L_x_879) ;  /* 0x0000000000e00947 */ /* 0x000fea0003800000 */
[----:B------:R-:W-:-:S04]  /*2edb0*/  MOV R4, UR44 ;  /* 0x0000002c00047c02 */ /* 0x000fc80008000f00 */
[----:B------:R-:W-:-:S13]  /*2edc0*/  ISETP.NE.AND P3, PT, R4, 0x3, PT ;  /* 0x000000030400780c */ /* 0x000fda0003f65270 */
[----:B------:R-:W-:Y:S05]  /*2edd0*/  @!P3 BRA `(.L_x_880) ;  /* 0x000000000004b947 */ /* 0x000fea0003800000 */
[----:B------:R-:W-:Y:S01]  /*2ede0*/  BPT.TRAP 0x1 ;  /* 0x000000040000795c */ /* 0x000fe20000300000 */
.L_x_880:
[----:B------:R-:W-:Y:S01]  /*2edf0*/  LEA R4, R18, UR48, 0x3 ;  /* 0x0000003012047c11 */ /* 0x000fe2000f8e18ff */
[----:B------:R-:W-:Y:S01]  /*2ee00*/  BSSY B1, `(.L_x_881) ;  /* 0x0000004000017945 */ /* 0x000fe20003800000 */
[----:B------:R-:W-:-:S04]  /*2ee10*/  SHF.L.U32 R5, R19, 0x1f, RZ ;  /* 0x0000001f13057819 */ /* 0x000fc800000006ff */
[----:B------:R-:W1:Y:S02]  /*2ee20*/  SYNCS.PHASECHK.TRANS64.TRYWAIT P2, [R4+URZ+0x60], R5 ;  /* 0x00006005040075a7 */ /* 0x000e64000804017f */
[----:B-1----:R-:W-:Y:S05]  /*2ee30*/  @!P2 BRA `(.L_x_882) ;  /* 0x0000008800b4a947 */ /* 0x002fea0003800000 */
.L_x_1159:
[----:B------:R-:W-:Y:S05]  /*2ee40*/  BSYNC B1 ;  /* 0x0000000000017941 */ /* 0x000fea0003800000 */
.L_x_881:
        /* <DEDUP_REMOVED lines=22> */
.L_x_884:
[----:B------:R-:W-:Y:S05]  /*2efb0*/  BSYNC B1 ;  /* 0x0000000000017941 */ /* 0x000fea0003800000 */
.L_x_883:
        /* <DEDUP_REMOVED lines=8> */
.L_x_885:
        /* <DEDUP_REMOVED lines=15> */
.L_x_879:
[----:B------:R-:W-:Y:S05]  /*2f130*/  BSYNC B0 ;  /* 0x0000000000007941 */ /* 0x000fea0003800000 */
.L_x_878:
        /* <DEDUP_REMOVED lines=212> */
.L_x_887:
[----:B------:R-:W1:Y:S02]  /*2fe80*/  MUFU.RCP R12, R35 ;  /* 0x00000023000c7308 */ /* 0x000e640000001000 */
[----:B-1----:R-:W-:-:S04]  /*2fe90*/  FFMA R4, R35, R12, -1 ;  /* 0xbf80000023047423 */ /* 0x002fc8000000000c */
[----:B------:R-:W-:-:S04]  /*2fea0*/  FADD.FTZ R5, -R4, -RZ ;  /* 0x800000ff04057221 */ /* 0x000fc80000010100 */
[----:B------:R-:W-:-:S07]  /*2feb0*/  FFMA R12, R12, R5, R12 ;  /* 0x000000050c0c7223 */ /* 0x000fce000000000c */
.L_x_888:
[----:B------:R-:W-:Y:S05]  /*2fec0*/  BSYNC B1 ;  /* 0x0000000000017941 */ /* 0x000fea0003800000 */
.L_x_886:
        /* <DEDUP_REMOVED lines=10> */
.L_x_890:
[----:B------:R-:W1:Y:S02]  /*2ff70*/  MUFU.RCP R13, R42 ;  /* 0x0000002a000d7308 */ /* 0x000e640000001000 */
[----:B-1----:R-:W-:-:S04]  /*2ff80*/  FFMA R4, R42, R13, -1 ;  /* 0xbf8000002a047423 */ /* 0x002fc8000000000d */
[----:B------:R-:W-:-:S04]  /*2ff90*/  FADD.FTZ R4, -R4, -RZ ;  /* 0x800000ff04047221 */ /* 0x000fc80000010100 */
[----:B------:R-:W-:-:S07]  /*2ffa0*/  FFMA R13, R13, R4, R13 ;  /* 0x000000040d0d7223 */ /* 0x000fce000000000d */
.L_x_891:
[----:B------:R-:W-:Y:S05]  /*2ffb0*/  BSYNC B1 ;  /* 0x0000000000017941 */ /* 0x000fea0003800000 */
.L_x_889:
        /* <DEDUP_REMOVED lines=10> */
.L_x_893:
[----:B------:R-:W1:Y:S02]  /*30060*/  MUFU.RCP R14, R39 ;  /* 0x00000027000e7308 */ /* 0x000e640000001000 */
[----:B-1----:R-:W-:-:S04]  /*30070*/  FFMA R4, R39, R14, -1 ;  /* 0xbf80000027047423 */ /* 0x002fc8000000000e */
[----:B------:R-:W-:-:S04]  /*30080*/  FADD.FTZ R5, -R4, -RZ ;  /* 0x800000ff04057221 */ /* 0x000fc80000010100 */
[----:B------:R-:W-:-:S07]  /*30090*/  FFMA R14, R14, R5, R14 ;  /* 0x000000050e0e7223 */ /* 0x000fce000000000e */
.L_x_894:
[----:B------:R-:W-:Y:S05]  /*300a0*/  BSYNC B1 ;  /* 0x0000000000017941 */ /* 0x000fea0003800000 */
.L_x_892:
        /* <DEDUP_REMOVED lines=10> */
.L_x_896:
[----:B------:R-:W1:Y:S02]  /*30150*/  MUFU.RCP R15, R24 ;  /* 0x00000018000f7308 */ /* 0x000e640000001000 */
[----:B-1----:R-:W-:-:S04]  /*30160*/  FFMA R4, R24, R15, -1 ;  /* 0xbf80000018047423 */ /* 0x002fc8000000000f */
[----:B------:R-:W-:-:S04]  /*30170*/  FADD.FTZ R4, -R4, -RZ ;  /* 0x800000ff04047221 */ /* 0x000fc80000010100 */
[----:B------:R-:W-:-:S07]  /*30180*/  FFMA R15, R15, R4, R15 ;  /* 0x000000040f0f7223 */ /* 0x000fce000000000f */
.L_x_897:
[----:B------:R-:W-:Y:S05]  /*30190*/  BSYNC B1 ;  /* 0x0000000000017941 */ /* 0x000fea0003800000 */
.L_x_895:
        /* <DEDUP_REMOVED lines=10> */
.L_x_899:
[----:B------:R-:W1:Y:S02]  /*30240*/  MUFU.RCP R20, R43 ;  /* 0x0000002b00147308 */ /* 0x000e640000001000 */
[----:B-1----:R-:W-:-:S04]  /*30250*/  FFMA R4, R43, R20, -1 ;  /* 0xbf8000002b047423 */ /* 0x002fc80000000014 */
[----:B------:R-:W-:-:S04]  /*30260*/  FADD.FTZ R5, -R4, -RZ ;  /* 0x800000ff04057221 */ /* 0x000fc80000010100 */
[----:B------:R-:W-:-:S07]  /*30270*/  FFMA R20, R20, R5, R20 ;  /* 0x0000000514147223 */ /* 0x000fce0000000014 */
.L_x_900:
[----:B------:R-:W-:Y:S05]  /*30280*/  BSYNC B1 ;  /* 0x0000000000017941 */ /* 0x000fea0003800000 */
.L_x_898:
        /* <DEDUP_REMOVED lines=10> */
.L_x_902:
[----:B------:R-:W1:Y:S02]  /*30330*/  MUFU.RCP R21, R28 ;  /* 0x0000001c00157308 */ /* 0x000e640000001000 */
[----:B-1----:R-:W-:-:S04]  /*30340*/  FFMA R4, R28, R21, -1 ;  /* 0xbf8000001c047423 */ /* 0x002fc80000000015 */
[----:B------:R-:W-:-:S04]  /*30350*/  FADD.FTZ R4, -R4, -RZ ;  /* 0x800000ff04047221 */ /* 0x000fc80000010100 */
[----:B------:R-:W-:-:S07]  /*30360*/  FFMA R21, R21, R4, R21 ;  /* 0x0000000415157223 */ /* 0x000fce0000000015 */
.L_x_903:
[----:B------:R-:W-:Y:S05]  /*30370*/  BSYNC B1 ;  /* 0x0000000000017941 */ /* 0x000fea0003800000 */
.L_x_901:
        /* <DEDUP_REMOVED lines=10> */
.L_x_905:
[----:B------:R-:W1:Y:S02]  /*30420*/  MUFU.RCP R22, R27 ;  /* 0x0000001b00167308 */ /* 0x000e640000001000 */
[----:B-1----:R-:W-:-:S04]  /*30430*/  FFMA R4, R27, R22, -1 ;  /* 0xbf8000001b047423 */ /* 0x002fc80000000016 */
[----:B------:R-:W-:-:S04]  /*30440*/  FADD.FTZ R5, -R4, -RZ ;  /* 0x800000ff04057221 */ /* 0x000fc80000010100 */
[----:B------:R-:W-:-:S07]  /*30450*/  FFMA R22, R22, R5, R22 ;  /* 0x0000000516167223 */ /* 0x000fce0000000016 */
.L_x_906:
[----:B------:R-:W-:Y:S05]  /*30460*/  BSYNC B1 ;  /* 0x0000000000017941 */ /* 0x000fea0003800000 */
.L_x_904:
        /* <DEDUP_REMOVED lines=10> */
.L_x_908:
[----:B------:R-:W1:Y:S02]  /*30510*/  MUFU.RCP R23, R32 ;  /* 0x0000002000177308 */ /* 0x000e640000001000 */
[----:B-1----:R-:W-:-:S04]  /*30520*/  FFMA R4, R32, R23, -1 ;  /* 0xbf80000020047423 */ /* 0x002fc80000000017 */
[----:B------:R-:W-:-:S04]  /*30530*/  FADD.FTZ R4, -R4, -RZ ;  /* 0x800000ff04047221 */ /* 0x000fc80000010100 */
[----:B------:R-:W-:-:S07]  /*30540*/  FFMA R23, R23, R4, R23 ;  /* 0x0000000417177223 */ /* 0x000fce0000000017 */
.L_x_909:
[----:B------:R-:W-:Y:S05]  /*30550*/  BSYNC B1 ;  /* 0x0000000000017941 */ /* 0x000fea0003800000 */
.L_x_907:
        /* <DEDUP_REMOVED lines=10> */
.L_x_911:
[----:B------:R-:W1:Y:S02]  /*30600*/  MUFU.RCP R24, R25 ;  /* 0x0000001900187308 */ /* 0x000e640000001000 */
[----:B-1----:R-:W-:-:S04]  /*30610*/  FFMA R4, R25, R24, -1 ;  /* 0xbf80000019047423 */ /* 0x002fc80000000018 */
[----:B------:R-:W-:-:S04]  /*30620*/  FADD.FTZ R5, -R4, -RZ ;  /* 0x800000ff04057221 */ /* 0x000fc80000010100 */
[----:B------:R-:W-:-:S07]  /*30630*/  FFMA R24, R24, R5, R24 ;  /* 0x0000000518187223 */ /* 0x000fce0000000018 */
.L_x_912:
[----:B------:R-:W-:Y:S05]  /*30640*/  BSYNC B1 ;  /* 0x0000000000017941 */ /* 0x000fea0003800000 */
.L_x_910:
        /* <DEDUP_REMOVED lines=10> */
.L_x_914:
[----:B------:R-:W1:Y:S02]  /*306f0*/  MUFU.RCP R25, R26 ;  /* 0x0000001a00197308 */ /* 0x000e640000001000 */
[----:B-1----:R-:W-:-:S04]  /*30700*/  FFMA R4, R26, R25, -1 ;  /* 0xbf8000001a047423 */ /* 0x002fc80000000019 */
[----:B------:R-:W-:-:S04]  /*30710*/  FADD.FTZ R4, -R4, -RZ ;  /* 0x800000ff04047221 */ /* 0x000fc80000010100 */
[----:B------:R-:W-:-:S07]  /*30720*/  FFMA R25, R25, R4, R25 ;  /* 0x0000000419197223 */ /* 0x000fce0000000019 */
.L_x_915:
[----:B------:R-:W-:Y:S05]  /*30730*/  BSYNC B1 ;  /* 0x0000000000017941 */ /* 0x000fea0003800000 */
.L_x_913:
        /* <DEDUP_REMOVED lines=10> */
.L_x_917:
[----:B------:R-:W1:Y:S02]  /*307e0*/  MUFU.RCP R26, R29 ;  /* 0x0000001d001a7308 */ /* 0x000e640000001000 */
[----:B-1----:R-:W-:-:S04]  /*307f0*/  FFMA R4, R29, R26, -1 ;  /* 0xbf8000001d047423 */ /* 0x002fc8000000001a */
[----:B------:R-:W-:-:S04]  /*30800*/  FADD.FTZ R5, -R4, -RZ ;  /* 0x800000ff04057221 */ /* 0x000fc80000010100 */
[----:B------:R-:W-:-:S07]  /*30810*/  FFMA R26, R26, R5, R26 ;  /* 0x000000051a1a7223 */ /* 0x000fce000000001a */
.L_x_918:
[----:B------:R-:W-:Y:S05]  /*30820*/  BSYNC B1 ;  /* 0x0000000000017941 */ /* 0x000fea0003800000 */
.L_x_916:
        /* <DEDUP_REMOVED lines=10> */
.L_x_920:
[----:B------:R-:W1:Y:S02]  /*308d0*/  MUFU.RCP R27, R40 ;  /* 0x00000028001b7308 */ /* 0x000e640000001000 */
[----:B-1----:R-:W-:-:S04]  /*308e0*/  FFMA R4, R40, R27, -1 ;  /* 0xbf80000028047423 */ /* 0x002fc8000000001b */
[----:B------:R-:W-:-:S04]  /*308f0*/  FADD.FTZ R4, -R4, -RZ ;  /* 0x800000ff04047221 */ /* 0x000fc80000010100 */
[----:B------:R-:W-:-:S07]  /*30900*/  FFMA R27, R27, R4, R27 ;  /* 0x000000041b1b7223 */ /* 0x000fce000000001b */
.L_x_921:
[----:B------:R-:W-:Y:S05]  /*30910*/  BSYNC B1 ;  /* 0x0000000000017941 */ /* 0x000fea0003800000 */
.L_x_919:
        /* <DEDUP_REMOVED lines=10> */
.L_x_923:
[----:B------:R-:W1:Y:S02]  /*309c0*/  MUFU.RCP R28, R33 ;  /* 0x00000021001c7308 */ /* 0x000e640000001000 */
[----:B-1----:R-:W-:-:S04]  /*309d0*/  FFMA R4, R33, R28, -1 ;  /* 0xbf80000021047423 */ /* 0x002fc8000000001c */
[----:B------:R-:W-:-:S04]  /*309e0*/  FADD.FTZ R5, -R4, -RZ ;  /* 0x800000ff04057221 */ /* 0x000fc80000010100 */
[----:B------:R-:W-:-:S07]  /*309f0*/  FFMA R28, R28, R5, R28 ;  /* 0x000000051c1c7223 */ /* 0x000fce000000001c */
.L_x_924:
[----:B------:R-:W-:Y:S05]  /*30a00*/  BSYNC B1 ;  /* 0x0000000000017941 */ /* 0x000fea0003800000 */
.L_x_922:
        /* <DEDUP_REMOVED lines=10> */
.L_x_926:
[----:B------:R-:W1:Y:S02]  /*30ab0*/  MUFU.RCP R29, R44 ;  /* 0x0000002c001d7308 */ /* 0x000e640000001000 */
[----:B-1----:R-:W-:-:S04]  /*30ac0*/  FFMA R4, R44, R29, -1 ;  /* 0xbf8000002c047423 */ /* 0x002fc8000000001d */
[----:B------:R-:W-:-:S04]  /*30ad0*/  FADD.FTZ R4, -R4, -RZ ;  /* 0x800000ff04047221 */ /* 0x000fc80000010100 */
[----:B------:R-:W-:-:S07]  /*30ae0*/  FFMA R29, R29, R4, R29 ;  /* 0x000000041d1d7223 */ /* 0x000fce000000001d */
.L_x_927:
[----:B------:R-:W-:Y:S05]  /*30af0*/  BSYNC B1 ;  /* 0x0000000000017941 */ /* 0x000fea0003800000 */
.L_x_925:
        /* <DEDUP_REMOVED lines=10> */
.L_x_929:
[----:B------:R-:W1:Y:S02]  /*30ba0*/  MUFU.RCP R30, R47 ;  /* 0x0000002f001e7308 */ /* 0x000e640000001000 */
[----:B-1----:R-:W-:-:S04]  /*30bb0*/  FFMA R4, R47, R30, -1 ;  /* 0xbf8000002f047423 */ /* 0x002fc8000000001e */
[----:B------:R-:W-:-:S04]  /*30bc0*/  FADD.FTZ R5, -R4, -RZ ;  /* 0x800000ff04057221 */ /* 0x000fc80000010100 */
[----:B------:R-:W-:-:S07]  /*30bd0*/  FFMA R30, R30, R5, R30 ;  /* 0x000000051e1e7223 */ /* 0x000fce000000001e */
.L_x_930:
[----:B------:R-:W-:Y:S05]  /*30be0*/  BSYNC B1 ;  /* 0x0000000000017941 */ /* 0x000fea0003800000 */
.L_x_928:
        /* <DEDUP_REMOVED lines=9> */
.L_x_932:
[----:B------:R-:W1:Y:S02]  /*30c80*/  MUFU.RCP R8, R41 ;  /* 0x0000002900087308 */ /* 0x000e640000001000 */
[----:B-1----:R-:W-:-:S04]  /*30c90*/  FFMA R4, R41, R8, -1 ;  /* 0xbf80000029047423 */ /* 0x002fc80000000008 */
[----:B------:R-:W-:-:S04]  /*30ca0*/  FADD.FTZ R5, -R4, -RZ ;  /* 0x800000ff04057221 */ /* 0x000fc80000010100 */
[----:B------:R-:W-:-:S07]  /*30cb0*/  FFMA R8, R8, R5, R8 ;  /* 0x0000000508087223 */ /* 0x000fce0000000008 */
.L_x_933:
[----:B------:R-:W-:Y:S05]  /*30cc0*/  BSYNC B1 ;  /* 0x0000000000017941 */ /* 0x000fea0003800000 */
.L_x_931:
        /* <DEDUP_REMOVED lines=10> */
.L_x_934:
        /* <DEDUP_REMOVED lines=27> */
.L_x_936:
[----:B------:R-:W-:Y:S05]  /*30f20*/  BSYNC B0 ;  /* 0x0000000000007941 */ /* 0x000fea0003800000 */
.L_x_935:
[----:B------:R-:W-:Y:S04]  /*30f30*/  BSSY B0, `(.L_x_937) ;  /* 0x0000035000007945 */ /* 0x000fe80003800000 */
[----:B------:R-:W-:Y:S05]  /*30f40*/  @P0 BRA `(.L_x_938) ;  /* 0x0000000000cc0947 */ /* 0x000fea0003800000 */
[----:B------:R-:W-:-:S04]  /*30f50*/  MOV R4, UR44 ;  /* 0x0000002c00047c02 */ /* 0x000fc80008000f00 */
[----:B------:R-:W-:-:S13]  /*30f60*/  ISETP.NE.AND P2, PT, R4, 0x3, PT ;  /* 0x000000030400780c */ /* 0x000fda0003f45270 */
[----:B------:R-:W-:Y:S05]  /*30f70*/  @!P2 BRA `(.L_x_939) ;  /* 0x000000000004a947 */ /* 0x000fea0003800000 */
[----:B------:R-:W-:Y:S01]  /*30f80*/  BPT.TRAP 0x1 ;  /* 0x000000040000795c */ /* 0x000fe20000300000 */
.L_x_939:
[----:B------:R-:W-:Y:S01]  /*30f90*/  SHF.L.U32 R4, R19, 0x1f, RZ ;  /* 0x0000001f13047819 */ /* 0x000fe200000006ff */
[----:B------:R-:W-:Y:S01]  /*30fa0*/  BSSY B1, `(.L_x_940) ;  /* 0x0000004000017945 */ /* 0x000fe20003800000 */
[----:B------:R-:W-:-:S04]  /*30fb0*/  LEA R5, R18, UR48, 0x3 ;  /* 0x0000003012057c11 */ /* 0x000fc8000f8e18ff */
[----:B------:R-:W1:Y:S02]  /*30fc0*/  SYNCS.PHASECHK.TRANS64.TRYWAIT P0, [R5+URZ+0x60], R4 ;  /* 0x00006004050075a7 */ /* 0x000e64000800017f */
[----:B-1----:R-:W-:Y:S05]  /*30fd0*/  @!P0 BRA `(.L_x_941) ;  /* 0x0000006800608947 */ /* 0x002fea0003800000 */
.L_x_1160:
[----:B------:R-:W-:Y:S05]  /*30fe0*/  BSYNC B1 ;  /* 0x0000000000017941 */ /* 0x000fea0003800000 */
.L_x_940:
[----:B------:R-:W-:Y:S04]  /*30ff0*/  BSSY B1, `(.L_x_942) ;  /* 0x0000016000017945 */ /* 0x000fe80003800000 */
[----:B------:R-:W-:Y:S05]  /*31000*/  @P1 BRA `(.L_x_943) ;  /* 0x0000000000501947 */ /* 0x000fea0003800000 */
[----:B------:R-:W2:Y:S01]  /*31010*/  S2R R8, SR_TID.X ;  /* 0x0000000000087919 */ /* 0x000ea20000002100 */
[----:B------:R-:W-:-:S04]  /*31020*/  LEA R0, R18, R17, 0xc ;  /* 0x0000001112007211 */ /* 0x000fc800078e60ff */
[----:B------:R-:W-:Y:S01]  /*31030*/  IADD3 R3, R0, UR48, RZ ;  /* 0x0000003000037c10 */ /* 0x000fe2000fffe0ff */
[----:B------:R-:W-:Y:S04]  /*31040*/  LDS.U16 R6, [R0+UR48+0x208] ;  /* 0x0002083000067984 */ /* 0x000fe80008000400 */
[----:B------:R-:W-:Y:S04]  /*31050*/  LDS.U16 R7, [R0+UR48+0x200] ;  /* 0x0002003000077984 */ /* 0x000fe80008000400 */
[----:B-1----:R-:W1:Y:S01]  /*31060*/  LDS.U16 R4, [R0+UR48+0x100] ;  /* 0x0001003000047984 */ /* 0x002e620008000400 */
[----:B--2---:R-:W-:-:S04]  /*31070*/  SHF.R.U32.HI R8, RZ, 0x4, R8 ;  /* 0x00000004ff087819 */ /* 0x004fc80000011608 */
[----:B------:R-:W-:Y:S02]  /*31080*/  LOP3.LUT P0, RZ, R8, 0x1, RZ, 0xc0, !PT ;  /* 0x0000000108ff7812 */ /* 0x000fe4000780c0ff */
[----:B------:R-:W-:-:S04]  /*31090*/  MOV R8, 0x8 ;  /* 0x0000000800087802 */ /* 0x000fc80000000f00 */
[----:B------:R-:W-:-:S04]  /*310a0*/  SEL R8, R8, 0xfffffff8, !P0 ;  /* 0xfffffff808087807 */ /* 0x000fc80004000000 */
[----:B------:R-:W-:Y:S02]  /*310b0*/  LEA R14, R8, R3, 0x1 ;  /* 0x00000003080e7211 */ /* 0x000fe400078e08ff */
[----:B------:R-:W2:Y:S04]  /*310c0*/  LDS.U16 R3, [R0+UR48+0x108] ;  /* 0x0001083000037984 */ /* 0x000ea80008000400 */
[----:B------:R-:W-:Y:S01]  /*310d0*/  LDS.U16 R5, [R14+0x200] ;  /* 0x000200000e057984 */ /* 0x000fe20000000400 */
[----:B-1----:R-:W-:-:S03]  /*310e0*/  PRMT R7, R4, 0x5410, R7 ;  /* 0x0000541004077816 */ /* 0x002fc60000000007 */
[----:B------:R-:W1:Y:S04]  /*310f0*/  LDS.U16 R8, [R14+0x100] ;  /* 0x000100000e087984 */ /* 0x000e680000000400 */
[----:B------:R-:W-:Y:S04]  /*31100*/  LDS.U16 R12, [R14+0x208] ;  /* 0x000208000e0c7984 */ /* 0x000fe80000000400 */
[----:B------:R-:W3:Y:S01]  /*31110*/  LDS.U16 R13, [R14+0x108] ;  /* 0x000108000e0d7984 */ /* 0x000ee20000000400 */
[----:B--2---:R-:W-:Y:S02]  /*31120*/  PRMT R6, R3, 0x5410, R6 ;  /* 0x0000541003067816 */ /* 0x004fe40000000006 */
[----:B-1----:R-:W-:-:S02]  /*31130*/  PRMT R3, R8, 0x5410, R5 ;  /* 0x0000541008037816 */ /* 0x002fc40000000005 */
[----:B---3--:R-:W-:-:S07]  /*31140*/  PRMT R0, R13, 0x5410, R12 ;  /* 0x000054100d007816 */ /* 0x008fce000000000c */
.L_x_943:
[----:B------:R-:W-:Y:S05]  /*31150*/  BSYNC B1 ;  /* 0x0000000000017941 */ /* 0x000fea0003800000 */
.L_x_942:
        /* <DEDUP_REMOVED lines=8> */
.L_x_944:
[----:B-1----:R-:W1:Y:S01]  /*311e0*/  S2R R5, SR_CgaCtaId ;  /* 0x0000000000057919 */ /* 0x002e620000008800 */
[C---:B------:R-:W-:Y:S02]  /*311f0*/  LEA R4, R10.reuse, UR48, 0x3 ;  /* 0x000000300a047c11 */ /* 0x040fe4000f8e18ff */
[----:B------:R-:W-:Y:S02]  /*31200*/  IADD3 R10, R10, 0x1, RZ ;  /* 0x000000010a0a7810 */ /* 0x000fe40007ffe0ff */
[----:B------:R-:W-:Y:S02]  /*31210*/  IADD3 R4, R4, 0x80, RZ ;  /* 0x0000008004047810 */ /* 0x000fe40007ffe0ff */
[----:B------:R-:W-:-:S04]  /*31220*/  ISETP.NE.AND P0, PT, R10, 0x4, PT ;  /* 0x000000040a00780c */ /* 0x000fc80003f05270 */
[----:B------:R-:W-:Y:S02]  /*31230*/  SEL R10, R10, RZ, P0 ;  /* 0x000000ff0a0a7207 */ /* 0x000fe40000000000 */
[----:B-1----:R-:W-:-:S04]  /*31240*/  PRMT R4, R5, 0x654, R4 ;  /* 0x0000065405047816 */ /* 0x002fc80000000004 */
[----:B--2---:R1:W-:Y:S02]  /*31250*/  SYNCS.ARRIVE.TRANS64.RED.A1T0 RZ, [R4+URZ], RZ ;  /* 0x000000ff04ff79a7 */ /* 0x0043e4000810043f */
[----:B-1----:R-:W-:-:S04]  /*31260*/  SEL R4, RZ, 0x1, P0 ;  /* 0x00000001ff047807 */ /* 0x002fc80000000000 */
[----:B------:R-:W-:-:S07]  /*31270*/  LOP3.LUT R11, R11, R4, RZ, 0x3c, !PT ;  /* 0x000000040b0b7212 */ /* 0x000fce00078e3cff */
.L_x_938:
[----:B------:R-:W-:Y:S05]  /*31280*/  BSYNC B0 ;  /* 0x0000000000007941 */ /* 0x000fea0003800000 */
.L_x_937:
[----:B------:R-:W2:Y:S04]  /*31290*/  LDL.LU R5, [R1+0x460] ;  /* 0x0004600001057983 */ /* 0x000ea80000300800 */
[----:B------:R-:W3:Y:S04]  /*312a0*/  LDL.LU R8, [R1+0x464] ;  /* 0x0004640001087983 */ /* 0x000ee80000300800 */
[----:B------:R-:W4:Y:S04]  /*312b0*/  LDL.LU R19, [R1+0x468] ;  /* 0x0004680001137983 */ /* 0x000f280000300800 */
[----:B------:R-:W5:Y:S04]  /*312c0*/  LDL.LU R20, [R1+0x46c] ;  /* 0x00046c0001147983 */ /* 0x000f680000300800 */
[----:B------:R-:W4:Y:S04]  /*312d0*/  LDL.LU R18, [R1+0x470] ;  /* 0x0004700001127983 */ /* 0x000f280000300800 */
[----:B------:R-:W4:Y:S04]  /*312e0*/  LDL.LU R14, [R1+0x474] ;  /* 0x00047400010e7983 */ /* 0x000f280000300800 */
[----:B------:R-:W4:Y:S04]  /*312f0*/  LDL.LU R21, [R1+0x478] ;  /* 0x0004780001157983 */ /* 0x000f280000300800 */
[----:B------:R-:W4:Y:S04]  /*31300*/  LDL.LU R24, [R1+0x47c] ;  /* 0x00047c0001187983 */ /* 0x000f280000300800 */
[----:B------:R-:W4:Y:S01]  /*31310*/  LDL.LU R22, [R1+0x480] ;  /* 0x0004800001167983 */ /* 0x000f220000300800 */
[----:B------:R-:W-:-:S03]  /*31320*/  F2FP.F16.E4M3.UNPACK_B R4, R7 ;  /* 0x00000007ff04723e */ /* 0x000fc600020006ff */
[----:B------:R-:W4:Y:S02]  /*31330*/  LDL.LU R23, [R1+0x484] ;  /* 0x0004840001177983 */ /* 0x000f240000300800 */
[----:B------:R-:W-:Y:S02]  /*31340*/  HADD2.F32 R13, -RZ, R4.H1_H1 ;  /* 0x30000004ff0d7230 */ /* 0x000fe40000004100 */
[----:B------:R-:W4:Y:S04]  /*31350*/  LDL.LU R26, [R1+0x488] ;  /* 0x00048800011a7983 */ /* 0x000f280000300800 */
[----:B------:R-:W4:Y:S04]  /*31360*/  LDL.LU R29, [R1+0x48c] ;  /* 0x00048c00011d7983 */ /* 0x000f280000300800 */
[----:B------:R-:W4:Y:S04]  /*31370*/  LDL.LU R30, [R1+0x490] ;  /* 0x00049000011e7983 */ /* 0x000f280000300800 */
[----:B------:R-:W4:Y:S04]  /*31380*/  LDL.LU R32, [R1+0x494] ;  /* 0x0004940001207983 */ /* 0x000f280000300800 */
[----:B------:R-:W4:Y:S04]  /*31390*/  LDL.LU R34, [R1+0x498] ;  /* 0x0004980001227983 */ /* 0x000f280000300800 */
[----:B------:R-:W4:Y:S01]  /*313a0*/  LDL.LU R38, [R1+0x49c] ;  /* 0x00049c0001267983 */ /* 0x000f220000300800 */
[----:B------:R-:W-:-:S02]  /*313b0*/  F2FP.F16.E4M3.UNPACK_B R7, R7.H1 ;  /* 0x00000007ff07723e */ /* 0x000fc400030006ff */
[----:B------:R-:W-:Y:S02]  /*313c0*/  MOV R42, 0x3bbb989d ;  /* 0x3bbb989d002a7802 */ /* 0x000fe40000000f00 */
[----:B------:R-:W-:Y:S01]  /*313d0*/  MOV R43, 0x437c0000 ;  /* 0x437c0000002b7802 */ /* 0x000fe20000000f00 */
[----:B------:R-:W-:Y:S01]  /*313e0*/  BSSY B1, `(.L_x_945) ;  /* 0x00000c3000017945 */ /* 0x000fe20003800000 */
[C---:B--2---:R-:W-:Y:S01]  /*313f0*/  FMUL R15, R16.reuse, R5 ;  /* 0x00000005100f7220 */ /* 0x044fe20000400000 */
[----:B------:R-:W-:Y:S01]  /*31400*/  HADD2.F32 R5, -RZ, R4.H0_H0 ;  /* 0x20000004ff057230 */ /* 0x000fe20000004100 */
[----:B------:R-:W-:Y:S01]  /*31410*/  F2FP.F16.E4M3.UNPACK_B R4, R6 ;  /* 0x00000006ff04723e */ /* 0x000fe200020006ff */
[----:B---3--:R-:W-:-:S03]  /*31420*/  FMUL R12, R16, R8 ;  /* 0x00000008100c7220 */ /* 0x008fc60000400000 */
[C---:B------:R-:W-:Y:S01]  /*31430*/  FFMA R8, R2.reuse, R5, R15 ;  /* 0x0000000502087223 */ /* 0x040fe2000000000f */
[--C-:B------:R-:W-:Y:S02]  /*31440*/  HADD2.F32 R15, -RZ, R4.reuse.H1_H1 ;  /* 0x30000004ff0f7230 */ /* 0x100fe40000004100 */
[----:B------:R-:W-:Y:S01]  /*31450*/  FFMA R12, R2, R13, R12 ;  /* 0x0000000d020c7223 */ /* 0x000fe2000000000c */
[----:B------:R-:W-:Y:S02]  /*31460*/  HADD2.F32 R13, -RZ, R4.H0_H0 ;  /* 0x20000004ff0d7230 */ /* 0x000fe40000004100 */
[--C-:B------:R-:W-:Y:S02]  /*31470*/  HADD2.F32 R5, -RZ, R7.reuse.H0_H0 ;  /* 0x20000007ff057230 */ /* 0x100fe40000004100 */
[C---:B-----5:R-:W-:Y:S01]  /*31480*/  FMUL R4, R16.reuse, R20 ;  /* 0x0000001410047220 */ /* 0x060fe20000400000 */
[----:B------:R-:W-:Y:S02]  /*31490*/  HADD2.F32 R7, -RZ, R7.H1_H1 ;  /* 0x30000007ff077230 */ /* 0x000fe40000004100 */
[C---:B----4-:R-:W-:Y:S01]  /*314a0*/  FMUL R19, R16.reuse, R19 ;  /* 0x0000001310137220 */ /* 0x050fe20000400000 */
[----:B------:R-:W-:Y:S01]  /*314b0*/  F2FP.F16.E4M3.UNPACK_B R6, R6.H1 ;  /* 0x00000006ff06723e */ /* 0x000fe200030006ff */
[----:B------:R-:W-:-:S02]  /*314c0*/  FMUL R20, R16, R14 ;  /* 0x0000000e10147220 */ /* 0x000fc40000400000 */
[C---:B------:R-:W-:Y:S01]  /*314d0*/  FFMA R19, R2.reuse, R5, R19 ;  /* 0x0000000502137223 */ /* 0x040fe20000000013 */
[C---:B------:R-:W-:Y:S01]  /*314e0*/  FFMA R14, R2.reuse, R7, R4 ;  /* 0x00000007020e7223 */ /* 0x040fe20000000004 */
[----:B------:R-:W-:Y:S01]  /*314f0*/  FFMA R15, R2, R15, R20 ;  /* 0x0000000f020f7223 */ /* 0x000fe20000000014 */
[--C-:B------:R-:W-:Y:S02]  /*31500*/  HADD2.F32 R5, -RZ, R6.reuse.H0_H0 ;  /* 0x20000006ff057230 */ /* 0x100fe40000004100 */
[----:B------:R-:W-:Y:S02]  /*31510*/  HADD2.F32 R7, -RZ, R6.H1_H1 ;  /* 0x30000006ff077230 */ /* 0x000fe40000004100 */
[C---:B------:R-:W-:Y:S01]  /*31520*/  FMUL R6, R16.reuse, R24 ;  /* 0x0000001810067220 */ /* 0x040fe20000400000 */
[----:B------:R-:W-:Y:S01]  /*31530*/  FMUL R20, R16, R22 ;  /* 0x0000001610147220 */ /* 0x000fe20000400000 */
[----:B------:R-:W-:Y:S01]  /*31540*/  FFMA.SAT R22, -R8, R42, 0.5 ;  /* 0x3f00000008167423 */ /* 0x000fe2000000212a */
[----:B------:R-:W-:Y:S01]  /*31550*/  FMUL R18, R16, R18 ;  /* 0x0000001210127220 */ /* 0x000fe20000400000 */
[----:B------:R-:W-:-:S02]  /*31560*/  F2FP.F16.E4M3.UNPACK_B R4, R3 ;  /* 0x00000003ff04723e */ /* 0x000fc400020006ff */
[----:B------:R-:W-:Y:S01]  /*31570*/  FFMA.RM R22, R22, R43, 12582913 ;  /* 0x4b40000116167423 */ /* 0x000fe2000000402b */
[----:B------:R-:W-:Y:S01]  /*31580*/  FFMA R6, R2, R7, R6 ;  /* 0x0000000702067223 */ /* 0x000fe20000000006 */
[C---:B------:R-:W-:Y:S01]  /*31590*/  FMUL R21, R16.reuse, R21 ;  /* 0x0000001510157220 */ /* 0x040fe20000400000 */
[----:B------:R-:W-:Y:S01]  /*315a0*/  FMUL R7, R16, R23 ;  /* 0x0000001710077220 */ /* 0x000fe20000400000 */
[----:B------:R-:W-:Y:S01]  /*315b0*/  FADD R23, R22, -12583039 ;  /* 0xcb40007f16177421 */ /* 0x000fe20000000000 */
[C---:B------:R-:W-:Y:S01]  /*315c0*/  FFMA R18, R2.reuse, R13, R18 ;  /* 0x0000000d02127223 */ /* 0x040fe20000000012 */
[--C-:B------:R-:W-:Y:S02]  /*315d0*/  HADD2.F32 R13, -RZ, R4.reuse.H0_H0 ;  /* 0x20000004ff0d7230 */ /* 0x100fe40000004100 */
[----:B------:R-:W-:Y:S01]  /*315e0*/  FFMA R21, R2, R5, R21 ;  /* 0x0000000502157223 */ /* 0x000fe20000000015 */
[----:B------:R-:W-:Y:S02]  /*315f0*/  HADD2.F32 R5, -RZ, R4.H1_H1 ;  /* 0x30000004ff057230 */ /* 0x000fe40000004100 */
[----:B------:R-:W-:Y:S01]  /*31600*/  FFMA R23, -R8, 1.4426950216293334961, -R23 ;  /* 0x3fb8aa3b08177823 */ /* 0x000fe20000000917 */
[-C--:B------:R-:W-:Y:S01]  /*31610*/  FFMA.SAT R4, -R12, R42.reuse, 0.5 ;  /* 0x3f0000000c047423 */ /* 0x080fe2000000212a */
[----:B------:R-:W-:Y:S01]  /*31620*/  F2FP.F16.E4M3.UNPACK_B R3, R3.H1 ;  /* 0x00000003ff03723e */ /* 0x000fe200030006ff */
[----:B------:R-:W-:Y:S01]  /*31630*/  FFMA R13, R2, R13, R20 ;  /* 0x0000000d020d7223 */ /* 0x000fe20000000014 */
[----:B------:R-:W-:Y:S01]  /*31640*/  FFMA.SAT R24, -R19, R42, 0.5 ;  /* 0x3f00000013187423 */ /* 0x000fe2000000212a */
[----:B------:R-:W-:Y:S01]  /*31650*/  FFMA R8, -R8, 1.925963033500011079e-08, R23 ;  /* 0x32a5706008087823 */ /* 0x000fe20000000117 */
[----:B------:R-:W-:Y:S01]  /*31660*/  FFMA.RM R20, R4, R43, 12582913 ;  /* 0x4b40000104147423 */ /* 0x000fe2000000402b */
[----:B------:R-:W-:Y:S01]  /*31670*/  FMUL R23, R16, R26 ;  /* 0x0000001a10177220 */ /* 0x000fe20000400000 */
[----:B------:R-:W-:Y:S01]  /*31680*/  FFMA.SAT R26, -R14, R42, 0.5 ;  /* 0x3f0000000e1a7423 */ /* 0x000fe2000000212a */
[----:B------:R-:W-:Y:S01]  /*31690*/  FFMA R7, R2, R5, R7 ;  /* 0x0000000502077223 */ /* 0x000fe20000000007 */
[----:B------:R-:W-:Y:S01]  /*316a0*/  FFMA.RM R24, R24, R43, 12582913 ;  /* 0x4b40000118187423 */ /* 0x000fe2000000402b */
[----:B------:R-:W-:-:S02]  /*316b0*/  HADD2.F32 R5, -RZ, R3.H0_H0 ;  /* 0x20000003ff057230 */ /* 0x000fc40000004100 */
[----:B------:R-:W-:Y:S01]  /*316c0*/  FADD R25, R20, -12583039 ;  /* 0xcb40007f14197421 */ /* 0x000fe20000000000 */
[-C--:B------:R-:W-:Y:S01]  /*316d0*/  FFMA.SAT R28, -R18, R42.reuse, 0.5 ;  /* 0x3f000000121c7423 */ /* 0x080fe2000000212a */
[----:B------:R-:W-:Y:S01]  /*316e0*/  FFMA.RM R26, R26, R43, 12582913 ;  /* 0x4b4000011a1a7423 */ /* 0x000fe2000000402b */
[----:B------:R-:W-:Y:S01]  /*316f0*/  FADD R4, R24, -12583039 ;  /* 0xcb40007f18047421 */ /* 0x000fe20000000000 */
[----:B------:R-:W-:Y:S01]  /*31700*/  FFMA R5, R2, R5, R23 ;  /* 0x0000000502057223 */ /* 0x000fe20000000017 */
[----:B------:R-:W-:Y:S01]  /*31710*/  FFMA.RM R28, R28, R43, 12582913 ;  /* 0x4b4000011c1c7423 */ /* 0x000fe2000000402b */
[----:B------:R-:W-:Y:S01]  /*31720*/  FFMA R27, -R12, 1.4426950216293334961, -R25 ;  /* 0x3fb8aa3b0c1b7823 */ /* 0x000fe20000000919 */
[----:B------:R-:W-:Y:S01]  /*31730*/  FADD R23, R26, -12583039 ;  /* 0xcb40007f1a177421 */ /* 0x000fe20000000000 */
[----:B------:R1:W2:Y:S01]  /*31740*/  MUFU.EX2 R25, R8 ;  /* 0x0000000800197308 */ /* 0x0002a20000000800 */
[C---:B------:R-:W-:Y:S01]  /*31750*/  FFMA R4, -R19.reuse, 1.4426950216293334961, -R4 ;  /* 0x3fb8aa3b13047823 */ /* 0x040fe20000000904 */
[----:B------:R-:W-:Y:S01]  /*31760*/  FADD R31, R28, -12583039 ;  /* 0xcb40007f1c1f7421 */ /* 0x000fe20000000000 */
[----:B------:R-:W-:Y:S01]  /*31770*/  FFMA R23, -R14, 1.4426950216293334961, -R23 ;  /* 0x3fb8aa3b0e177823 */ /* 0x000fe20000000917 */
[----:B------:R-:W-:Y:S01]  /*31780*/  FFMA R27, -R12, 1.925963033500011079e-08, R27 ;  /* 0x32a570600c1b7823 */ /* 0x000fe2000000011b */
[----:B------:R-:W-:Y:S01]  /*31790*/  FFMA R12, -R19, 1.925963033500011079e-08, R4 ;  /* 0x32a57060130c7823 */ /* 0x000fe20000000104 */
[----:B-1----:R-:W-:Y:S01]  /*317a0*/  FFMA.SAT R8, -R15, R42, 0.5 ;  /* 0x3f0000000f087423 */ /* 0x002fe2000000212a */
[----:B------:R-:W-:-:S02]  /*317b0*/  HADD2.F32 R3, -RZ, R3.H1_H1 ;  /* 0x30000003ff037230 */ /* 0x000fc40000004100 */
[----:B------:R-:W-:Y:S01]  /*317c0*/  FMUL R19, R16, R29 ;  /* 0x0000001d10137220 */ /* 0x000fe20000400000 */
[----:B------:R-:W-:Y:S01]  /*317d0*/  F2FP.F16.E4M3.UNPACK_B R4, R0 ;  /* 0x00000000ff04723e */ /* 0x000fe200020006ff */
[----:B------:R-:W-:Y:S01]  /*317e0*/  FFMA.RM R8, R8, R43, 12582913 ;  /* 0x4b40000108087423 */ /* 0x000fe2000000402b */
[----:B------:R-:W-:Y:S01]  /*317f0*/  FFMA R33, -R18, 1.4426950216293334961, -R31 ;  /* 0x3fb8aa3b12217823 */ /* 0x000fe2000000091f */
[----:B------:R-:W-:Y:S01]  /*31800*/  FFMA R14, -R14, 1.925963033500011079e-08, R23 ;  /* 0x32a570600e0e7823 */ /* 0x000fe20000000117 */
[----:B------:R-:W-:Y:S01]  /*31810*/  FMUL R23, R16, R30 ;  /* 0x0000001e10177220 */ /* 0x000fe20000400000 */
[----:B------:R-:W-:Y:S01]  /*31820*/  FADD R30, R8, -12583039 ;  /* 0xcb40007f081e7421 */ /* 0x000fe20000000000 */
[----:B------:R-:W-:Y:S01]  /*31830*/  FFMA R19, R2, R3, R19 ;  /* 0x0000000302137223 */ /* 0x000fe20000000013 */
[----:B------:R-:W-:Y:S01]  /*31840*/  FFMA R33, -R18, 1.925963033500011079e-08, R33 ;  /* 0x32a5706012217823 */ /* 0x000fe20000000121 */
[----:B------:R1:W-:Y:S01]  /*31850*/  MUFU.EX2 R29, R12 ;  /* 0x0000000c001d7308 */ /* 0x0003e20000000800 */
[----:B------:R-:W-:-:S02]  /*31860*/  HADD2.F32 R3, -RZ, R4.H0_H0 ;  /* 0x20000004ff037230 */ /* 0x000fc40000004100 */
[----:B------:R-:W-:Y:S01]  /*31870*/  FFMA.SAT R18, -R6, R42, 0.5 ;  /* 0x3f00000006127423 */ /* 0x000fe2000000212a */
[----:B------:R-:W-:-:S03]  /*31880*/  FFMA R30, -R15, 1.4426950216293334961, -R30 ;  /* 0x3fb8aa3b0f1e7823 */ /* 0x000fc6000000091e */
[----:B------:R-:W-:Y:S01]  /*31890*/  FFMA.RM R18, R18, R43, 12582913 ;  /* 0x4b40000112127423 */ /* 0x000fe2000000402b */
[----:B-1----:R-:W-:Y:S01]  /*318a0*/  FFMA.SAT R12, -R21, R42, 0.5 ;  /* 0x3f000000150c7423 */ /* 0x002fe2000000212a */
[----:B------:R-:W-:Y:S01]  /*318b0*/  FFMA R23, R2, R3, R23 ;  /* 0x0000000302177223 */ /* 0x000fe20000000017 */
[----:B------:R-:W-:Y:S01]  /*318c0*/  FFMA R30, -R15, 1.925963033500011079e-08, R30 ;  /* 0x32a570600f1e7823 */ /* 0x000fe2000000011e */
[----:B------:R-:W-:Y:S02]  /*318d0*/  HADD2.F32 R3, -RZ, R4.H1_H1 ;  /* 0x30000004ff037230 */ /* 0x000fe40000004100 */
[----:B------:R-:W-:Y:S01]  /*318e0*/  FFMA.RM R12, R12, R43, 12582913 ;  /* 0x4b4000010c0c7423 */ /* 0x000fe2000000402b */
[----:B------:R-:W-:Y:S01]  /*318f0*/  FMUL R15, R16, R32 ;  /* 0x00000020100f7220 */ /* 0x000fe20000400000 */
[----:B------:R1:W-:Y:S01]  /*31900*/  MUFU.EX2 R31, R14 ;  /* 0x0000000e001f7308 */ /* 0x0003e20000000800 */
[----:B------:R-:W-:Y:S01]  /*31910*/  FADD R37, R18, -12583039 ;  /* 0xcb40007f12257421 */ /* 0x000fe20000000000 */
[----:B------:R-:W-:Y:S01]  /*31920*/  F2FP.F16.E4M3.UNPACK_B R0, R0.H1 ;  /* 0x00000000ff00723e */ /* 0x000fe200030006ff */
[----:B------:R-:W-:Y:S01]  /*31930*/  FFMA R15, R2, R3, R15 ;  /* 0x00000003020f7223 */ /* 0x000fe2000000000f */
[----:B------:R-:W-:Y:S01]  /*31940*/  FFMA.SAT R32, -R7, R42, 0.5 ;  /* 0x3f00000007207423 */ /* 0x000fe2000000212a */
[----:B------:R-:W-:Y:S01]  /*31950*/  FFMA R3, -R6, 1.4426950216293334961, -R37 ;  /* 0x3fb8aa3b06037823 */ /* 0x000fe20000000925 */
[----:B-1----:R-:W-:-:S03]  /*31960*/  FADD R14, R12, -12583039 ;  /* 0xcb40007f0c0e7421 */ /* 0x002fc60000000000 */
[----:B------:R-:W-:Y:S01]  /*31970*/  FFMA R6, -R6, 1.925963033500011079e-08, R3 ;  /* 0x32a5706006067823 */ /* 0x000fe20000000103 */
[----:B------:R-:W-:Y:S01]  /*31980*/  FFMA R14, -R21, 1.4426950216293334961, -R14 ;  /* 0x3fb8aa3b150e7823 */ /* 0x000fe2000000090e */
[-C--:B------:R-:W-:Y:S01]  /*31990*/  FFMA.RM R32, R32, R43.reuse, 12582913 ;  /* 0x4b40000120207423 */ /* 0x080fe2000000402b */
[----:B------:R-:W-:Y:S02]  /*319a0*/  HADD2.F32 R3, -RZ, R0.H0_H0 ;  /* 0x20000000ff037230 */ /* 0x000fe40000004100 */
[----:B------:R-:W-:Y:S01]  /*319b0*/  FFMA.SAT R4, -R13, R42, 0.5 ;  /* 0x3f0000000d047423 */ /* 0x000fe2000000212a */
[----:B------:R-:W-:Y:S01]  /*319c0*/  FFMA R14, -R21, 1.925963033500011079e-08, R14 ;  /* 0x32a57060150e7823 */ /* 0x000fe2000000010e */
[----:B------:R-:W-:Y:S01]  /*319d0*/  FMUL R21, R16, R34 ;  /* 0x0000002210157220 */ /* 0x000fe20000400000 */
[----:B------:R-:W-:Y:S01]  /*319e0*/  FADD R34, R32, -12583039 ;  /* 0xcb40007f20227421 */ /* 0x000fe20000000000 */
[-C--:B------:R-:W-:Y:S01]  /*319f0*/  FFMA.SAT R36, -R19, R42.reuse, 0.5 ;  /* 0x3f00000013247423 */ /* 0x080fe2000000212a */
[----:B------:R-:W-:Y:S01]  /*31a00*/  FFMA.RM R4, R4, R43, 12582913 ;  /* 0x4b40000104047423 */ /* 0x000fe2000000402b */
[----:B------:R-:W-:Y:S01]  /*31a10*/  FFMA R21, R2, R3, R21 ;  /* 0x0000000302157223 */ /* 0x000fe20000000015 */
[----:B------:R-:W-:Y:S01]  /*31a20*/  FFMA.SAT R3, -R5, R42, 0.5 ;  /* 0x3f00000005037423 */ /* 0x000fe2000000212a */
[----:B------:R-:W-:Y:S01]  /*31a30*/  FFMA R34, -R7, 1.4426950216293334961, -R34 ;  /* 0x3fb8aa3b07227823 */ /* 0x000fe20000000922 */
[----:B------:R1:W-:Y:S01]  /*31a40*/  MUFU.EX2 R35, R30 ;  /* 0x0000001e00237308 */ /* 0x0003e20000000800 */
[----:B------:R-:W-:-:S02]  /*31a50*/  FFMA.RM R36, R36, R43, 12582913 ;  /* 0x4b40000124247423 */ /* 0x000fc4000000402b */
[----:B------:R-:W-:Y:S01]  /*31a60*/  FFMA R34, -R7, 1.925963033500011079e-08, R34 ;  /* 0x32a5706007227823 */ /* 0x000fe20000000122 */
[----:B------:R-:W-:-:S04]  /*31a70*/  FMUL R7, R16, R38 ;  /* 0x0000002610077220 */ /* 0x000fc80000400000 */
[----:B------:R3:W-:Y:S01]  /*31a80*/  MUFU.EX2 R37, R14 ;  /* 0x0000000e00257308 */ /* 0x0007e20000000800 */
[----:B-1----:R-:W-:-:S04]  /*31a90*/  FADD R30, R4, -12583039 ;  /* 0xcb40007f041e7421 */ /* 0x002fc80000000000 */
[----:B------:R-:W-:Y:S01]  /*31aa0*/  FFMA R30, -R13, 1.4426950216293334961, -R30 ;  /* 0x3fb8aa3b0d1e7823 */ /* 0x000fe2000000091e */
[----:B---3--:R-:W-:Y:S01]  /*31ab0*/  FFMA.RM R14, R3, R43, 12582913 ;  /* 0x4b400001030e7423 */ /* 0x008fe2000000402b */
[----:B------:R-:W-:Y:S02]  /*31ac0*/  HADD2.F32 R3, -RZ, R0.H1_H1 ;  /* 0x30000000ff037230 */ /* 0x000fe40000004100 */
[----:B------:R-:W-:Y:S01]  /*31ad0*/  FADD R0, R36, -12583039 ;  /* 0xcb40007f24007421 */ /* 0x000fe20000000000 */
[----:B------:R1:W-:Y:S01]  /*31ae0*/  MUFU.EX2 R39, R6 ;  /* 0x0000000600277308 */ /* 0x0003e20000000800 */
[----:B------:R-:W-:Y:S02]  /*31af0*/  FFMA R30, -R13, 1.925963033500011079e-08, R30 ;  /* 0x32a570600d1e7823 */ /* 0x000fe4000000011e */
[----:B------:R-:W-:Y:S01]  /*31b00*/  FFMA R0, -R19, 1.4426950216293334961, -R0 ;  /* 0x3fb8aa3b13007823 */ /* 0x000fe20000000900 */
[----:B------:R-:W-:Y:S01]  /*31b10*/  FFMA R3, R2, R3, R7 ;  /* 0x0000000302037223 */ /* 0x000fe20000000007 */
[----:B------:R-:W-:-:S02]  /*31b20*/  FFMA.SAT R7, -R23, R42, 0.5 ;  /* 0x3f00000017077423 */ /* 0x000fc4000000212a */
[----:B------:R-:W-:Y:S01]  /*31b30*/  FFMA R0, -R19, 1.925963033500011079e-08, R0 ;  /* 0x32a5706013007823 */ /* 0x000fe20000000100 */
[----:B-1----:R-:W-:Y:S01]  /*31b40*/  FADD R6, R14, -12583039 ;  /* 0xcb40007f0e067421 */ /* 0x002fe20000000000 */
[----:B------:R1:W-:Y:S01]  /*31b50*/  MUFU.EX2 R13, R30 ;  /* 0x0000001e000d7308 */ /* 0x0003e20000000800 */
[-C--:B------:R-:W-:Y:S01]  /*31b60*/  FFMA.RM R19, R7, R43.reuse, 12582913 ;  /* 0x4b40000107137423 */ /* 0x080fe2000000402b */
[-C--:B------:R-:W-:Y:S01]  /*31b70*/  FFMA.SAT R7, -R21, R42.reuse, 0.5 ;  /* 0x3f00000015077423 */ /* 0x080fe2000000212a */
[----:B------:R-:W-:Y:S01]  /*31b80*/  FFMA R6, -R5, 1.4426950216293334961, -R6 ;  /* 0x3fb8aa3b05067823 */ /* 0x000fe20000000906 */
[----:B------:R-:W-:Y:S01]  /*31b90*/  SHF.L.U32 R22, R22, 0x17, RZ ;  /* 0x0000001716167819 */ /* 0x000fe200000006ff */
[-C--:B-1----:R-:W-:Y:S01]  /*31ba0*/  FFMA.SAT R30, -R15, R42.reuse, 0.5 ;  /* 0x3f0000000f1e7423 */ /* 0x082fe2000000212a */
[----:B------:R-:W-:Y:S01]  /*31bb0*/  FFMA.SAT R42, -R3, R42, 0.5 ;  /* 0x3f000000032a7423 */ /* 0x000fe2000000212a */
[----:B------:R-:W-:Y:S01]  /*31bc0*/  FFMA R6, -R5, 1.925963033500011079e-08, R6 ;  /* 0x32a5706005067823 */ /* 0x000fe20000000106 */
[-C--:B------:R-:W-:Y:S01]  /*31bd0*/  FFMA.RM R40, R7, R43.reuse, 12582913 ;  /* 0x4b40000107287423 */ /* 0x080fe2000000402b */
[-C--:B------:R-:W-:Y:S01]  /*31be0*/  FFMA.RM R38, R30, R43.reuse, 12582913 ;  /* 0x4b4000011e267423 */ /* 0x080fe2000000402b */
[----:B------:R-:W-:Y:S01]  /*31bf0*/  FFMA.RM R42, R42, R43, 12582913 ;  /* 0x4b4000012a2a7423 */ /* 0x000fe2000000402b */
[----:B------:R-:W-:Y:S01]  /*31c00*/  FADD R30, R19, -12583039 ;  /* 0xcb40007f131e7421 */ /* 0x000fe20000000000 */
[----:B------:R1:W-:Y:S01]  /*31c10*/  MUFU.EX2 R41, R34 ;  /* 0x0000002200297308 */ /* 0x0003e20000000800 */
[----:B--2---:R-:W-:Y:S01]  /*31c20*/  FFMA R25, R22, R25, 1 ;  /* 0x3f80000016197423 */ /* 0x004fe20000000019 */
[----:B------:R-:W-:Y:S01]  /*31c30*/  FADD R44, R42, -12583039 ;  /* 0xcb40007f2a2c7421 */ /* 0x000fe20000000000 */
[----:B------:R-:W-:-:S05]  /*31c40*/  FFMA R30, -R23, 1.4426950216293334961, -R30 ;  /* 0x3fb8aa3b171e7823 */ /* 0x000fca000000091e */
[----:B------:R2:W-:Y:S01]  /*31c50*/  MUFU.EX2 R5, R6 ;  /* 0x0000000600057308 */ /* 0x0005e20000000800 */
[----:B-1----:R-:W-:Y:S01]  /*31c60*/  FADD R34, R38, -12583039 ;  /* 0xcb40007f26227421 */ /* 0x002fe20000000000 */
[----:B------:R-:W-:Y:S01]  /*31c70*/  FFMA R44, -R3, 1.4426950216293334961, -R44 ;  /* 0x3fb8aa3b032c7823 */ /* 0x000fe2000000092c */
[----:B------:R-:W-:Y:S02]  /*31c80*/  FFMA R30, -R23, 1.925963033500011079e-08, R30 ;  /* 0x32a57060171e7823 */ /* 0x000fe4000000011e */
[----:B------:R-:W-:Y:S01]  /*31c90*/  FFMA R34, -R15, 1.4426950216293334961, -R34 ;  /* 0x3fb8aa3b0f227823 */ /* 0x000fe20000000922 */
[----:B--2---:R-:W-:Y:S02]  /*31ca0*/  FADD R6, R40, -12583039 ;  /* 0xcb40007f28067421 */ /* 0x004fe40000000000 */
[----:B------:R1:W-:Y:S02]  /*31cb0*/  MUFU.EX2 R7, R0 ;  /* 0x0000000000077308 */ /* 0x0003e40000000800 */
[----:B------:R-:W-:Y:S01]  /*31cc0*/  FFMA R6, -R21, 1.4426950216293334961, -R6 ;  /* 0x3fb8aa3b15067823 */ /* 0x000fe20000000906 */
[----:B------:R-:W-:Y:S01]  /*31cd0*/  FFMA R34, -R15, 1.925963033500011079e-08, R34 ;  /* 0x32a570600f227823 */ /* 0x000fe20000000122 */
[----:B------:R-:W-:-:S02]  /*31ce0*/  FFMA R44, -R3, 1.925963033500011079e-08, R44 ;  /* 0x32a57060032c7823 */ /* 0x000fc4000000012c */
[----:B------:R-:W-:Y:S01]  /*31cf0*/  FFMA R6, -R21, 1.925963033500011079e-08, R6 ;  /* 0x32a5706015067823 */ /* 0x000fe20000000106 */
[----:B-1----:R-:W-:Y:S01]  /*31d00*/  IADD3 R0, R25, 0x1800000, RZ ;  /* 0x0180000019007810 */ /* 0x002fe20007ffe0ff */
        /* <DEDUP_REMOVED lines=23> */
[----:B-1----:R-:W-:Y:S01]  /*31e80*/  FFMA R20, R20, R27, 1 ;  /* 0x3f80000014147423 */ /* 0x002fe2000000001b */
[----:B------:R-:W-:Y:S01]  /*31e90*/  FFMA R29, R24, R29, 1 ;  /* 0x3f800000181d7423 */ /* 0x000fe2000000001d */
[----:B--2---:R-:W-:Y:S01]  /*31ea0*/  FFMA R33, R28, R33, 1 ;  /* 0x3f8000001c217423 */ /* 0x004fe20000000021 */
[----:B------:R-:W-:Y:S01]  /*31eb0*/  FFMA R18, R18, R39, 1 ;  /* 0x3f80000012127423 */ /* 0x000fe20000000027 */
[----:B------:R-:W-:Y:S01]  /*31ec0*/  FFMA R32, R32, R41, 1 ;  /* 0x3f80000020207423 */ /* 0x000fe20000000029 */
[----:B------:R-:W-:Y:S01]  /*31ed0*/  FFMA R26, R26, R31, 1 ;  /* 0x3f8000001a1a7423 */ /* 0x000fe2000000001f */
[----:B------:R-:W-:Y:S01]  /*31ee0*/  FFMA R22, R8, R35, 1 ;  /* 0x3f80000008167423 */ /* 0x000fe20000000023 */
[----:B------:R-:W-:Y:S01]  /*31ef0*/  FFMA R23, R12, R37, 1 ;  /* 0x3f8000000c177423 */ /* 0x000fe20000000025 */
[----:B------:R-:W-:Y:S01]  /*31f00*/  FFMA R27, R4, R13, 1 ;  /* 0x3f800000041b7423 */ /* 0x000fe2000000000d */
[----:B------:R-:W-:Y:S01]  /*31f10*/  FFMA R39, R14, R5, 1 ;  /* 0x3f8000000e277423 */ /* 0x000fe20000000005 */
[----:B------:R-:W-:Y:S01]  /*31f20*/  FFMA R24, R36, R7, 1 ;  /* 0x3f80000024187423 */ /* 0x000fe20000000007 */
[----:B---3--:R-:W-:Y:S01]  /*31f30*/  FFMA R41, R19, R30, 1 ;  /* 0x3f80000013297423 */ /* 0x008fe2000000001e */
[----:B----4-:R-:W-:Y:S01]  /*31f40*/  FFMA R28, R38, R3, 1 ;  /* 0x3f800000261c7423 */ /* 0x010fe20000000003 */
[----:B-----5:R-:W-:Y:S01]  /*31f50*/  FFMA R43, R40, R15, 1 ;  /* 0x3f800000282b7423 */ /* 0x020fe2000000000f */
[----:B------:R-:W-:Y:S01]  /*31f60*/  FFMA R45, R42, R21, 1 ;  /* 0x3f8000002a2d7423 */ /* 0x000fe20000000015 */
[----:B------:R-:W-:Y:S06]  /*31f70*/  @P0 BRA `(.L_x_946) ;  /* 0x0000000000140947 */ /* 0x000fec0003800000 */
[----:B------:R-:W-:Y:S02]  /*31f80*/  MOV R5, R25 ;  /* 0x0000001900057202 */ /* 0x000fe40000000f00 */
[----:B------:R-:W-:-:S07]  /*31f90*/  MOV R4, 0x31fb0 ;  /* 0x00031fb000047802 */ /* 0x000fce0000000f00 */
[----:B------:R-:W-:Y:S05]  /*31fa0*/  CALL.REL.NOINC `($__internal_0_$__cuda_sm20_rcp_rn_f32_slowpath) ;  /* 0x00000064000c7944 */ /* 0x000fea0003c00000 */
[----:B------:R-:W-:Y:S01]  /*31fb0*/  MOV R0, R8 ;  /* 0x0000000800007202 */ /* 0x000fe20000000f00 */
[----:B------:R-:W-:Y:S06]  /*31fc0*/  BRA `(.L_x_947) ;  /* 0x0000000000107947 */ /* 0x000fec0003800000 */
.L_x_946:
[----:B------:R-:W1:Y:S02]  /*31fd0*/  MUFU.RCP R0, R25 ;  /* 0x0000001900007308 */ /* 0x000e640000001000 */
[----:B-1----:R-:W-:-:S04]  /*31fe0*/  FFMA R3, R25, R0, -1 ;  /* 0xbf80000019037423 */ /* 0x002fc80000000000 */
[----:B------:R-:W-:-:S04]  /*31ff0*/  FADD.FTZ R3, -R3, -RZ ;  /* 0x800000ff03037221 */ /* 0x000fc80000010100 */
[----:B------:R-:W-:-:S07]  /*32000*/  FFMA R0, R0, R3, R0 ;  /* 0x0000000300007223 */ /* 0x000fce0000000000 */
.L_x_947:
[----:B------:R-:W-:Y:S05]  /*32010*/  BSYNC B1 ;  /* 0x0000000000017941 */ /* 0x000fea0003800000 */
.L_x_945:
        /* <DEDUP_REMOVED lines=10> */
.L_x_949:
[----:B------:R-:W1:Y:S02]  /*320c0*/  MUFU.RCP R3, R20 ;  /* 0x0000001400037308 */ /* 0x000e640000001000 */
[----:B-1----:R-:W-:-:S04]  /*320d0*/  FFMA R4, R20, R3, -1 ;  /* 0xbf80000014047423 */ /* 0x002fc80000000003 */
[----:B------:R-:W-:-:S04]  /*320e0*/  FADD.FTZ R4, -R4, -RZ ;  /* 0x800000ff04047221 */ /* 0x000fc80000010100 */
[----:B------:R-:W-:-:S07]  /*320f0*/  FFMA R3, R3, R4, R3 ;  /* 0x0000000403037223 */ /* 0x000fce0000000003 */
.L_x_950:
[----:B------:R-:W-:Y:S05]  /*32100*/  BSYNC B1 ;  /* 0x0000000000017941 */ /* 0x000fea0003800000 */
.L_x_948:
        /* <DEDUP_REMOVED lines=10> */
.L_x_952:
[----:B------:R-:W1:Y:S02]  /*321b0*/  MUFU.RCP R6, R29 ;  /* 0x0000001d00067308 */ /* 0x000e640000001000 */
[----:B-1----:R-:W-:-:S04]  /*321c0*/  FFMA R4, R29, R6, -1 ;  /* 0xbf8000001d047423 */ /* 0x002fc80000000006 */
[----:B------:R-:W-:-:S04]  /*321d0*/  FADD.FTZ R5, -R4, -RZ ;  /* 0x800000ff04057221 */ /* 0x000fc80000010100 */
[----:B------:R-:W-:-:S07]  /*321e0*/  FFMA R6, R6, R5, R6 ;  /* 0x0000000506067223 */ /* 0x000fce0000000006 */
.L_x_953:
[----:B------:R-:W-:Y:S05]  /*321f0*/  BSYNC B1 ;  /* 0x0000000000017941 */ /* 0x000fea0003800000 */
.L_x_951:
        /* <DEDUP_REMOVED lines=10> */
.L_x_955:
[----:B------:R-:W1:Y:S02]  /*322a0*/  MUFU.RCP R7, R26 ;  /* 0x0000001a00077308 */ /* 0x000e640000001000 */
[----:B-1----:R-:W-:-:S04]  /*322b0*/  FFMA R4, R26, R7, -1 ;  /* 0xbf8000001a047423 */ /* 0x002fc80000000007 */
[----:B------:R-:W-:-:S04]  /*322c0*/  FADD.FTZ R4, -R4, -RZ ;  /* 0x800000ff04047221 */ /* 0x000fc80000010100 */
[----:B------:R-:W-:-:S07]  /*322d0*/  FFMA R7, R7, R4, R7 ;  /* 0x0000000407077223 */ /* 0x000fce0000000007 */
.L_x_956:
[----:B------:R-:W-:Y:S05]  /*322e0*/  BSYNC B1 ;  /* 0x0000000000017941 */ /* 0x000fea0003800000 */
.L_x_954:
        /* <DEDUP_REMOVED lines=10> */
.L_x_958:
[----:B------:R-:W1:Y:S02]  /*32390*/  MUFU.RCP R12, R33 ;  /* 0x00000021000c7308 */ /* 0x000e640000001000 */
[----:B-1----:R-:W-:-:S04]  /*323a0*/  FFMA R4, R33, R12, -1 ;  /* 0xbf80000021047423 */ /* 0x002fc8000000000c */
[----:B------:R-:W-:-:S04]  /*323b0*/  FADD.FTZ R5, -R4, -RZ ;  /* 0x800000ff04057221 */ /* 0x000fc80000010100 */
[----:B------:R-:W-:-:S07]  /*323c0*/  FFMA R12, R12, R5, R12 ;  /* 0x000000050c0c7223 */ /* 0x000fce000000000c */
.L_x_959:
[----:B------:R-:W-:Y:S05]  /*323d0*/  BSYNC B1 ;  /* 0x0000000000017941 */ /* 0x000fea0003800000 */
.L_x_957:
        /* <DEDUP_REMOVED lines=10> */
.L_x_961:
[----:B------:R-:W1:Y:S02]  /*32480*/  MUFU.RCP R13, R22 ;  /* 0x00000016000d7308 */ /* 0x000e640000001000 */
[----:B-1----:R-:W-:-:S04]  /*32490*/  FFMA R4, R22, R13, -1 ;  /* 0xbf80000016047423 */ /* 0x002fc8000000000d */
[----:B------:R-:W-:-:S04]  /*324a0*/  FADD.FTZ R4, -R4, -RZ ;  /* 0x800000ff04047221 */ /* 0x000fc80000010100 */
[----:B------:R-:W-:-:S07]  /*324b0*/  FFMA R13, R13, R4, R13 ;  /* 0x000000040d0d7223 */ /* 0x000fce000000000d */
.L_x_962:
[----:B------:R-:W-:Y:S05]  /*324c0*/  BSYNC B1 ;  /* 0x0000000000017941 */ /* 0x000fea0003800000 */
.L_x_960:
        /* <DEDUP_REMOVED lines=10> */
.L_x_964:
[----:B------:R-:W1:Y:S02]  /*32570*/  MUFU.RCP R14, R23 ;  /* 0x00000017000e7308 */ /* 0x000e640000001000 */
[----:B-1----:R-:W-:-:S04]  /*32580*/  FFMA R4, R23, R14, -1 ;  /* 0xbf80000017047423 */ /* 0x002fc8000000000e */
[----:B------:R-:W-:-:S04]  /*32590*/  FADD.FTZ R5, -R4, -RZ ;  /* 0x800000ff04057221 */ /* 0x000fc80000010100 */
[----:B------:R-:W-:-:S07]  /*325a0*/  FFMA R14, R14, R5, R14 ;  /* 0x000000050e0e7223 */ /* 0x000fce000000000e */
.L_x_965:
[----:B------:R-:W-:Y:S05]  /*325b0*/  BSYNC B1 ;  /* 0x0000000000017941 */ /* 0x000fea0003800000 */
.L_x_963:
        /* <DEDUP_REMOVED lines=10> */
.L_x_967:
[----:B------:R-:W1:Y:S02]  /*32660*/  MUFU.RCP R15, R18 ;  /* 0x00000012000f7308 */ /* 0x000e640000001000 */
[----:B-1----:R-:W-:-:S04]  /*32670*/  FFMA R4, R18, R15, -1 ;  /* 0xbf80000012047423 */ /* 0x002fc8000000000f */
[----:B------:R-:W-:-:S04]  /*32680*/  FADD.FTZ R4, -R4, -RZ ;  /* 0x800000ff04047221 */ /* 0x000fc80000010100 */
[----:B------:R-:W-:-:S07]  /*32690*/  FFMA R15, R15, R4, R15 ;  /* 0x000000040f0f7223 */ /* 0x000fce000000000f */
.L_x_968:
[----:B------:R-:W-:Y:S05]  /*326a0*/  BSYNC B1 ;  /* 0x0000000000017941 */ /* 0x000fea0003800000 */
.L_x_966:
        /* <DEDUP_REMOVED lines=10> */
.L_x_970:
[----:B------:R-:W1:Y:S02]  /*32750*/  MUFU.RCP R18, R27 ;  /* 0x0000001b00127308 */ /* 0x000e640000001000 */
[----:B-1----:R-:W-:-:S04]  /*32760*/  FFMA R4, R27, R18, -1 ;  /* 0xbf8000001b047423 */ /* 0x002fc80000000012 */
[----:B------:R-:W-:-:S04]  /*32770*/  FADD.FTZ R5, -R4, -RZ ;  /* 0x800000ff04057221 */ /* 0x000fc80000010100 */
[----:B------:R-:W-:-:S07]  /*32780*/  FFMA R18, R18, R5, R18 ;  /* 0x0000000512127223 */ /* 0x000fce0000000012 */
.L_x_971:
[----:B------:R-:W-:Y:S05]  /*32790*/  BSYNC B1 ;  /* 0x0000000000017941 */ /* 0x000fea0003800000 */
.L_x_969:
        /* <DEDUP_REMOVED lines=10> */
.L_x_973:
[----:B------:R-:W1:Y:S02]  /*32840*/  MUFU.RCP R19, R32 ;  /* 0x0000002000137308 */ /* 0x000e640000001000 */
[----:B-1----:R-:W-:-:S04]  /*32850*/  FFMA R4, R32, R19, -1 ;  /* 0xbf80000020047423 */ /* 0x002fc80000000013 */
[----:B------:R-:W-:-:S04]  /*32860*/  FADD.FTZ R4, -R4, -RZ ;  /* 0x800000ff04047221 */ /* 0x000fc80000010100 */
[----:B------:R-:W-:-:S07]  /*32870*/  FFMA R19, R19, R4, R19 ;  /* 0x0000000413137223 */ /* 0x000fce0000000013 */
.L_x_974:
[----:B------:R-:W-:Y:S05]  /*32880*/  BSYNC B1 ;  /* 0x0000000000017941 */ /* 0x000fea0003800000 */
.L_x_972:
        /* <DEDUP_REMOVED lines=10> */
.L_x_976:
[----:B------:R-:W1:Y:S02]  /*32930*/  MUFU.RCP R20, R39 ;  /* 0x0000002700147308 */ /* 0x000e640000001000 */
[----:B-1----:R-:W-:-:S04]  /*32940*/  FFMA R4, R39, R20, -1 ;  /* 0xbf80000027047423 */ /* 0x002fc80000000014 */
[----:B------:R-:W-:-:S04]  /*32950*/  FADD.FTZ R5, -R4, -RZ ;  /* 0x800000ff04057221 */ /* 0x000fc80000010100 */
[----:B------:R-:W-:-:S07]  /*32960*/  FFMA R20, R20, R5, R20 ;  /* 0x0000000514147223 */ /* 0x000fce0000000014 */
.L_x_977:
[----:B------:R-:W-:Y:S05]  /*32970*/  BSYNC B1 ;  /* 0x0000000000017941 */ /* 0x000fea0003800000 */
.L_x_975:
        /* <DEDUP_REMOVED lines=10> */
.L_x_979:
[----:B------:R-:W1:Y:S02]  /*32a20*/  MUFU.RCP R21, R24 ;  /* 0x0000001800157308 */ /* 0x000e640000001000 */
[----:B-1----:R-:W-:-:S04]  /*32a30*/  FFMA R4, R24, R21, -1 ;  /* 0xbf80000018047423 */ /* 0x002fc80000000015 */
[----:B------:R-:W-:-:S04]  /*32a40*/  FADD.FTZ R4, -R4, -RZ ;  /* 0x800000ff04047221 */ /* 0x000fc80000010100 */
[----:B------:R-:W-:-:S07]  /*32a50*/  FFMA R21, R21, R4, R21 ;  /* 0x0000000415157223 */ /* 0x000fce0000000015 */
.L_x_980:
[----:B------:R-:W-:Y:S05]  /*32a60*/  BSYNC B1 ;  /* 0x0000000000017941 */ /* 0x000fea0003800000 */
.L_x_978:
        /* <DEDUP_REMOVED lines=10> */
.L_x_982:
[----:B------:R-:W1:Y:S02]  /*32b10*/  MUFU.RCP R22, R41 ;  /* 0x0000002900167308 */ /* 0x000e640000001000 */
[----:B-1----:R-:W-:-:S04]  /*32b20*/  FFMA R4, R41, R22, -1 ;  /* 0xbf80000029047423 */ /* 0x002fc80000000016 */
[----:B------:R-:W-:-:S04]  /*32b30*/  FADD.FTZ R5, -R4, -RZ ;  /* 0x800000ff04057221 */ /* 0x000fc80000010100 */
[----:B------:R-:W-:-:S07]  /*32b40*/  FFMA R22, R22, R5, R22 ;  /* 0x0000000516167223 */ /* 0x000fce0000000016 */
.L_x_983:
[----:B------:R-:W-:Y:S05]  /*32b50*/  BSYNC B1 ;  /* 0x0000000000017941 */ /* 0x000fea0003800000 */
.L_x_981:
        /* <DEDUP_REMOVED lines=10> */
.L_x_985:
[----:B------:R-:W1:Y:S02]  /*32c00*/  MUFU.RCP R23, R28 ;  /* 0x0000001c00177308 */ /* 0x000e640000001000 */
[----:B-1----:R-:W-:-:S04]  /*32c10*/  FFMA R4, R28, R23, -1 ;  /* 0xbf8000001c047423 */ /* 0x002fc80000000017 */
[----:B------:R-:W-:-:S04]  /*32c20*/  FADD.FTZ R4, -R4, -RZ ;  /* 0x800000ff04047221 */ /* 0x000fc80000010100 */
[----:B------:R-:W-:-:S07]  /*32c30*/  FFMA R23, R23, R4, R23 ;  /* 0x0000000417177223 */ /* 0x000fce0000000017 */
.L_x_986:
[----:B------:R-:W-:Y:S05]  /*32c40*/  BSYNC B1 ;  /* 0x0000000000017941 */ /* 0x000fea0003800000 */
.L_x_984:
        /* <DEDUP_REMOVED lines=10> */
.L_x_988:
[----:B------:R-:W1:Y:S02]  /*32cf0*/  MUFU.RCP R24, R43 ;  /* 0x0000002b00187308 */ /* 0x000e640000001000 */
[----:B-1----:R-:W-:-:S04]  /*32d00*/  FFMA R4, R43, R24, -1 ;  /* 0xbf8000002b047423 */ /* 0x002fc80000000018 */
[----:B------:R-:W-:-:S04]  /*32d10*/  FADD.FTZ R5, -R4, -RZ ;  /* 0x800000ff04057221 */ /* 0x000fc80000010100 */
[----:B------:R-:W-:-:S07]  /*32d20*/  FFMA R24, R24, R5, R24 ;  /* 0x0000000518187223 */ /* 0x000fce0000000018 */
.L_x_989:
[----:B------:R-:W-:Y:S05]  /*32d30*/  BSYNC B1 ;  /* 0x0000000000017941 */ /* 0x000fea0003800000 */
.L_x_987:
        /* <DEDUP_REMOVED lines=9> */
.L_x_991:
[----:B------:R-:W1:Y:S02]  /*32dd0*/  MUFU.RCP R8, R45 ;  /* 0x0000002d00087308 */ /* 0x000e640000001000 */
[----:B-1----:R-:W-:-:S04]  /*32de0*/  FFMA R4, R45, R8, -1 ;  /* 0xbf8000002d047423 */ /* 0x002fc80000000008 */
[----:B------:R-:W-:-:S04]  /*32df0*/  FADD.FTZ R5, -R4, -RZ ;  /* 0x800000ff04057221 */ /* 0x000fc80000010100 */
[----:B------:R-:W-:-:S07]  /*32e00*/  FFMA R8, R8, R5, R8 ;  /* 0x0000000508087223 */ /* 0x000fce0000000008 */
.L_x_992:
[----:B------:R-:W-:Y:S05]  /*32e10*/  BSYNC B1 ;  /* 0x0000000000017941 */ /* 0x000fea0003800000 */
.L_x_990:
        /* <DEDUP_REMOVED lines=10> */
.L_x_993:
[----:B------:R-:W2:Y:S01]  /*32ec0*/  LDL.LU R26, [R1+0x4ac] ;  /* 0x0004ac00011a7983 */ /* 0x000ea20000300800 */
        /* <DEDUP_REMOVED lines=16> */
[----:B---3--:R-:W3:Y:S02]  /*32fd0*/  FENCE.VIEW.ASYNC.S ;  /* 0x00000000000073c6 */ /* 0x008ee40000000000 */
[----:B---3--:R-:W-:Y:S01]  /*32fe0*/  BAR.SYNC.DEFER_BLOCKING 0x1, 0x100 ;  /* 0x0044000000007b1d */ /* 0x008fe20000010000 */
[----:B--2---:R-:W-:-:S05]  /*32ff0*/  IADD3 R26, P0, R26, UR54, RZ ;  /* 0x000000361a1a7c10 */ /* 0x004fca000ff1e0ff */
[----:B------:R1:W-:Y:S01]  /*33000*/  STL [R1+0x4ac], R26 ;  /* 0x0004ac1a01007387 */ /* 0x0003e20000100800 */
[----:B------:R-:W-:Y:S07]  /*33010*/  @P5 BRA `(.L_x_995) ;  /* 0x0000000000205947 */ /* 0x000fee0003800000 */
[----:B------:R-:W-:Y:S02]  /*33020*/  UIADD3 UR8, UP0, UR58, 0x4f0, URZ ;  /* 0x000004f03a087890 */ /* 0x000fe4000ff1e03f */
[----:B------:R-:W-:Y:S02]  /*33030*/  UIADD3 UR6, UR42, 0x80, URZ ;  /* 0x000000802a067890 */ /* 0x000fe4000fffe03f */
[----:B------:R-:W-:Y:S02]  /*33040*/  UIADD3 UR5, UR41, 0xe0, URZ ;  /* 0x000000e029057890 */ /* 0x000fe4000fffe03f */
[----:B------:R-:W-:Y:S02]  /*33050*/  UIADD3 UR4, UR48, 0x5100, URZ ;  /* 0x0000510030047890 */ /* 0x000fe4000fffe03f */
[----:B------:R-:W-:Y:S01]  /*33060*/  UIADD3.X UR9, URZ, UR59, URZ, UP0, !UPT ;  /* 0x0000003b3f097290 */ /* 0x000fe200087fe43f */
[----:B------:R-:W-:-:S08]  /*33070*/  UMOV UR7, UR43 ;  /* 0x0000002b00077c82 */ /* 0x000fd00008000000 */
[----:B------:R2:W-:Y:S02]  /*33080*/  UTMASTG.3D [UR4], [UR8] ;  /* 0x00000004080073b5 */ /* 0x0005e40008010000 */
[----:B--2---:R0:W-:Y:S02]  /*33090*/  UTMACMDFLUSH ;  /* 0x00000000000079b7 */ /* 0x0041e40000000000 */
.L_x_995:
[----:B------:R-:W-:Y:S05]  /*330a0*/  BSYNC B0 ;  /* 0x0000000000007941 */ /* 0x000fea0003800000 */
.L_x_994:
[----:B------:R-:W2:Y:S01]  /*330b0*/  LDL.LU R27, [R1+0x4b0] ;  /* 0x0004b000011b7983 */ /* 0x000ea20000300800 */
[----:B------:R-:W-:Y:S01]  /*330c0*/  ULDC.64 UR4, c[0x0][0x8f8] ;  /* 0x00023e0000047ab9 */ /* 0x000fe20000000a00 */
[----:B------:R-:W-:Y:S01]  /*330d0*/  UMOV UR41, 0xffffffff ;  /* 0xffffffff00297882 */ /* 0x000fe20000000000 */
[----:B------:R-:W-:Y:S01]  /*330e0*/  UMOV UR43, 0xffffffff ;  /* 0xffffffff002b7882 */ /* 0x000fe20000000000 */
[----:B-1----:R-:W-:Y:S02]  /*330f0*/  PRMT R0, RZ, 0x7610, R0 ;  /* 0x00007610ff007816 */ /* 0x002fe40000000000 */
[----:B------:R-:W-:Y:S02]  /*33100*/  MOV R5, 0xffffffff ;  /* 0xffffffff00057802 */ /* 0x000fe40000000f00 */
[----:B--2---:R-:W-:Y:S02]  /*33110*/  IADD3.X R27, R27, UR38, RZ, P0, !PT ;  /* 0x000000261b1b7c10 */ /* 0x004fe400087fe4ff */
[----:B------:R-:W-:-:S03]  /*33120*/  ISETP.GE.U32.AND P0, PT, R26, UR4, PT ;  /* 0x000000041a007c0c */ /* 0x000fc6000bf06070 */
[----:B------:R1:W-:Y:S01]  /*33130*/  STL [R1+0x4b0], R27 ;  /* 0x0004b01b01007387 */ /* 0x0003e20000100800 */
[----:B------:R-:W-:-:S13]  /*33140*/  ISETP.GE.U32.AND.EX P0, PT, R27, UR5, PT, P0 ;  /* 0x000000051b007c0c */ /* 0x000fda000bf06100 */
[----:B-1----:R-:W-:Y:S05]  /*33150*/  @P0 BRA `(.L_x_996) ;  /* 0x0000000400780947 */ /* 0x002fea0003800000 */
[----:B------:R-:W1:Y:S01]  /*33160*/  S2R R22, SR_CTAID.X ;  /* 0x0000000000167919 */ /* 0x000e620000002500 */
[----:B------:R-:W2:Y:S01]  /*33170*/  LDC.64 R12, c[0x0][0x8d0] ;  /* 0x00023400ff0c7b82 */ /* 0x000ea20000000a00 */
[----:B------:R-:W-:Y:S01]  /*33180*/  ULDC UR4, c[0x0][0x150] ;  /* 0x0000540000047ab9 */ /* 0x000fe20000000800 */
[----:B------:R-:W-:Y:S01]  /*33190*/  MOV R8, R26 ;  /* 0x0000001a00087202 */ /* 0x000fe20000000f00 */
[----:B------:R-:W3:Y:S01]  /*331a0*/  S2R R24, SR_CTAID.Y ;  /* 0x0000000000187919 */ /* 0x000ee20000002600 */
[----:B------:R-:W-:-:S04]  /*331b0*/  MOV R9, R27 ;  /* 0x0000001b00097202 */ /* 0x000fc80000000f00 */
[----:B------:R-:W4:Y:S08]  /*331c0*/  LDC R25, c[0x0][0x144] ;  /* 0x00005100ff197b82 */ /* 0x000f300000000800 */
[----:B------:R-:W3:Y:S08]  /*331d0*/  LDC R14, c[0x0][0x8d8] ;  /* 0x00023600ff0e7b82 */ /* 0x000ef00000000800 */
[----:B------:R-:W3:Y:S01]  /*331e0*/  LDC.64 R18, c[0x0][0x8c8] ;  /* 0x00023200ff127b82 */ /* 0x000ee20000000a00 */
[----:B--2---:R-:W-:-:S04]  /*331f0*/  ISETP.NE.U32.AND P0, PT, R12, RZ, PT ;  /* 0x000000ff0c00720c */ /* 0x004fc80003f05070 */
[----:B------:R-:W-:Y:S02]  /*33200*/  ISETP.NE.AND.EX P0, PT, R13, RZ, PT, P0 ;  /* 0x000000ff0d00720c */ /* 0x000fe40003f05300 */
[----:B-1----:R-:W-:-:S05]  /*33210*/  I2FP.F32.U32 R0, R22 ;  /* 0x0000001600007245 */ /* 0x002fca0000201000 */
[----:B------:R-:W-:-:S04]  /*33220*/  FMUL R0, R0, UR4 ;  /* 0x0000000400007c20 */ /* 0x000fc80008400000 */
[----:B------:R1:W2:Y:S02]  /*33230*/  F2I.U32.TRUNC.NTZ R23, R0 ;  /* 0x0000000000177305 */ /* 0x0002a4000020f000 */
[----:B----4-:R-:W-:Y:S05]  /*33240*/  @!P0 BRA `(.L_x_997) ;  /* 0x0000000000288947 */ /* 0x010fea0003800000 */
[----:B-1----:R-:W1:Y:S02]  /*33250*/  LDC R0, c[0x0][0x8dc] ;  /* 0x00023700ff007b82 */ /* 0x002e640000000800 */
[----:B-1----:R-:W-:-:S04]  /*33260*/  IADD3 R3, P0, R26, R0, RZ ;  /* 0x000000001a037210 */ /* 0x002fc80007f1e0ff */
        /* <DEDUP_REMOVED lines=8> */
.L_x_997:
[-CC-:B---3--:R-:W-:Y:S01]  /*332f0*/  SHF.R.U64 R30, R8, R14.reuse, R9.reuse ;  /* 0x0000000e081e7219 */ /* 0x188fe20000001209 */
[----:B------:R-:W3:Y:S01]  /*33300*/  LDC.64 R20, c[0x0][0x8e8] ;  /* 0x00023a00ff147b82 */ /* 0x000ee20000000a00 */
[----:B-1----:R-:W-:Y:S01]  /*33310*/  SHF.R.U32.HI R0, RZ, R14, R9 ;  /* 0x0000000eff007219 */ /* 0x002fe20000011609 */
[----:B------:R-:W-:Y:S01]  /*33320*/  ULDC UR4, c[0x0][0x154] ;  /* 0x0000550000047ab9 */ /* 0x000fe20000000800 */
[----:B------:R-:W-:Y:S02]  /*33330*/  IADD3 R3, P0, RZ, -R30, RZ ;  /* 0x8000001eff037210 */ /* 0x000fe40007f1e0ff */
[----:B------:R-:W-:Y:S02]  /*33340*/  MOV R4, R26 ;  /* 0x0000001a00047202 */ /* 0x000fe40000000f00 */
[----:B------:R-:W-:Y:S01]  /*33350*/  IADD3.X R5, RZ, ~R0, RZ, P0, !PT ;  /* 0x80000000ff057210 */ /* 0x000fe200007fe4ff */
[----:B------:R-:W1:Y:S01]  /*33360*/  LDC R6, c[0x0][0x8c0] ;  /* 0x00023000ff067b82 */ /* 0x000e620000000800 */
[----:B--2---:R-:W-:-:S02]  /*33370*/  IADD3 R23, -R23, RZ, RZ ;  /* 0x000000ff17177210 */ /* 0x004fc40007ffe1ff */
[----:B------:R-:W-:Y:S01]  /*33380*/  MOV R7, 0x1 ;  /* 0x0000000100077802 */ /* 0x000fe20000000f00 */
[-C--:B------:R-:W-:Y:S01]  /*33390*/  IMAD R0, R5, R18.reuse, RZ ;  /* 0x0000001205007224 */ /* 0x080fe200078e02ff */
[----:B------:R-:W-:Y:S01]  /*333a0*/  MOV R5, R27 ;  /* 0x0000001b00057202 */ /* 0x000fe20000000f00 */
[----:B------:R-:W-:Y:S02]  /*333b0*/  IMAD R26, R25, R23, R22 ;  /* 0x00000017191a7224 */ /* 0x000fe400078e0216 */
[----:B------:R-:W2:Y:S01]  /*333c0*/  LDC R8, c[0x0][0x8b0] ;  /* 0x00022c00ff087b82 */ /* 0x000ea20000000800 */
[----:B------:R-:W-:-:S04]  /*333d0*/  IMAD.WIDE.U32 R4, R3, R18, R4 ;  /* 0x0000001203047225 */ /* 0x000fc800078e0004 */
[----:B------:R-:W-:Y:S01]  /*333e0*/  IMAD R3, R3, R19, R0 ;  /* 0x0000001303037224 */ /* 0x000fe200078e0200 */
[----:B------:R-:W-:Y:S02]  /*333f0*/  I2FP.F32.U32 R0, R24 ;  /* 0x0000001800007245 */ /* 0x000fe40000201000 */
[----:B------:R-:W4:Y:S01]  /*33400*/  LDC R28, c[0x0][0x900] ;  /* 0x00024000ff1c7b82 */ /* 0x000f220000000800 */
[----:B---3--:R-:W-:Y:S02]  /*33410*/  ISETP.NE.U32.AND P0, PT, R20, RZ, PT ;  /* 0x000000ff1400720c */ /* 0x008fe40003f05070 */
[----:B------:R-:W-:Y:S01]  /*33420*/  IADD3 R3, R5, R3, RZ ;  /* 0x0000000305037210 */ /* 0x000fe20007ffe0ff */
[----:B------:R-:W-:Y:S01]  /*33430*/  FMUL R0, R0, UR4 ;  /* 0x0000000400007c20 */ /* 0x000fe20008400000 */
[----:B------:R-:W-:Y:S02]  /*33440*/  ISETP.NE.AND.EX P0, PT, R21, RZ, PT, P0 ;  /* 0x000000ff1500720c */ /* 0x000fe40003f05300 */
[----:B------:R-:W-:Y:S01]  /*33450*/  MOV R5, 0xffffffff ;  /* 0xffffffff00057802 */ /* 0x000fe20000000f00 */
[----:B------:R-:W3:Y:S01]  /*33460*/  LDC R19, c[0x0][0x148] ;  /* 0x00005200ff137b82 */ /* 0x000ee20000000800 */
[-CC-:B-1----:R-:W-:Y:S01]  /*33470*/  SHF.R.U64 R14, R4, R6.reuse, R3.reuse ;  /* 0x00000006040e7219 */ /* 0x182fe20000001203 */
[----:B------:R1:W1:Y:S01]  /*33480*/  F2I.U32.TRUNC.NTZ R15, R0 ;  /* 0x00000000000f7305 */ /* 0x000262000020f000 */
[----:B------:R-:W-:-:S05]  /*33490*/  SHF.R.U32.HI R3, RZ, R6, R3 ;  /* 0x00000006ff037219 */ /* 0x000fca0000011603 */
[----:B------:R-:W1:Y:S01]  /*334a0*/  LDC R22, c[0x0][0x8a8] ;  /* 0x00022a00ff167b82 */ /* 0x000e620000000800 */
[-CC-:B--2---:R-:W-:Y:S02]  /*334b0*/  SHF.R.U64 R12, R14, R8.reuse, R3.reuse ;  /* 0x000000080e0c7219 */ /* 0x184fe40000001203 */
[----:B------:R-:W-:-:S05]  /*334c0*/  SHF.R.U32.HI R3, RZ, R8, R3 ;  /* 0x00000008ff037219 */ /* 0x000fca0000011603 */
[----:B------:R-:W2:Y:S01]  /*334d0*/  LDC R25, c[0x0][0x8f0] ;  /* 0x00023c00ff197b82 */ /* 0x000ea20000000800 */
[-C--:B----4-:R-:W-:Y:S02]  /*334e0*/  SHF.L.U32 R4, R5, R28.reuse, RZ ;  /* 0x0000001c05047219 */ /* 0x090fe400000006ff */
[-CC-:B------:R-:W-:Y:S02]  /*334f0*/  SHF.R.U64 R18, R12, R28.reuse, R3.reuse ;  /* 0x0000001c0c127219 */ /* 0x180fe40000001203 */
[----:B------:R-:W-:Y:S02]  /*33500*/  SHF.R.U32.HI R5, RZ, R28, R3 ;  /* 0x0000001cff057219 */ /* 0x000fe40000011603 */
[----:B------:R-:W-:Y:S01]  /*33510*/  LOP3.LUT R23, RZ, R4, RZ, 0x33, !PT ;  /* 0x00000004ff177212 */ /* 0x000fe200078e33ff */
[----:B------:R-:W4:Y:S01]  /*33520*/  LDC R27, c[0x0][0x8e0] ;  /* 0x00023800ff1b7b82 */ /* 0x000f220000000800 */
[----:B------:R-:W-:Y:S02]  /*33530*/  SHF.L.U32 R28, R7, R28, RZ ;  /* 0x0000001c071c7219 */ /* 0x000fe400000006ff */
[----:B------:R-:W-:-:S05]  /*33540*/  MOV R4, R18 ;  /* 0x0000001200047202 */ /* 0x000fca0000000f00 */
[----:B------:R-:W1:Y:S01]  /*33550*/  LDC R29, c[0x0][0x8b8] ;  /* 0x00022e00ff1d7b82 */ /* 0x000e620000000800 */
[----:B------:R-:W-:Y:S05]  /*33560*/  @!P0 BRA `(.L_x_998) ;  /* 0x0000000000288947 */ /* 0x000fea0003800000 */
        /* <DEDUP_REMOVED lines=10> */
.L_x_998:
[----:B------:R-:W5:Y:S01]  /*33610*/  LDC R3, c[0x0][0x904] ;  /* 0x00024100ff037b82 */ /* 0x000f620000000800 */
[----:B-12---:R-:W-:Y:S02]  /*33620*/  SHF.R.U64 R0, R4, R25, R5 ;  /* 0x0000001904007219 */ /* 0x006fe40000001205 */
[----:B------:R-:W-:Y:S02]  /*33630*/  LOP3.LUT R5, R12, R23, RZ, 0xc0, !PT ;  /* 0x000000170c057212 */ /* 0x000fe400078ec0ff */
[----:B------:R-:W-:Y:S02]  /*33640*/  IADD3 R15, -R15, RZ, RZ ;  /* 0x000000ff0f0f7210 */ /* 0x000fe40007ffe1ff */
[----:B------:R-:W-:Y:S01]  /*33650*/  IADD3 R7, R22, -0x1, RZ ;  /* 0xffffffff16077810 */ /* 0x000fe20007ffe0ff */
[----:B------:R-:W-:Y:S01]  /*33660*/  IMAD R5, R28, R0, R5 ;  /* 0x000000001c057224 */ /* 0x000fe200078e0205 */
[----:B------:R-:W-:Y:S02]  /*33670*/  R2UR UR43, R30 ;  /* 0x000000001e2b72ca */ /* 0x000fe400000e0000 */
[----:B------:R-:W-:-:S02]  /*33680*/  LOP3.LUT R7, R14, R7, RZ, 0xc0, !PT ;  /* 0x000000070e077212 */ /* 0x000fc400078ec0ff */
[----:B-----5:R-:W-:Y:S02]  /*33690*/  ISETP.NE.AND P0, PT, R3, 0x1, PT ;  /* 0x000000010300780c */ /* 0x020fe40003f05270 */
[----:B------:R-:W-:-:S05]  /*336a0*/  IADD3 R3, -R0, RZ, RZ ;  /* 0x000000ff00037210 */ /* 0x000fca0007ffe1ff */
[----:B----4-:R-:W-:-:S04]  /*336b0*/  IMAD R0, R3, R27, R18 ;  /* 0x0000001b03007224 */ /* 0x010fc800078e0212 */
[----:B------:R-:W-:Y:S02]  /*336c0*/  IMAD R0, R0, R22, R7 ;  /* 0x0000001600007224 */ /* 0x000fe400078e0207 */
[----:B---3--:R-:W-:-:S04]  /*336d0*/  @P0 IMAD R26, R19, R15, R24 ;  /* 0x0000000f131a0224 */ /* 0x008fc800078e0218 */
[----:B------:R-:W-:-:S05]  /*336e0*/  IMAD R5, R5, R29, R26 ;  /* 0x0000001d05057224 */ /* 0x000fca00078e021a */
[----:B------:R-:W-:Y:S02]  /*336f0*/  SEL R3, R0, R5, !P0 ;  /* 0x0000000500037207 */ /* 0x000fe40004000000 */
[----:B------:R-:W-:Y:S02]  /*33700*/  SEL R5, R5, R0, !P0 ;  /* 0x0000000005057207 */ /* 0x000fe40004000000 */
[----:B------:R-:W-:Y:S02]  /*33710*/  R2UR UR41, R3 ;  /* 0x00000000032972ca */ /* 0x000fe400000e0000 */
[----:B------:R-:W-:-:S04]  /*33720*/  MOV R3, 0x1 ;  /* 0x0000000100037802 */ /* 0x000fc80000000f00 */
[----:B------:R-:W-:-:S09]  /*33730*/  PRMT R0, R3, 0x7610, R0 ;  /* 0x0000761003007816 */ /* 0x000fd20000000000 */
.L_x_996:
[----:B------:R-:W-:Y:S01]  /*33740*/  LOP3.LUT P0, RZ, R0, 0xff, RZ, 0xc0, !PT ;  /* 0x000000ff00ff7812 */ /* 0x000fe2000780c0ff */
[----:B------:R-:W-:Y:S01]  /*33750*/  UIMAD.WIDE.U32 UR4, UR51, -0x55555555, URZ ;  /* 0xaaaaaaab330478a5 */ /* 0x000fe2000f8e003f */
[----:B------:R-:W-:Y:S02]  /*33760*/  MOV R19, R11 ;  /* 0x0000000b00137202 */ /* 0x000fe40000000f00 */
[----:B------:R-:W-:Y:S01]  /*33770*/  MOV R18, R10 ;  /* 0x0000000a00127202 */ /* 0x000fe20000000f00 */
[----:B------:R-:W-:-:S04]  /*33780*/  USHF.R.U32.HI UR4, URZ, 0x2, UR5 ;  /* 0x000000023f047899 */ /* 0x000fc80008011605 */
[----:B------:R-:W-:-:S04]  /*33790*/  UIMAD UR51, UR4, -0x6, UR51 ;  /* 0xfffffffa043378a4 */ /* 0x000fc8000f8e0233 */
[----:B------:R-:W-:Y:S08]  /*337a0*/  @P0 BRA `(.L_x_999) ;  /* 0xfffffce000540947 */ /* 0x000ff0000383ffff */
[----:B------:R-:W-:-:S04]  /*337b0*/  DEPBAR.LE SB0, 0x0 ;  /* 0x000080000000791a */ /* 0x000fc80000000000 */
[----:B------:R-:W-:Y:S05]  /*337c0*/  EXIT ;  /* 0x000000000000794d */ /* 0x000fea0003800000 */
.L_x_12:
[----:B------:R-:W3:Y:S01]  /*337d0*/  LDL R163, [R1+0x4ac] ;  /* 0x0004ac0001a37983 */ /* 0x000ee20000100800 */
[----:B------:R-:W-:-:S03]  /*337e0*/  ULDC.64 UR4, c[0x0][0x8f8] ;  /* 0x00023e0000047ab9 */ /* 0x000fc60000000a00 */
[----:B------:R-:W4:Y:S01]  /*337f0*/  LDL R162, [R1+0x4b0] ;  /* 0x0004b00001a27983 */ /* 0x000f220000100800 */
[----:B------:R-:W-:Y:S02]  /*33800*/  PRMT R4, RZ, 0x7610, R4 ;  /* 0x00007610ff047816 */ /* 0x000fe40000000004 */
[----:B------:R-:W-:Y:S02]  /*33810*/  MOV R2, 0xffffffff ;  /* 0xffffffff00027802 */ /* 0x000fe40000000f00 */
[----:B------:R-:W-:Y:S02]  /*33820*/  MOV R3, 0xffffffff ;  /* 0xffffffff00037802 */ /* 0x000fe40000000f00 */
[----:B------:R-:W-:Y:S02]  /*33830*/  MOV R10, 0xffffffff ;  /* 0xffffffff000a7802 */ /* 0x000fe40000000f00 */
[----:B---3--:R-:W-:-:S04]  /*33840*/  ISETP.GE.U32.AND P0, PT, R163, UR4, PT ;  /* 0x00000004a3007c0c */ /* 0x008fc8000bf06070 */
[----:B----4-:R-:W-:-:S13]  /*33850*/  ISETP.GE.U32.AND.EX P0, PT, R162, UR5, PT, P0 ;  /* 0x00000005a2007c0c */ /* 0x010fda000bf06100 */
[----:B------:R-:W-:Y:S05]  /*33860*/  @P0 BRA `(.L_x_1000) ;  /* 0x0000000400340947 */ /* 0x000fea0003800000 */
[----:B------:R-:W3:Y:S01]  /*33870*/  LDC.64 R14, c[0x0][0x8d0] ;  /* 0x00023400ff0e7b82 */ /* 0x000ee20000000a00 */
[----:B------:R-:W-:Y:S02]  /*33880*/  MOV R8, R163 ;  /* 0x000000a300087202 */ /* 0x000fe40000000f00 */
[----:B------:R-:W-:-:S05]  /*33890*/  MOV R9, R162 ;  /* 0x000000a200097202 */ /* 0x000fca0000000f00 */
[----:B------:R-:W4:Y:S08]  /*338a0*/  LDC R10, c[0x0][0x8d8] ;  /* 0x00023600ff0a7b82 */ /* 0x000f300000000800 */
[----:B------:R-:W1:Y:S01]  /*338b0*/  LDC.64 R16, c[0x0][0x8c8] ;  /* 0x00023200ff107b82 */ /* 0x000e620000000a00 */
[----:B---3--:R-:W-:-:S04]  /*338c0*/  ISETP.NE.U32.AND P0, PT, R14, RZ, PT ;  /* 0x000000ff0e00720c */ /* 0x008fc80003f05070 */
[----:B------:R-:W-:-:S13]  /*338d0*/  ISETP.NE.AND.EX P0, PT, R15, RZ, PT, P0 ;  /* 0x000000ff0f00720c */ /* 0x000fda0003f05300 */
[----:B-1--4-:R-:W-:Y:S05]  /*338e0*/  @!P0 BRA `(.L_x_1001) ;  /* 0x0000000000288947 */ /* 0x012fea0003800000 */
[----:B------:R-:W1:Y:S02]  /*338f0*/  LDC R2, c[0x0][0x8dc] ;  /* 0x00023700ff027b82 */ /* 0x000e640000000800 */
        /* <DEDUP_REMOVED lines=9> */
.L_x_1001:
[----:B------:R-:W1:Y:S01]  /*33990*/  LDC.64 R20, c[0x0][0x8e8] ;  /* 0x00023a00ff147b82 */ /* 0x000e620000000a00 */
[-CC-:B------:R-:W-:Y:S02]  /*339a0*/  SHF.R.U64 R14, R8, R10.reuse, R9.reuse ;  /* 0x0000000a080e7219 */ /* 0x180fe40000001209 */
[----:B------:R-:W-:Y:S02]  /*339b0*/  SHF.R.U32.HI R2, RZ, R10, R9 ;  /* 0x0000000aff027219 */ /* 0x000fe40000011609 */
[----:B------:R-:W-:-:S03]  /*339c0*/  IADD3 R5, P0, RZ, -R14, RZ ;  /* 0x8000000eff057210 */ /* 0x000fc60007f1e0ff */
[----:B------:R-:W3:Y:S01]  /*339d0*/  LDC R8, c[0x0][0x8c0] ;  /* 0x00023000ff087b82 */ /* 0x000ee20000000800 */
[----:B------:R-:W-:Y:S02]  /*339e0*/  IADD3.X R3, RZ, ~R2, RZ, P0, !PT ;  /* 0x80000002ff037210 */ /* 0x000fe400007fe4ff */
[----:B------:R-:W-:-:S03]  /*339f0*/  MOV R2, R163 ;  /* 0x000000a300027202 */ /* 0x000fc60000000f00 */
[----:B------:R-:W-:Y:S01]  /*33a00*/  IMAD R4, R3, R16, RZ ;  /* 0x0000001003047224 */ /* 0x000fe200078e02ff */
[----:B------:R-:W-:Y:S01]  /*33a10*/  MOV R3, R162 ;  /* 0x000000a200037202 */ /* 0x000fe20000000f00 */
[----:B------:R-:W4:Y:S02]  /*33a20*/  LDC R18, c[0x0][0x8b0] ;  /* 0x00022c00ff127b82 */ /* 0x000f240000000800 */
[----:B------:R-:W-:-:S06]  /*33a30*/  IMAD.WIDE.U32 R2, R5, R16, R2 ;  /* 0x0000001005027225 */ /* 0x000fcc00078e0002 */
[----:B------:R-:W5:Y:S01]  /*33a40*/  LDC R19, c[0x0][0x900] ;  /* 0x00024000ff137b82 */ /* 0x000f620000000800 */
[----:B------:R-:W-:Y:S01]  /*33a50*/  IMAD R5, R5, R17, R4 ;  /* 0x0000001105057224 */ /* 0x000fe200078e0204 */
[----:B-1----:R-:W-:Y:S02]  /*33a60*/  ISETP.NE.U32.AND P0, PT, R20, RZ, PT ;  /* 0x000000ff1400720c */ /* 0x002fe40003f05070 */
[----:B------:R-:W-:Y:S02]  /*33a70*/  MOV R4, 0xffffffff ;  /* 0xffffffff00047802 */ /* 0x000fe40000000f00 */
[----:B------:R-:W-:Y:S02]  /*33a80*/  IADD3 R3, R3, R5, RZ ;  /* 0x0000000503037210 */ /* 0x000fe40007ffe0ff */
[----:B------:R-:W1:Y:S01]  /*33a90*/  LDC R16, c[0x0][0x8a8] ;  /* 0x00022a00ff107b82 */ /* 0x000e620000000800 */
[----:B------:R-:W-:Y:S02]  /*33aa0*/  ISETP.NE.AND.EX P0, PT, R21, RZ, PT, P0 ;  /* 0x000000ff1500720c */ /* 0x000fe40003f05300 */
[----:B---3--:R-:W-:-:S02]  /*33ab0*/  SHF.R.U64 R10, R2, R8, R3 ;  /* 0x00000008020a7219 */ /* 0x008fc40000001203 */
[----:B------:R-:W-:-:S03]  /*33ac0*/  SHF.R.U32.HI R3, RZ, R8, R3 ;  /* 0x00000008ff037219 */ /* 0x000fc60000011603 */
[----:B------:R-:W3:Y:S01]  /*33ad0*/  LDC R22, c[0x0][0x8f0] ;  /* 0x00023c00ff167b82 */ /* 0x000ee20000000800 */
[-CC-:B----4-:R-:W-:Y:S02]  /*33ae0*/  SHF.R.U64 R15, R10, R18.reuse, R3.reuse ;  /* 0x000000120a0f7219 */ /* 0x190fe40000001203 */
[----:B------:R-:W-:Y:S02]  /*33af0*/  SHF.R.U32.HI R2, RZ, R18, R3 ;  /* 0x00000012ff027219 */ /* 0x000fe40000011603 */
[----:B------:R-:W-:-:S03]  /*33b00*/  MOV R18, 0x1 ;  /* 0x0000000100127802 */ /* 0x000fc60000000f00 */
[----:B------:R-:W4:Y:S01]  /*33b10*/  LDC R23, c[0x0][0x8e0] ;  /* 0x00023800ff177b82 */ /* 0x000f220000000800 */
[-C--:B-----5:R-:W-:Y:S02]  /*33b20*/  SHF.L.U32 R4, R4, R19.reuse, RZ ;  /* 0x0000001304047219 */ /* 0x0a0fe400000006ff */
[-CC-:B------:R-:W-:Y:S02]  /*33b30*/  SHF.R.U64 R17, R15, R19.reuse, R2.reuse ;  /* 0x000000130f117219 */ /* 0x180fe40000001202 */
[----:B------:R-:W-:Y:S02]  /*33b40*/  SHF.R.U32.HI R3, RZ, R19, R2 ;  /* 0x00000013ff037219 */ /* 0x000fe40000011602 */
[----:B------:R-:W-:Y:S01]  /*33b50*/  LOP3.LUT R24, RZ, R4, RZ, 0x33, !PT ;  /* 0x00000004ff187212 */ /* 0x000fe200078e33ff */
[----:B------:R-:W1:Y:S01]  /*33b60*/  LDC R25, c[0x0][0x8b8] ;  /* 0x00022e00ff197b82 */ /* 0x000e620000000800 */
        /* <DEDUP_REMOVED lines=12> */
.L_x_1002:
[----:B------:R-:W5:Y:S01]  /*33c30*/  LDC R4, c[0x0][0x904] ;  /* 0x00024100ff047b82 */ /* 0x000f620000000800 */
[----:B---3--:R-:W-:Y:S02]  /*33c40*/  SHF.R.U64 R3, R2, R22, R3 ;  /* 0x0000001602037219 */ /* 0x008fe40000001203 */
[----:B------:R-:W-:Y:S02]  /*33c50*/  SHF.L.U32 R18, R18, R19, RZ ;  /* 0x0000001312127219 */ /* 0x000fe400000006ff */
[----:B------:R-:W-:Y:S02]  /*33c60*/  LOP3.LUT R2, R15, R24, RZ, 0xc0, !PT ;  /* 0x000000180f027212 */ /* 0x000fe400078ec0ff */
[----:B-1----:R-:W-:-:S04]  /*33c70*/  IADD3 R5, R16, -0x1, RZ ;  /* 0xffffffff10057810 */ /* 0x002fc80007ffe0ff */
[----:B------:R-:W-:Y:S02]  /*33c80*/  LOP3.LUT R5, R10, R5, RZ, 0xc0, !PT ;  /* 0x000000050a057212 */ /* 0x000fe400078ec0ff */
[----:B------:R-:W-:Y:S02]  /*33c90*/  MOV R10, R14 ;  /* 0x0000000e000a7202 */ /* 0x000fe40000000f00 */
[----:B-----5:R-:W-:Y:S02]  /*33ca0*/  ISETP.NE.AND P0, PT, R4, 0x1, PT ;  /* 0x000000010400780c */ /* 0x020fe40003f05270 */
[----:B------:R-:W-:Y:S01]  /*33cb0*/  IADD3 R4, -R3, RZ, RZ ;  /* 0x000000ff03047210 */ /* 0x000fe20007ffe1ff */
[----:B------:R-:W-:-:S04]  /*33cc0*/  IMAD R3, R18, R3, R2 ;  /* 0x0000000312037224 */ /* 0x000fc800078e0202 */
[----:B----4-:R-:W-:Y:S01]  /*33cd0*/  IMAD R2, R4, R23, R17 ;  /* 0x0000001704027224 */ /* 0x010fe200078e0211 */
[----:B------:R-:W-:-:S03]  /*33ce0*/  MOV R4, 0x1 ;  /* 0x0000000100047802 */ /* 0x000fc60000000f00 */
[----:B------:R-:W-:Y:S02]  /*33cf0*/  IMAD R5, R2, R16, R5 ;  /* 0x0000001002057224 */ /* 0x000fe400078e0205 */
[----:B------:R-:W-:-:S04]  /*33d00*/  @P0 IMAD R0, R11, R12, R6 ;  /* 0x0000000c0b000224 */ /* 0x000fc800078e0206 */
[----:B------:R-:W-:-:S05]  /*33d10*/  IMAD R0, R3, R25, R0 ;  /* 0x0000001903007224 */ /* 0x000fca00078e0200 */
[----:B------:R-:W-:Y:S02]  /*33d20*/  SEL R3, R5, R0, !P0 ;  /* 0x0000000005037207 */ /* 0x000fe40004000000 */
[----:B------:R-:W-:-:S07]  /*33d30*/  SEL R2, R0, R5, !P0 ;  /* 0x0000000500027207 */ /* 0x000fce0004000000 */
.L_x_1000:
[----:B------:R-:W-:-:S08]  /*33d40*/  NOP ;  /* 0x0000000000007918 */ /* 0x000fd00000000000 */
[----:B-1----:R-:W1:-:S00]  /*33d50*/  USETMAXREG.DEALLOC.CTAPOOL 0x18 ;  /* 0x00000018000079c8 */ /* 0x002e4000080e0500 */
[----:B------:R-:W-:-:S06]  /*33d60*/  UISETP.NE.AND UP0, UPT, UR46, 0x1, UPT ;  /* 0x000000012e00788c */ /* 0x000fcc000bf05270 */
[----:B------:R-:W-:-:S13]  /*33d70*/  PLOP3.LUT P0, PT, PT, PT, UP0, 0x80, 0x0 ;  /* 0x000000000000781c */ /* 0x000fda0003f0f008 */
[----:B--2---:R-:W-:Y:S05]  /*33d80*/  @!P0 EXIT ;  /* 0x000000000000894d */ /* 0x004fea0003800000 */
[----:B------:R-:W-:-:S06]  /*33d90*/  UISETP.NE.AND UP0, UPT, UR46, URZ, UPT ;  /* 0x0000003f2e00728c */ /* 0x000fcc000bf05270 */
[----:B------:R-:W-:-:S13]  /*33da0*/  PLOP3.LUT P0, PT, PT, PT, UP0, 0x80, 0x0 ;  /* 0x000000000000781c */ /* 0x000fda0003f0f008 */
[----:B-1----:R-:W-:Y:S05]  /*33db0*/  @!P0 BRA `(.L_x_1003) ;  /* 0x0000002400388947 */ /* 0x002fea0003800000 */
[----:B------:R-:W-:-:S04]  /*33dc0*/  UISETP.NE.AND UP0, UPT, UR53, URZ, UPT ;  /* 0x0000003f3500728c */ /* 0x000fc8000bf05270 */
[----:B------:R-:W-:-:S06]  /*33dd0*/  UISETP.NE.OR UP0, UPT, UR46, 0x2, UP0 ;  /* 0x000000022e00788c */ /* 0x000fcc0008705670 */
[----:B------:R-:W-:-:S13]  /*33de0*/  PLOP3.LUT P0, PT, PT, PT, UP0, 0x80, 0x0 ;  /* 0x000000000000781c */ /* 0x000fda0003f0f008 */
[----:B------:R-:W-:Y:S05]  /*33df0*/  @P0 EXIT ;  /* 0x000000000000094d */ /* 0x000fea0003800000 */
[----:B------:R-:W-:-:S13]  /*33e00*/  LOP3.LUT P2, RZ, R4, 0xff, RZ, 0xc0, !PT ;  /* 0x000000ff04ff7812 */ /* 0x000fda000784c0ff */
[----:B------:R-:W-:Y:S05]  /*33e10*/  @!P2 BRA `(.L_x_1004) ;  /* 0x000000000018a947 */ /* 0x000fea0003800000 */
[----:B------:R-:W-:Y:S01]  /*33e20*/  UMOV UR4, 0x400 ;  /* 0x0000040000047882 */ /* 0x000fe20000000000 */
[----:B------:R-:W-:Y:S01]  /*33e30*/  MOV R0, RZ ;  /* 0x000000ff00007202 */ /* 0x000fe20000000f00 */
[----:B------:R-:W-:-:S03]  /*33e40*/  ULEA UR4, UR37, UR4, 0x18 ;  /* 0x0000000425047291 */ /* 0x000fc6000f8ec03f */
[----:B------:R-:W-:-:S06]  /*33e50*/  SHF.L.U32 R0, R0, 0x1f, RZ ;  /* 0x0000001f00007819 */ /* 0x000fcc00000006ff */
[----:B------:R-:W1:Y:S02]  /*33e60*/  SYNCS.PHASECHK.TRANS64.TRYWAIT P0, [UR4+0xa8], R0 ;  /* 0x0000a800ff0075a7 */ /* 0x000e640008000144 */
[----:B-1----:R-:W-:Y:S05]  /*33e70*/  @!P0 BRA `(.L_x_1005) ;  /* 0x0000003800cc8947 */ /* 0x002fea0003800000 */
.L_x_1004:
[----:B-1----:R-:W-:Y:S01]  /*33e80*/  PRMT R0, RZ, 0x7610, R0 ;  /* 0x00007610ff007816 */ /* 0x002fe20000000000 */
[----:B------:R-:W-:Y:S06]  /*33e90*/  @P1 BRA `(.L_x_1006) ;  /* 0x0000000000281947 */ /* 0x000fec0003800000 */
[----:B------:R-:W-:Y:S02]  /*33ea0*/  ULDC.64 UR4, c[0x0][0x588] ;  /* 0x0001620000047ab9 */ /* 0x000fe40000000a00 */
[----:B------:R-:W-:-:S04]  /*33eb0*/  ISETP.NE.U32.AND P0, PT, RZ, UR4, PT ;  /* 0x00000004ff007c0c */ /* 0x000fc8000bf05070 */
[----:B------:R-:W-:-:S13]  /*33ec0*/  ISETP.NE.AND.EX P0, PT, RZ, UR5, PT, P0 ;  /* 0x00000005ff007c0c */ /* 0x000fda000bf05300 */
[----:B------:R-:W-:Y:S05]  /*33ed0*/  @!P0 BRA `(.L_x_1007) ;  /* 0x0000000000108947 */ /* 0x000fea0003800000 */
[----:B------:R-:W1:Y:S02]  /*33ee0*/  LDC.64 R6, c[0x0][0x588] ;  /* 0x00016200ff067b82 */ /* 0x000e640000000a00 */
[----:B-1----:R1:W5:Y:S01]  /*33ef0*/  LDG.E R6, desc[UR56][R6.64] ;  /* 0x0000003806067981 */ /* 0x002362000c1e1900 */
[----:B------:R-:W-:Y:S01]  /*33f00*/  MOV R0, 0x1 ;  /* 0x0000000100007802 */ /* 0x000fe20000000f00 */
[----:B------:R-:W-:Y:S06]  /*33f10*/  BRA `(.L_x_1006) ;  /* 0x0000000000087947 */ /* 0x000fec0003800000 */
.L_x_1007:
[----:B------:R-:W2:Y:S01]  /*33f20*/  LDC R6, c[0x0][0x580] ;  /* 0x00016000ff067b82 */ /* 0x000ea20000000800 */
[----:B------:R-:W-:-:S07]  /*33f30*/  MOV R0, 0x1 ;  /* 0x0000000100007802 */ /* 0x000fce0000000f00 */
.L_x_1006:
[----:B------:R-:W-:Y:S05]  /*33f40*/  @!P2 BRA `(.L_x_1008) ;  /* 0x000000200050a947 */ /* 0x000fea0003800000 */
[----:B------:R-:W3:Y:S01]  /*33f50*/  LDC R16, c[0x0][0x900] ;  /* 0x00024000ff107b82 */ /* 0x000ee20000000800 */
[----:B------:R-:W-:Y:S01]  /*33f60*/  MOV R5, 0xffffffff ;  /* 0xffffffff00057802 */ /* 0x000fe20000000f00 */
[----:B------:R-:W-:Y:S01]  /*33f70*/  ULOP3.LUT UR21, UR39, 0x2, URZ, 0xfc, !UPT ;  /* 0x0000000227157892 */ /* 0x000fe2000f8efc3f */
[----:B-1----:R-:W-:Y:S01]  /*33f80*/  MOV R7, 0x1 ;  /* 0x0000000100077802 */ /* 0x002fe20000000f00 */
[----:B------:R-:W-:Y:S01]  /*33f90*/  ULDC.64 UR58, c[0x0][0x198] ;  /* 0x00006600003a7ab9 */ /* 0x000fe20000000a00 */
[----:B------:R-:W-:Y:S01]  /*33fa0*/  ULDC.64 UR6, c[0x0][0x588] ;  /* 0x0001620000067ab9 */ /* 0x000fe20000000a00 */
[----:B------:R-:W-:Y:S01]  /*33fb0*/  ULDC.64 UR4, c[0x0][0x8f8] ;  /* 0x00023e0000047ab9 */ /* 0x000fe20000000a00 */
[----:B------:R-:W-:Y:S01]  /*33fc0*/  ULDC.64 UR14, c[0x0][0x590] ;  /* 0x00016400000e7ab9 */ /* 0x000fe20000000a00 */
[----:B------:R-:W1:Y:S01]  /*33fd0*/  LDC R17, c[0x0][0x8a8] ;  /* 0x00022a00ff117b82 */ /* 0x000e620000000800 */
[-C--:B---3--:R-:W-:Y:S02]  /*33fe0*/  SHF.L.U32 R5, R5, R16.reuse, RZ ;  /* 0x0000001005057219 */ /* 0x088fe400000006ff */
[----:B------:R-:W-:-:S02]  /*33ff0*/  SHF.L.U32 R16, R7, R16, RZ ;  /* 0x0000001007107219 */ /* 0x000fc400000006ff */
[----:B------:R-:W-:Y:S02]  /*34000*/  LOP3.LUT R14, RZ, R5, RZ, 0x33, !PT ;  /* 0x00000005ff0e7212 */ /* 0x000fe400078e33ff */
[----:B-1----:R-:W-:-:S07]  /*34010*/  IADD3 R17, R17, -0x1, RZ ;  /* 0xffffffff11117810 */ /* 0x002fce0007ffe0ff */
.L_x_1112:
[----:B------:R-:W-:Y:S02]  /*34020*/  ISETP.NE.U32.AND P0, PT, RZ, UR14, PT ;  /* 0x0000000eff007c0c */ /* 0x000fe4000bf05070 */
[----:B------:R-:W-:Y:S02]  /*34030*/  R2UR UR51, R2 ;  /* 0x00000000023372ca */ /* 0x000fe400000e0000 */
[----:B------:R-:W-:Y:S02]  /*34040*/  R2UR UR50, R3 ;  /* 0x00000000033272ca */ /* 0x000fe400000e0000 */
[----:B------:R-:W-:-:S09]  /*34050*/  ISETP.NE.AND.EX P0, PT, RZ, UR15, PT, P0 ;  /* 0x0000000fff007c0c */ /* 0x000fd2000bf05300 */
[----:B------:R-:W-:Y:S02]  /*34060*/  USHF.L.U32 UR51, UR51, 0x8, URZ ;  /* 0x0000000833337899 */ /* 0x000fe4000800063f */
[----:B------:R-:W-:Y:S02]  /*34070*/  USHF.L.U32 UR50, UR50, 0x8, URZ ;  /* 0x0000000832327899 */ /* 0x000fe4000800063f */
[----:B------:R-:W-:Y:S10]  /*34080*/  @!P0 BRA `(.L_x_1009) ;  /* 0x00000000002c8947 */ /* 0x000ff40003800000 */
[----:B------:R-:W-:-:S04]  /*34090*/  ISETP.NE.U32.AND P1, PT, RZ, UR6, PT ;  /* 0x00000006ff007c0c */ /* 0x000fc8000bf25070 */
[----:B------:R-:W-:-:S13]  /*340a0*/  ISETP.NE.AND.EX P1, PT, RZ, UR7, PT, P1 ;  /* 0x00000007ff007c0c */ /* 0x000fda000bf25310 */
[----:B------:R-:W-:Y:S05]  /*340b0*/  @!P1 BRA `(.L_x_1010) ;  /* 0x0000000000189947 */ /* 0x000fea0003800000 */
[----:B------:R-:W1:Y:S01]  /*340c0*/  LDC.64 R2, c[0x0][0x588] ;  /* 0x00016200ff027b82 */ /* 0x000e620000000a00 */
[----:B------:R-:W-:-:S04]  /*340d0*/  IMAD R5, R10, UR14, RZ ;  /* 0x0000000e0a057c24 */ /* 0x000fc8000f8e02ff */
[----:B-1----:R-:W-:-:S05]  /*340e0*/  IMAD.WIDE R2, R5, 0x4, R2 ;  /* 0x0000000405027825 */ /* 0x002fca00078e0202 */
[----:B--2--5:R3:W5:Y:S01]  /*340f0*/  LDG.E R6, desc[UR56][R2.64] ;  /* 0x0000003802067981 */ /* 0x024762000c1e1900 */
[----:B------:R-:W-:Y:S01]  /*34100*/  MOV R0, 0x1 ;  /* 0x0000000100007802 */ /* 0x000fe20000000f00 */
[----:B------:R-:W-:Y:S06]  /*34110*/  BRA `(.L_x_1009) ;  /* 0x0000000000087947 */ /* 0x000fec0003800000 */
.L_x_1010:
[----:B--2--5:R-:W1:Y:S01]  /*34120*/  LDC R6, c[0x0][0x580] ;  /* 0x00016000ff067b82 */ /* 0x024e620000000800 */
[----:B------:R-:W-:-:S07]  /*34130*/  MOV R0, 0x1 ;  /* 0x0000000100007802 */ /* 0x000fce0000000f00 */
.L_x_1009:
[----:B------:R-:W-:Y:S05]  /*34140*/  @!P0 BRA `(.L_x_1011) ;  /* 0x00000000001c8947 */ /* 0x000fea0003800000 */
[----:B------:R-:W-:-:S13]  /*34150*/  LOP3.LUT P2, RZ, R0, 0xff, RZ, 0xc0, !PT ;  /* 0x000000ff00ff7812 */ /* 0x000fda000784c0ff */
[----:B---3--:R-:W3:Y:S02]  /*34160*/  @!P2 LDC.64 R2, c[0x0][0x588] ;  /* 0x00016200ff02ab82 */ /* 0x008ee40000000a00 */
[----:B---3--:R-:W-:-:S04]  /*34170*/  @!P2 ISETP.NE.U32.AND P0, PT, R2, RZ, PT ;  /* 0x000000ff0200a20c */ /* 0x008fc80003f05070 */
[----:B------:R-:W-:Y:S02]  /*34180*/  @!P2 ISETP.NE.AND.EX P1, PT, R3, RZ, PT, P0 ;  /* 0x000000ff0300a20c */ /* 0x000fe40003f25300 */
[----:B-12--5:R-:W-:Y:S02]  /*34190*/  @P2 FSETP.EQ.AND P0, PT, R6, RZ, PT ;  /* 0x000000ff0600220b */ /* 0x026fe40003f02000 */
[----:B------:R-:W-:Y:S01]  /*341a0*/  @!P2 PLOP3.LUT P0, PT, P1, PT, PT, 0x8, 0x0 ;  /* 0x000000000000a81c */ /* 0x000fe20000f0e170 */
[----:B------:R-:W-:-:S12]  /*341b0*/  BRA `(.L_x_1012) ;  /* 0x0000000000047947 */ /* 0x000fd80003800000 */
.L_x_1011:
[----:B-12--5:R-:W-:-:S13]  /*341c0*/  FSETP.EQ.AND P0, PT, R6, RZ, PT ;  /* 0x000000ff0600720b */ /* 0x026fda0003f02000 */
.L_x_1012:
[----:B------:R-:W-:Y:S01]  /*341d0*/  UISETP.NE.AND UP0, UPT, UR21, 0x3, UPT ;  /* 0x000000031500788c */ /* 0x000fe2000bf05270 */
[----:B------:R-:W-:-:S04]  /*341e0*/  ELECT P1, URZ, PT ;  /* 0x00000000003f782f */ /* 0x000fc80003820000 */
[----:B------:R-:W-:Y:S02]  /*341f0*/  PLOP3.LUT P0, PT, P1, P0, PT, 0x20, 0x0 ;  /* 0x000000000000781c */ /* 0x000fe40000f00470 */
[----:B------:R-:W-:-:S13]  /*34200*/  PLOP3.LUT P1, PT, PT, PT, UP0, 0x80, 0x0 ;  /* 0x000000000000781c */ /* 0x000fda0003f2f008 */
[----:B------:R-:W-:Y:S05]  /*34210*/  @!P1 BRA `(.L_x_1013) ;  /* 0x0000000000049947 */ /* 0x000fea0003800000 */
[----:B------:R-:W-:Y:S01]  /*34220*/  BPT.TRAP 0x1 ;  /* 0x000000040000795c */ /* 0x000fe20000300000 */
.L_x_1013:
[----:B------:R-:W1:Y:S01]  /*34230*/  S2UR UR37, SR_CgaCtaId ;  /* 0x00000000002579c3 */ /* 0x000e620000008800 */
[----:B------:R-:W-:Y:S01]  /*34240*/  UMOV UR13, 0x400 ;  /* 0x00000400000d7882 */ /* 0x000fe20000000000 */
[----:B---3--:R-:W-:-:S04]  /*34250*/  MOV R2, 0x1 ;  /* 0x0000000100027802 */ /* 0x008fc80000000f00 */
[----:B------:R-:W-:Y:S01]  /*34260*/  SHF.L.U32 R2, R2, 0x1f, RZ ;  /* 0x0000001f02027819 */ /* 0x000fe200000006ff */
[----:B-1----:R-:W-:-:S09]  /*34270*/  ULEA UR13, UR37, UR13, 0x18 ;  /* 0x0000000d250d7291 */ /* 0x002fd2000f8ec03f */
[----:B------:R-:W1:Y:S02]  /*34280*/  SYNCS.PHASECHK.TRANS64.TRYWAIT P2, [UR13+0x80], R2 ;  /* 0x00008002ff0075a7 */ /* 0x000e64000804014d */
[----:B-1----:R-:W-:Y:S05]  /*34290*/  @!P2 BRA `(.L_x_1014) ;  /* 0x0000003400dca947 */ /* 0x002fea0003800000 */
.L_x_1161:
[----:B------:R-:W-:Y:S04]  /*342a0*/  BSSY B0, `(.L_x_1015) ;  /* 0x000000e000007945 */ /* 0x000fe80003800000 */
[----:B------:R-:W-:Y:S05]  /*342b0*/  @!P0 BRA `(.L_x_1016) ;  /* 0x0000000000308947 */ /* 0x000fea0003800000 */
[----:B------:R-:W-:Y:S01]  /*342c0*/  R2UR UR52, R10 ;  /* 0x000000000a3472ca */ /* 0x000fe200000e0000 */
[----:B------:R-:W-:Y:S02]  /*342d0*/  UIADD3 UR8, UP0, UR58, 0x3f0, URZ ;  /* 0x000003f03a087890 */ /* 0x000fe4000ff1e03f */
[----:B------:R-:W-:Y:S02]  /*342e0*/  UIADD3 UR48, UR13, 0x100, URZ ;  /* 0x000001000d307890 */ /* 0x000fe4000fffe03f */
[----:B------:R-:W-:Y:S02]  /*342f0*/  UIADD3 UR49, UR13, 0x60, URZ ;  /* 0x000000600d317890 */ /* 0x000fe4000fffe03f */
[----:B------:R-:W-:Y:S01]  /*34300*/  UIADD3.X UR9, URZ, UR59, URZ, UP0, !UPT ;  /* 0x0000003b3f097290 */ /* 0x000fe200087fe43f */
[----:B------:R-:W-:Y:S01]  /*34310*/  UMOV UR10, 0x0 ;  /* 0x00000000000a7882 */ /* 0x000fe20000000000 */
[----:B------:R-:W-:-:S07]  /*34320*/  UMOV UR11, 0x10000000 ;  /* 0x10000000000b7882 */ /* 0x000fce0000000000 */
[----:B------:R2:W-:Y:S02]  /*34330*/  UTMALDG.3D [UR48], [UR8], desc[UR10] ;  /* 0x00000a30080075b4 */ /* 0x0005e40008011000 */
[----:B--2---:R-:W-:Y:S05]  /*34340*/  @!P1 BRA `(.L_x_1017) ;  /* 0x0000000000049947 */ /* 0x004fea0003800000 */
[----:B------:R-:W-:Y:S01]  /*34350*/  BPT.TRAP 0x1 ;  /* 0x000000040000795c */ /* 0x000fe20000300000 */
.L_x_1017:
[----:B-1----:R-:W1:Y:S02]  /*34360*/  LDC R3, c[0x0][0x800] ;  /* 0x00020000ff037b82 */ /* 0x002e640000000800 */
[----:B-1----:R2:W-:Y:S02]  /*34370*/  SYNCS.ARRIVE.TRANS64.RED.A0TR RZ, [UR13+0x60], R3 ;  /* 0x00006003ffff79a7 */ /* 0x0025e4000830040d */
.L_x_1016:
[----:B------:R-:W-:Y:S05]  /*34380*/  BSYNC B0 ;  /* 0x0000000000007941 */ /* 0x000fea0003800000 */
.L_x_1015:
[----:B------:R-:W-:Y:S05]  /*34390*/  @!P1 BRA `(.L_x_1018) ;  /* 0x0000000000049947 */ /* 0x000fea0003800000 */
[----:B------:R-:W-:Y:S01]  /*343a0*/  BPT.TRAP 0x1 ;  /* 0x000000040000795c */ /* 0x000fe20000300000 */
.L_x_1018:
[----:B------:R-:W-:-:S04]  /*343b0*/  UIADD3 UR41, UR13, 0x60, URZ ;  /* 0x000000600d297890 */ /* 0x000fc8000fffe03f */
[----:B------:R-:W-:-:S09]  /*343c0*/  UPRMT UR30, UR37, 0x654, UR41 ;  /* 0x00000654251e7896 */ /* 0x000fd20008000029 */
[----:B------:R-:W-:Y:S01]  /*343d0*/  SYNCS.ARRIVE.TRANS64.RED.A1T0 RZ, [UR30], RZ ;  /* 0x000000ffffff79a7 */ /* 0x000fe2000810041e */
[----:B------:R-:W-:Y:S05]  /*343e0*/  @!P1 BRA `(.L_x_1019) ;  /* 0x0000000000049947 */ /* 0x000fea0003800000 */
[----:B------:R-:W-:Y:S01]  /*343f0*/  BPT.TRAP 0x1 ;  /* 0x000000040000795c */ /* 0x000fe20000300000 */
.L_x_1019:
[----:B------:R-:W3:Y:S02]  /*34400*/  SYNCS.PHASECHK.TRANS64.TRYWAIT P2, [UR13+0x88], R2 ;  /* 0x00008802ff0075a7 */ /* 0x000ee4000804014d */
[----:B---3--:R-:W-:Y:S05]  /*34410*/  @!P2 BRA `(.L_x_1020) ;  /* 0x000000340094a947 */ /* 0x008fea0003800000 */
.L_x_1162:
[----:B------:R-:W-:Y:S04]  /*34420*/  BSSY B0, `(.L_x_1021) ;  /* 0x0000010000007945 */ /* 0x000fe80003800000 */
[----:B------:R-:W-:Y:S05]  /*34430*/  @!P0 BRA `(.L_x_1022) ;  /* 0x0000000000388947 */ /* 0x000fea0003800000 */
[----:B------:R-:W-:Y:S01]  /*34440*/  UIADD3 UR16, UP0, UR58, 0x3f0, URZ ;  /* 0x000003f03a107890 */ /* 0x000fe2000ff1e03f */
[----:B------:R-:W-:Y:S01]  /*34450*/  R2UR UR12, R10 ;  /* 0x000000000a0c72ca */ /* 0x000fe200000e0000 */
[----:B------:R-:W-:Y:S02]  /*34460*/  UIADD3 UR11, UR51, 0x80, URZ ;  /* 0x00000080330b7890 */ /* 0x000fe4000fffe03f */
[----:B------:R-:W-:Y:S02]  /*34470*/  UIADD3 UR8, UR13, 0x1100, URZ ;  /* 0x000011000d087890 */ /* 0x000fe4000fffe03f */
[----:B------:R-:W-:Y:S02]  /*34480*/  UIADD3 UR9, UR13, 0x68, URZ ;  /* 0x000000680d097890 */ /* 0x000fe4000fffe03f */
[----:B------:R-:W-:Y:S01]  /*34490*/  UIADD3.X UR17, URZ, UR59, URZ, UP0, !UPT ;  /* 0x0000003b3f117290 */ /* 0x000fe200087fe43f */
[----:B------:R-:W-:Y:S01]  /*344a0*/  UMOV UR18, 0x0 ;  /* 0x0000000000127882 */ /* 0x000fe20000000000 */
[----:B------:R-:W-:Y:S01]  /*344b0*/  UMOV UR19, 0x10000000 ;  /* 0x1000000000137882 */ /* 0x000fe20000000000 */
[----:B------:R-:W-:-:S06]  /*344c0*/  UMOV UR10, UR50 ;  /* 0x00000032000a7c82 */ /* 0x000fcc0008000000 */
[----:B------:R3:W-:Y:S02]  /*344d0*/  UTMALDG.3D [UR8], [UR16], desc[UR18] ;  /* 0x00001208100075b4 */ /* 0x0007e40008011000 */
[----:B---3--:R-:W-:Y:S05]  /*344e0*/  @!P1 BRA `(.L_x_1023) ;  /* 0x0000000000049947 */ /* 0x008fea0003800000 */
[----:B------:R-:W-:Y:S01]  /*344f0*/  BPT.TRAP 0x1 ;  /* 0x000000040000795c */ /* 0x000fe20000300000 */
.L_x_1023:
[----:B-12---:R-:W1:Y:S02]  /*34500*/  LDC R3, c[0x0][0x800] ;  /* 0x00020000ff037b82 */ /* 0x006e640000000800 */
[----:B-1----:R3:W-:Y:S02]  /*34510*/  SYNCS.ARRIVE.TRANS64.RED.A0TR RZ, [UR13+0x68], R3 ;  /* 0x00006803ffff79a7 */ /* 0x0027e4000830040d */
.L_x_1022:
[----:B------:R-:W-:Y:S05]  /*34520*/  BSYNC B0 ;  /* 0x0000000000007941 */ /* 0x000fea0003800000 */
.L_x_1021:
[----:B------:R-:W-:Y:S05]  /*34530*/  @!P1 BRA `(.L_x_1024) ;  /* 0x0000000000049947 */ /* 0x000fea0003800000 */
[----:B------:R-:W-:Y:S01]  /*34540*/  BPT.TRAP 0x1 ;  /* 0x000000040000795c */ /* 0x000fe20000300000 */
.L_x_1024:
[----:B------:R-:W-:Y:S02]  /*34550*/  UIADD3 UR33, UR13, 0x68, URZ ;  /* 0x000000680d217890 */ /* 0x000fe4000fffe03f */
[----:B------:R-:W-:Y:S02]  /*34560*/  UIADD3 UR10, UR50, 0x20, URZ ;  /* 0x00000020320a7890 */ /* 0x000fe4000fffe03f */
[----:B------:R-:W-:-:S09]  /*34570*/  UPRMT UR29, UR37, 0x654, UR33 ;  /* 0x00000654251d7896 */ /* 0x000fd20008000021 */
[----:B------:R-:W-:Y:S01]  /*34580*/  SYNCS.ARRIVE.TRANS64.RED.A1T0 RZ, [UR29], RZ ;  /* 0x000000ffffff79a7 */ /* 0x000fe2000810041d */
[----:B------:R-:W-:Y:S05]  /*34590*/  @!P1 BRA `(.L_x_1025) ;  /* 0x0000000000049947 */ /* 0x000fea0003800000 */
[----:B------:R-:W-:Y:S01]  /*345a0*/  BPT.TRAP 0x1 ;  /* 0x000000040000795c */ /* 0x000fe20000300000 */
.L_x_1025:
[----:B------:R-:W4:Y:S02]  /*345b0*/  SYNCS.PHASECHK.TRANS64.TRYWAIT P2, [UR13+0x90], R2 ;  /* 0x00009002ff0075a7 */ /* 0x000f24000804014d */
[----:B----4-:R-:W-:Y:S05]  /*345c0*/  @!P2 BRA `(.L_x_1026) ;  /* 0x000000340040a947 */ /* 0x010fea0003800000 */
.L_x_1163:
        /* <DEDUP_REMOVED lines=8> */
[----:B------:R-:W-:Y:S01]  /*34650*/  UMOV UR19, 0x10000000 ;  /* 0x1000000000137882 */ /* 0x000fe20000000000 */
[----:B------:R-:W-:-:S06]  /*34660*/  UMOV UR11, UR51 ;  /* 0x00000033000b7c82 */ /* 0x000fcc0008000000 */
[----:B------:R4:W-:Y:S02]  /*34670*/  UTMALDG.3D [UR8], [UR16], desc[UR18] ;  /* 0x00001208100075b4 */ /* 0x0009e40008011000 */
[----:B----4-:R-:W-:Y:S05]  /*34680*/  @!P1 BRA `(.L_x_1029) ;  /* 0x0000000000049947 */ /* 0x010fea0003800000 */
[----:B------:R-:W-:Y:S01]  /*34690*/  BPT.TRAP 0x1 ;  /* 0x000000040000795c */ /* 0x000fe20000300000 */
.L_x_1029:
[----:B-123--:R-:W1:Y:S02]  /*346a0*/  LDC R3, c[0x0][0x800] ;  /* 0x00020000ff037b82 */ /* 0x00ee640000000800 */
[----:B-1----:R4:W-:Y:S02]  /*346b0*/  SYNCS.ARRIVE.TRANS64.RED.A0TR RZ, [UR13+0x70], R3 ;  /* 0x00007003ffff79a7 */ /* 0x0029e4000830040d */
.L_x_1028:
[----:B------:R-:W-:Y:S05]  /*346c0*/  BSYNC B0 ;  /* 0x0000000000007941 */ /* 0x000fea0003800000 */
.L_x_1027:
[----:B------:R-:W-:Y:S05]  /*346d0*/  @!P1 BRA `(.L_x_1030) ;  /* 0x0000000000049947 */ /* 0x000fea0003800000 */
[----:B------:R-:W-:Y:S01]  /*346e0*/  BPT.TRAP 0x1 ;  /* 0x000000040000795c */ /* 0x000fe20000300000 */
.L_x_1030:
[----:B------:R-:W-:-:S04]  /*346f0*/  UIADD3 UR25, UR13, 0x70, URZ ;  /* 0x000000700d197890 */ /* 0x000fc8000fffe03f */
[----:B------:R-:W-:-:S09]  /*34700*/  UPRMT UR22, UR37, 0x654, UR25 ;  /* 0x0000065425167896 */ /* 0x000fd20008000019 */
[----:B------:R-:W-:Y:S01]  /*34710*/  SYNCS.ARRIVE.TRANS64.RED.A1T0 RZ, [UR22], RZ ;  /* 0x000000ffffff79a7 */ /* 0x000fe20008100416 */
[----:B------:R-:W-:Y:S05]  /*34720*/  @!P1 BRA `(.L_x_1031) ;  /* 0x0000000000049947 */ /* 0x000fea0003800000 */
[----:B------:R-:W-:Y:S01]  /*34730*/  BPT.TRAP 0x1 ;  /* 0x000000040000795c */ /* 0x000fe20000300000 */
.L_x_1031:
[----:B------:R-:W5:Y:S02]  /*34740*/  SYNCS.PHASECHK.TRANS64.TRYWAIT P2, [UR13+0x98], R2 ;  /* 0x00009802ff0075a7 */ /* 0x000f64000804014d */
[----:B-----5:R-:W-:Y:S05]  /*34750*/  @!P2 BRA `(.L_x_1032) ;  /* 0x0000003000f4a947 */ /* 0x020fea0003800000 */
.L_x_1164:
        /* <DEDUP_REMOVED lines=9> */
[----:B------:R-:W-:-:S07]  /*347f0*/  UMOV UR19, 0x10000000 ;  /* 0x1000000000137882 */ /* 0x000fce0000000000 */
[----:B------:R1:W-:Y:S02]  /*34800*/  UTMALDG.3D [UR8], [UR16], desc[UR18] ;  /* 0x00001208100075b4 */ /* 0x0003e40008011000 */
[----:B-1----:R-:W-:Y:S05]  /*34810*/  @!P1 BRA `(.L_x_1035) ;  /* 0x0000000000049947 */ /* 0x002fea0003800000 */
[----:B------:R-:W-:Y:S01]  /*34820*/  BPT.TRAP 0x1 ;  /* 0x000000040000795c */ /* 0x000fe20000300000 */
.L_x_1035:
[----:B--234-:R-:W1:Y:S02]  /*34830*/  LDC R3, c[0x0][0x800] ;  /* 0x00020000ff037b82 */ /* 0x01ce640000000800 */
[----:B-1----:R1:W-:Y:S02]  /*34840*/  SYNCS.ARRIVE.TRANS64.RED.A0TR RZ, [UR13+0x78], R3 ;  /* 0x00007803ffff79a7 */ /* 0x0023e4000830040d */
.L_x_1034:
[----:B------:R-:W-:Y:S05]  /*34850*/  BSYNC B0 ;  /* 0x0000000000007941 */ /* 0x000fea0003800000 */
.L_x_1033:
[----:B------:R-:W-:Y:S05]  /*34860*/  @!P1 BRA `(.L_x_1036) ;  /* 0x0000000000049947 */ /* 0x000fea0003800000 */
[----:B------:R-:W-:Y:S01]  /*34870*/  BPT.TRAP 0x1 ;  /* 0x000000040000795c */ /* 0x000fe20000300000 */
.L_x_1036:
[----:B------:R-:W-:Y:S02]  /*34880*/  UIADD3 UR17, UR13, 0x78, URZ ;  /* 0x000000780d117890 */ /* 0x000fe4000fffe03f */
[----:B------:R-:W-:Y:S02]  /*34890*/  UIADD3 UR42, UR50, 0x40, URZ ;  /* 0x00000040322a7890 */ /* 0x000fe4000fffe03f */
[----:B------:R-:W-:-:S09]  /*348a0*/  UPRMT UR23, UR37, 0x654, UR17 ;  /* 0x0000065425177896 */ /* 0x000fd20008000011 */
[----:B------:R-:W-:Y:S01]  /*348b0*/  SYNCS.ARRIVE.TRANS64.RED.A1T0 RZ, [UR23], RZ ;  /* 0x000000ffffff79a7 */ /* 0x000fe20008100417 */
[----:B------:R-:W-:Y:S05]  /*348c0*/  @!P1 BRA `(.L_x_1037) ;  /* 0x0000000000049947 */ /* 0x000fea0003800000 */
[----:B------:R-:W-:Y:S01]  /*348d0*/  BPT.TRAP 0x1 ;  /* 0x000000040000795c */ /* 0x000fe20000300000 */
.L_x_1037:
[----:B-1234-:R-:W-:-:S04]  /*348e0*/  SHF.L.U32 R3, RZ, 0x1f, RZ ;  /* 0x0000001fff037819 */ /* 0x01efc800000006ff */
[----:B------:R-:W1:Y:S02]  /*348f0*/  SYNCS.PHASECHK.TRANS64.TRYWAIT P2, [UR13+0x80], R3 ;  /* 0x00008003ff0075a7 */ /* 0x000e64000804014d */
[----:B-1----:R-:W-:Y:S05]  /*34900*/  @!P2 BRA `(.L_x_1038) ;  /* 0x0000003000a0a947 */ /* 0x002fea0003800000 */
.L_x_1165:
[----:B------:R-:W-:Y:S04]  /*34910*/  BSSY B0, `(.L_x_1039) ;  /* 0x000000e000007945 */ /* 0x000fe80003800000 */
[----:B------:R-:W-:Y:S05]  /*34920*/  @!P0 BRA `(.L_x_1040) ;  /* 0x0000000000308947 */ /* 0x000fea0003800000 */
[----:B------:R-:W-:Y:S01]  /*34930*/  R2UR UR44, R10 ;  /* 0x000000000a2c72ca */ /* 0x000fe200000e0000 */
[----:B------:R-:W-:Y:S02]  /*34940*/  UIADD3 UR8, UP0, UR58, 0x3f0, URZ ;  /* 0x000003f03a087890 */ /* 0x000fe4000ff1e03f */
[----:B------:R-:W-:Y:S02]  /*34950*/  UIADD3 UR40, UR13, 0x100, URZ ;  /* 0x000001000d287890 */ /* 0x000fe4000fffe03f */
[----:B------:R-:W-:Y:S01]  /*34960*/  UIADD3.X UR9, URZ, UR59, URZ, UP0, !UPT ;  /* 0x0000003b3f097290 */ /* 0x000fe200087fe43f */
[----:B------:R-:W-:Y:S01]  /*34970*/  UMOV UR10, 0x0 ;  /* 0x00000000000a7882 */ /* 0x000fe20000000000 */
[----:B------:R-:W-:Y:S01]  /*34980*/  UMOV UR11, 0x10000000 ;  /* 0x10000000000b7882 */ /* 0x000fe20000000000 */
[----:B------:R-:W-:-:S06]  /*34990*/  UMOV UR43, UR51 ;  /* 0x00000033002b7c82 */ /* 0x000fcc0008000000 */
[----:B------:R2:W-:Y:S02]  /*349a0*/  UTMALDG.3D [UR40], [UR8], desc[UR10] ;  /* 0x00000a28080075b4 */ /* 0x0005e40008011000 */
[----:B--2---:R-:W-:Y:S05]  /*349b0*/  @!P1 BRA `(.L_x_1041) ;  /* 0x0000000000049947 */ /* 0x004fea0003800000 */
[----:B------:R-:W-:Y:S01]  /*349c0*/  BPT.TRAP 0x1 ;  /* 0x000000040000795c */ /* 0x000fe20000300000 */
.L_x_1041:
[----:B-1----:R-:W1:Y:S02]  /*349d0*/  LDC R4, c[0x0][0x800] ;  /* 0x00020000ff047b82 */ /* 0x002e640000000800 */
[----:B-1----:R2:W-:Y:S02]  /*349e0*/  SYNCS.ARRIVE.TRANS64.RED.A0TR RZ, [UR13+0x60], R4 ;  /* 0x00006004ffff79a7 */ /* 0x0025e4000830040d */
.L_x_1040:
[----:B------:R-:W-:Y:S05]  /*349f0*/  BSYNC B0 ;  /* 0x0000000000007941 */ /* 0x000fea0003800000 */
.L_x_1039:
[----:B------:R-:W-:Y:S05]  /*34a00*/  @!P1 BRA `(.L_x_1042) ;  /* 0x0000000000049947 */ /* 0x000fea0003800000 */
[----:B------:R-:W-:Y:S01]  /*34a10*/  BPT.TRAP 0x1 ;  /* 0x000000040000795c */ /* 0x000fe20000300000 */
.L_x_1042:
[----:B------:R-:W-:Y:S01]  /*34a20*/  SYNCS.ARRIVE.TRANS64.RED.A1T0 RZ, [UR30], RZ ;  /* 0x000000ffffff79a7 */ /* 0x000fe2000810041e */
[----:B------:R-:W-:Y:S05]  /*34a30*/  @!P1 BRA `(.L_x_1043) ;  /* 0x0000000000049947 */ /* 0x000fea0003800000 */
[----:B------:R-:W-:Y:S01]  /*34a40*/  BPT.TRAP 0x1 ;  /* 0x000000040000795c */ /* 0x000fe20000300000 */
.L_x_1043:
[----:B------:R-:W3:Y:S02]  /*34a50*/  SYNCS.PHASECHK.TRANS64.TRYWAIT P2, [UR13+0x88], R3 ;  /* 0x00008803ff0075a7 */ /* 0x000ee4000804014d */
[----:B---3--:R-:W-:Y:S05]  /*34a60*/  @!P2 BRA `(.L_x_1044) ;  /* 0x000000300060a947 */ /* 0x008fea0003800000 */
.L_x_1166:
        /* <DEDUP_REMOVED lines=13> */
.L_x_1047:
[----:B-12---:R-:W1:Y:S02]  /*34b40*/  LDC R4, c[0x0][0x800] ;  /* 0x00020000ff047b82 */ /* 0x006e640000000800 */
[----:B-1----:R3:W-:Y:S02]  /*34b50*/  SYNCS.ARRIVE.TRANS64.RED.A0TR RZ, [UR13+0x68], R4 ;  /* 0x00006804ffff79a7 */ /* 0x0027e4000830040d */
.L_x_1046:
[----:B------:R-:W-:Y:S05]  /*34b60*/  BSYNC B0 ;  /* 0x0000000000007941 */ /* 0x000fea0003800000 */
.L_x_1045:
[----:B------:R-:W-:Y:S05]  /*34b70*/  @!P1 BRA `(.L_x_1048) ;  /* 0x0000000000049947 */ /* 0x000fea0003800000 */
[----:B------:R-:W-:Y:S01]  /*34b80*/  BPT.TRAP 0x1 ;  /* 0x000000040000795c */ /* 0x000fe20000300000 */
.L_x_1048:
[----:B------:R-:W-:Y:S01]  /*34b90*/  SYNCS.ARRIVE.TRANS64.RED.A1T0 RZ, [UR29], RZ ;  /* 0x000000ffffff79a7 */ /* 0x000fe2000810041d */
[----:B------:R-:W-:Y:S01]  /*34ba0*/  UIADD3 UR26, UR50, 0x60, URZ ;  /* 0x00000060321a7890 */ /* 0x000fe2000fffe03f */
[----:B------:R-:W-:Y:S11]  /*34bb0*/  @!P1 BRA `(.L_x_1049) ;  /* 0x0000000000049947 */ /* 0x000ff60003800000 */
[----:B------:R-:W-:Y:S01]  /*34bc0*/  BPT.TRAP 0x1 ;  /* 0x000000040000795c */ /* 0x000fe20000300000 */
.L_x_1049:
[----:B------:R-:W4:Y:S02]  /*34bd0*/  SYNCS.PHASECHK.TRANS64.TRYWAIT P2, [UR13+0x90], R3 ;  /* 0x00009003ff0075a7 */ /* 0x000f24000804014d */
[----:B----4-:R-:W-:Y:S05]  /*34be0*/  @!P2 BRA `(.L_x_1050) ;  /* 0x000000300018a947 */ /* 0x010fea0003800000 */
.L_x_1167:
        /* <DEDUP_REMOVED lines=12> */
.L_x_1053:
[----:B-123--:R-:W1:Y:S02]  /*34cb0*/  LDC R4, c[0x0][0x800] ;  /* 0x00020000ff047b82 */ /* 0x00ee640000000800 */
[----:B-1----:R4:W-:Y:S02]  /*34cc0*/  SYNCS.ARRIVE.TRANS64.RED.A0TR RZ, [UR13+0x70], R4 ;  /* 0x00007004ffff79a7 */ /* 0x0029e4000830040d */
.L_x_1052:
[----:B------:R-:W-:Y:S05]  /*34cd0*/  BSYNC B0 ;  /* 0x0000000000007941 */ /* 0x000fea0003800000 */
.L_x_1051:
[----:B------:R-:W-:Y:S05]  /*34ce0*/  @!P1 BRA `(.L_x_1054) ;  /* 0x0000000000049947 */ /* 0x000fea0003800000 */
[----:B------:R-:W-:Y:S01]  /*34cf0*/  BPT.TRAP 0x1 ;  /* 0x000000040000795c */ /* 0x000fe20000300000 */
.L_x_1054:
[----:B------:R-:W-:Y:S01]  /*34d00*/  SYNCS.ARRIVE.TRANS64.RED.A1T0 RZ, [UR22], RZ ;  /* 0x000000ffffff79a7 */ /* 0x000fe20008100416 */
[----:B------:R-:W-:Y:S05]  /*34d10*/  @!P1 BRA `(.L_x_1055) ;  /* 0x0000000000049947 */ /* 0x000fea0003800000 */
[----:B------:R-:W-:Y:S01]  /*34d20*/  BPT.TRAP 0x1 ;  /* 0x000000040000795c */ /* 0x000fe20000300000 */
.L_x_1055:
[----:B------:R-:W5:Y:S02]  /*34d30*/  SYNCS.PHASECHK.TRANS64.TRYWAIT P2, [UR13+0x98], R3 ;  /* 0x00009803ff0075a7 */ /* 0x000f64000804014d */
[----:B-----5:R-:W-:Y:S05]  /*34d40*/  @!P2 BRA `(.L_x_1056) ;  /* 0x0000002c00d8a947 */ /* 0x020fea0003800000 */
.L_x_1168:
        /* <DEDUP_REMOVED lines=11> */
[----:B-1----:R-:W-:Y:S05]  /*34e00*/  @!P1 BRA `(.L_x_1059) ;  /* 0x0000000000049947 */ /* 0x002fea0003800000 */
[----:B------:R-:W-:Y:S01]  /*34e10*/  BPT.TRAP 0x1 ;  /* 0x000000040000795c */ /* 0x000fe20000300000 */
.L_x_1059:
[----:B--234-:R-:W1:Y:S02]  /*34e20*/  LDC R4, c[0x0][0x800] ;  /* 0x00020000ff047b82 */ /* 0x01ce640000000800 */
[----:B-1----:R1:W-:Y:S02]  /*34e30*/  SYNCS.ARRIVE.TRANS64.RED.A0TR RZ, [UR13+0x78], R4 ;  /* 0x00007804ffff79a7 */ /* 0x0023e4000830040d */
.L_x_1058:
[----:B------:R-:W-:Y:S05]  /*34e40*/  BSYNC B0 ;  /* 0x0000000000007941 */ /* 0x000fea0003800000 */
.L_x_1057:
[----:B------:R-:W-:Y:S05]  /*34e50*/  @!P1 BRA `(.L_x_1060) ;  /* 0x0000000000049947 */ /* 0x000fea0003800000 */
[----:B------:R-:W-:Y:S01]  /*34e60*/  BPT.TRAP 0x1 ;  /* 0x000000040000795c */ /* 0x000fe20000300000 */
.L_x_1060:
[----:B------:R-:W-:Y:S01]  /*34e70*/  SYNCS.ARRIVE.TRANS64.RED.A1T0 RZ, [UR23], RZ ;  /* 0x000000ffffff79a7 */ /* 0x000fe20008100417 */
[----:B------:R-:W-:Y:S01]  /*34e80*/  UIADD3 UR10, UR50, 0x80, URZ ;  /* 0x00000080320a7890 */ /* 0x000fe2000fffe03f */
[----:B------:R-:W-:Y:S11]  /*34e90*/  @!P1 BRA `(.L_x_1061) ;  /* 0x0000000000049947 */ /* 0x000ff60003800000 */
[----:B------:R-:W-:Y:S01]  /*34ea0*/  BPT.TRAP 0x1 ;  /* 0x000000040000795c */ /* 0x000fe20000300000 */
.L_x_1061:
[----:B------:R-:W5:Y:S02]  /*34eb0*/  SYNCS.PHASECHK.TRANS64.TRYWAIT P2, [UR13+0x80], R2 ;  /* 0x00008002ff0075a7 */ /* 0x000f64000804014d */
[----:B-----5:R-:W-:Y:S05]  /*34ec0*/  @!P2 BRA `(.L_x_1062) ;  /* 0x0000002c0090a947 */ /* 0x020fea0003800000 */
.L_x_1169:
        /* <DEDUP_REMOVED lines=8> */
[----:B------:R-:W-:Y:S01]  /*34f50*/  UMOV UR9, UR41 ;  /* 0x0000002900097c82 */ /* 0x000fe20008000000 */
[----:B------:R-:W-:-:S05]  /*34f60*/  UMOV UR11, UR51 ;  /* 0x00000033000b7c82 */ /* 0x000fca0008000000 */
[----:B------:R1:W-:Y:S02]  /*34f70*/  UTMALDG.3D [UR8], [UR18], desc[UR26] ;  /* 0x00001a08120075b4 */ /* 0x0003e40008011000 */
[----:B-1----:R-:W-:Y:S05]  /*34f80*/  @!P1 BRA `(.L_x_1065) ;  /* 0x0000000000049947 */ /* 0x002fea0003800000 */
[----:B------:R-:W-:Y:S01]  /*34f90*/  BPT.TRAP 0x1 ;  /* 0x000000040000795c */ /* 0x000fe20000300000 */
.L_x_1065:
[----:B--234-:R-:W1:Y:S02]  /*34fa0*/  LDC R4, c[0x0][0x800] ;  /* 0x00020000ff047b82 */ /* 0x01ce640000000800 */
[----:B-1----:R1:W-:Y:S02]  /*34fb0*/  SYNCS.ARRIVE.TRANS64.RED.A0TR RZ, [UR13+0x60], R4 ;  /* 0x00006004ffff79a7 */ /* 0x0023e4000830040d */
.L_x_1064:
[----:B------:R-:W-:Y:S05]  /*34fc0*/  BSYNC B0 ;  /* 0x0000000000007941 */ /* 0x000fea0003800000 */
.L_x_1063:
[----:B------:R-:W-:Y:S05]  /*34fd0*/  @!P1 BRA `(.L_x_1066) ;  /* 0x0000000000049947 */ /* 0x000fea0003800000 */
[----:B------:R-:W-:Y:S01]  /*34fe0*/  BPT.TRAP 0x1 ;  /* 0x000000040000795c */ /* 0x000fe20000300000 */
.L_x_1066:
[----:B------:R-:W-:Y:S01]  /*34ff0*/  SYNCS.ARRIVE.TRANS64.RED.A1T0 RZ, [UR30], RZ ;  /* 0x000000ffffff79a7 */ /* 0x000fe2000810041e */
[----:B------:R-:W-:Y:S05]  /*35000*/  @!P1 BRA `(.L_x_1067) ;  /* 0x0000000000049947 */ /* 0x000fea0003800000 */
[----:B------:R-:W-:Y:S01]  /*35010*/  BPT.TRAP 0x1 ;  /* 0x000000040000795c */ /* 0x000fe20000300000 */
.L_x_1067:
[----:B------:R-:W5:Y:S02]  /*35020*/  SYNCS.PHASECHK.TRANS64.TRYWAIT P2, [UR13+0x88], R2 ;  /* 0x00008802ff0075a7 */ /* 0x000f64000804014d */
[----:B-----5:R-:W-:Y:S05]  /*35030*/  @!P2 BRA `(.L_x_1068) ;  /* 0x0000002c004ca947 */ /* 0x020fea0003800000 */
.L_x_1170:
        /* <DEDUP_REMOVED lines=13> */
.L_x_1071:
[----:B--234-:R-:W1:Y:S02]  /*35110*/  LDC R4, c[0x0][0x800] ;  /* 0x00020000ff047b82 */ /* 0x01ce640000000800 */
[----:B-1----:R1:W-:Y:S02]  /*35120*/  SYNCS.ARRIVE.TRANS64.RED.A0TR RZ, [UR13+0x68], R4 ;  /* 0x00006804ffff79a7 */ /* 0x0023e4000830040d */
.L_x_1070:
[----:B------:R-:W-:Y:S05]  /*35130*/  BSYNC B0 ;  /* 0x0000000000007941 */ /* 0x000fea0003800000 */
.L_x_1069:
[----:B------:R-:W-:Y:S05]  /*35140*/  @!P1 BRA `(.L_x_1072) ;  /* 0x0000000000049947 */ /* 0x000fea0003800000 */
[----:B------:R-:W-:Y:S01]  /*35150*/  BPT.TRAP 0x1 ;  /* 0x000000040000795c */ /* 0x000fe20000300000 */
.L_x_1072:
[----:B------:R-:W-:Y:S01]  /*35160*/  SYNCS.ARRIVE.TRANS64.RED.A1T0 RZ, [UR29], RZ ;  /* 0x000000ffffff79a7 */ /* 0x000fe2000810041d */
[----:B------:R-:W-:Y:S01]  /*35170*/  UIADD3 UR10, UR50, 0xa0, URZ ;  /* 0x000000a0320a7890 */ /* 0x000fe2000fffe03f */
[----:B------:R-:W-:Y:S11]  /*35180*/  @!P1 BRA `(.L_x_1073) ;  /* 0x0000000000049947 */ /* 0x000ff60003800000 */
[----:B------:R-:W-:Y:S01]  /*35190*/  BPT.TRAP 0x1 ;  /* 0x000000040000795c */ /* 0x000fe20000300000 */
.L_x_1073:
[----:B------:R-:W5:Y:S02]  /*351a0*/  SYNCS.PHASECHK.TRANS64.TRYWAIT P2, [UR13+0x90], R2 ;  /* 0x00009002ff0075a7 */ /* 0x000f64000804014d */
[----:B-----5:R-:W-:Y:S05]  /*351b0*/  @!P2 BRA `(.L_x_1074) ;  /* 0x0000002c0004a947 */ /* 0x020fea0003800000 */
.L_x_1171:
        /* <DEDUP_REMOVED lines=13> */
.L_x_1077:
[----:B--234-:R-:W1:Y:S02]  /*35290*/  LDC R4, c[0x0][0x800] ;  /* 0x00020000ff047b82 */ /* 0x01ce640000000800 */
[----:B-1----:R1:W-:Y:S02]  /*352a0*/  SYNCS.ARRIVE.TRANS64.RED.A0TR RZ, [UR13+0x70], R4 ;  /* 0x00007004ffff79a7 */ /* 0x0023e4000830040d */
.L_x_1076:
[----:B------:R-:W-:Y:S05]  /*352b0*/  BSYNC B0 ;  /* 0x0000000000007941 */ /* 0x000fea0003800000 */
.L_x_1075:
[----:B------:R-:W-:Y:S05]  /*352c0*/  @!P1 BRA `(.L_x_1078) ;  /* 0x0000000000049947 */ /* 0x000fea0003800000 */
[----:B------:R-:W-:Y:S01]  /*352d0*/  BPT.TRAP 0x1 ;  /* 0x000000040000795c */ /* 0x000fe20000300000 */
.L_x_1078:
[----:B------:R-:W-:Y:S01]  /*352e0*/  SYNCS.ARRIVE.TRANS64.RED.A1T0 RZ, [UR22], RZ ;  /* 0x000000ffffff79a7 */ /* 0x000fe20008100416 */
[----:B------:R-:W-:Y:S05]  /*352f0*/  @!P1 BRA `(.L_x_1079) ;  /* 0x0000000000049947 */ /* 0x000fea0003800000 */
[----:B------:R-:W-:Y:S01]  /*35300*/  BPT.TRAP 0x1 ;  /* 0x000000040000795c */ /* 0x000fe20000300000 */
.L_x_1079:
[----:B------:R-:W5:Y:S02]  /*35310*/  SYNCS.PHASECHK.TRANS64.TRYWAIT P2, [UR13+0x98], R2 ;  /* 0x00009802ff0075a7 */ /* 0x000f64000804014d */
[----:B-----5:R-:W-:Y:S05]  /*35320*/  @!P2 BRA `(.L_x_1080) ;  /* 0x0000002800c0a947 */ /* 0x020fea0003800000 */
.L_x_1172:
        /* <DEDUP_REMOVED lines=13> */
.L_x_1083:
[----:B------:R-:W1:Y:S02]  /*35400*/  LDC R2, c[0x0][0x800] ;  /* 0x00020000ff027b82 */ /* 0x000e640000000800 */
[----:B-1----:R1:W-:Y:S02]  /*35410*/  SYNCS.ARRIVE.TRANS64.RED.A0TR RZ, [UR13+0x78], R2 ;  /* 0x00007802ffff79a7 */ /* 0x0023e4000830040d */
.L_x_1082:
[----:B------:R-:W-:Y:S05]  /*35420*/  BSYNC B0 ;  /* 0x0000000000007941 */ /* 0x000fea0003800000 */
.L_x_1081:
[----:B------:R-:W-:Y:S05]  /*35430*/  @!P1 BRA `(.L_x_1084) ;  /* 0x0000000000049947 */ /* 0x000fea0003800000 */
[----:B------:R-:W-:Y:S01]  /*35440*/  BPT.TRAP 0x1 ;  /* 0x000000040000795c */ /* 0x000fe20000300000 */
.L_x_1084:
[----:B------:R-:W-:Y:S01]  /*35450*/  SYNCS.ARRIVE.TRANS64.RED.A1T0 RZ, [UR23], RZ ;  /* 0x000000ffffff79a7 */ /* 0x000fe20008100417 */
[----:B------:R-:W-:Y:S01]  /*35460*/  UIADD3 UR10, UR50, 0xc0, URZ ;  /* 0x000000c0320a7890 */ /* 0x000fe2000fffe03f */
[----:B------:R-:W-:Y:S11]  /*35470*/  @!P1 BRA `(.L_x_1085) ;  /* 0x0000000000049947 */ /* 0x000ff60003800000 */
[----:B------:R-:W-:Y:S01]  /*35480*/  BPT.TRAP 0x1 ;  /* 0x000000040000795c */ /* 0x000fe20000300000 */
.L_x_1085:
[----:B------:R-:W5:Y:S02]  /*35490*/  SYNCS.PHASECHK.TRANS64.TRYWAIT P2, [UR13+0x80], R3 ;  /* 0x00008003ff0075a7 */ /* 0x000f64000804014d */
[----:B-----5:R-:W-:Y:S05]  /*354a0*/  @!P2 BRA `(.L_x_1086) ;  /* 0x000000280078a947 */ /* 0x020fea0003800000 */
.L_x_1173:
        /* <DEDUP_REMOVED lines=13> */
.L_x_1089:
[----:B------:R-:W1:Y:S02]  /*35580*/  LDC R2, c[0x0][0x800] ;  /* 0x00020000ff027b82 */ /* 0x000e640000000800 */
[----:B-1----:R1:W-:Y:S02]  /*35590*/  SYNCS.ARRIVE.TRANS64.RED.A0TR RZ, [UR13+0x60], R2 ;  /* 0x00006002ffff79a7 */ /* 0x0023e4000830040d */
.L_x_1088:
[----:B------:R-:W-:Y:S05]  /*355a0*/  BSYNC B0 ;  /* 0x0000000000007941 */ /* 0x000fea0003800000 */
.L_x_1087:
[----:B------:R-:W-:Y:S05]  /*355b0*/  @!P1 BRA `(.L_x_1090) ;  /* 0x0000000000049947 */ /* 0x000fea0003800000 */
[----:B------:R-:W-:Y:S01]  /*355c0*/  BPT.TRAP 0x1 ;  /* 0x000000040000795c */ /* 0x000fe20000300000 */
.L_x_1090:
[----:B------:R-:W-:Y:S01]  /*355d0*/  SYNCS.ARRIVE.TRANS64.RED.A1T0 RZ, [UR30], RZ ;  /* 0x000000ffffff79a7 */ /* 0x000fe2000810041e */
[----:B------:R-:W-:Y:S05]  /*355e0*/  @!P1 BRA `(.L_x_1091) ;  /* 0x0000000000049947 */ /* 0x000fea0003800000 */
[----:B------:R-:W-:Y:S01]  /*355f0*/  BPT.TRAP 0x1 ;  /* 0x000000040000795c */ /* 0x000fe20000300000 */
.L_x_1091:
[----:B------:R-:W5:Y:S02]  /*35600*/  SYNCS.PHASECHK.TRANS64.TRYWAIT P2, [UR13+0x88], R3 ;  /* 0x00008803ff0075a7 */ /* 0x000f64000804014d */
[----:B-----5:R-:W-:Y:S05]  /*35610*/  @!P2 BRA `(.L_x_1092) ;  /* 0x000000280034a947 */ /* 0x020fea0003800000 */
.L_x_1174:
        /* <DEDUP_REMOVED lines=13> */
.L_x_1095:
[----:B------:R-:W1:Y:S02]  /*356f0*/  LDC R2, c[0x0][0x800] ;  /* 0x00020000ff027b82 */ /* 0x000e640000000800 */
[----:B-1----:R1:W-:Y:S02]  /*35700*/  SYNCS.ARRIVE.TRANS64.RED.A0TR RZ, [UR13+0x68], R2 ;  /* 0x00006802ffff79a7 */ /* 0x0023e4000830040d */
.L_x_1094:
[----:B------:R-:W-:Y:S05]  /*35710*/  BSYNC B0 ;  /* 0x0000000000007941 */ /* 0x000fea0003800000 */
.L_x_1093:
[----:B------:R-:W-:Y:S05]  /*35720*/  @!P1 BRA `(.L_x_1096) ;  /* 0x0000000000049947 */ /* 0x000fea0003800000 */
[----:B------:R-:W-:Y:S01]  /*35730*/  BPT.TRAP 0x1 ;  /* 0x000000040000795c */ /* 0x000fe20000300000 */
.L_x_1096:
[----:B------:R-:W-:Y:S01]  /*35740*/  SYNCS.ARRIVE.TRANS64.RED.A1T0 RZ, [UR29], RZ ;  /* 0x000000ffffff79a7 */ /* 0x000fe2000810041d */
[----:B------:R-:W-:Y:S01]  /*35750*/  UIADD3 UR10, UR50, 0xe0, URZ ;  /* 0x000000e0320a7890 */ /* 0x000fe2000fffe03f */
[----:B------:R-:W-:Y:S11]  /*35760*/  @!P1 BRA `(.L_x_1097) ;  /* 0x0000000000049947 */ /* 0x000ff60003800000 */
[----:B------:R-:W-:Y:S01]  /*35770*/  BPT.TRAP 0x1 ;  /* 0x000000040000795c */ /* 0x000fe20000300000 */
.L_x_1097:
[----:B------:R-:W5:Y:S02]  /*35780*/  SYNCS.PHASECHK.TRANS64.TRYWAIT P2, [UR13+0x90], R3 ;  /* 0x00009003ff0075a7 */ /* 0x000f64000804014d */
[----:B-----5:R-:W-:Y:S05]  /*35790*/  @!P2 BRA `(.L_x_1098) ;  /* 0x0000002400eca947 */ /* 0x020fea0003800000 */
.L_x_1175:
        /* <DEDUP_REMOVED lines=13> */
.L_x_1101:
[----:B------:R-:W1:Y:S02]  /*35870*/  LDC R2, c[0x0][0x800] ;  /* 0x00020000ff027b82 */ /* 0x000e640000000800 */
[----:B-1----:R1:W-:Y:S02]  /*35880*/  SYNCS.ARRIVE.TRANS64.RED.A0TR RZ, [UR13+0x70], R2 ;  /* 0x00007002ffff79a7 */ /* 0x0023e4000830040d */
.L_x_1100:
[----:B------:R-:W-:Y:S05]  /*35890*/  BSYNC B0 ;  /* 0x0000000000007941 */ /* 0x000fea0003800000 */
.L_x_1099:
[----:B------:R-:W-:Y:S05]  /*358a0*/  @!P1 BRA `(.L_x_1102) ;  /* 0x0000000000049947 */ /* 0x000fea0003800000 */
[----:B------:R-:W-:Y:S01]  /*358b0*/  BPT.TRAP 0x1 ;  /* 0x000000040000795c */ /* 0x000fe20000300000 */
.L_x_1102:
[----:B------:R-:W-:Y:S01]  /*358c0*/  SYNCS.ARRIVE.TRANS64.RED.A1T0 RZ, [UR22], RZ ;  /* 0x000000ffffff79a7 */ /* 0x000fe20008100416 */
[----:B------:R-:W-:Y:S05]  /*358d0*/  @!P1 BRA `(.L_x_1103) ;  /* 0x0000000000049947 */ /* 0x000fea0003800000 */
[----:B------:R-:W-:Y:S01]  /*358e0*/  BPT.TRAP 0x1 ;  /* 0x000000040000795c */ /* 0x000fe20000300000 */
.L_x_1103:
[----:B------:R-:W5:Y:S02]  /*358f0*/  SYNCS.PHASECHK.TRANS64.TRYWAIT P2, [UR13+0x98], R3 ;  /* 0x00009803ff0075a7 */ /* 0x000f64000804014d */
[----:B-----5:R-:W-:Y:S05]  /*35900*/  @!P2 BRA `(.L_x_1104) ;  /* 0x0000002400a8a947 */ /* 0x020fea0003800000 */
.L_x_1176:
        /* <DEDUP_REMOVED lines=13> */
.L_x_1107:
[----:B------:R-:W1:Y:S02]  /*359e0*/  LDC R2, c[0x0][0x800] ;  /* 0x00020000ff027b82 */ /* 0x000e640000000800 */
[----:B-1----:R1:W-:Y:S02]  /*359f0*/  SYNCS.ARRIVE.TRANS64.RED.A0TR RZ, [UR13+0x78], R2 ;  /* 0x00007802ffff79a7 */ /* 0x0023e4000830040d */
.L_x_1106:
[----:B------:R-:W-:Y:S05]  /*35a00*/  BSYNC B0 ;  /* 0x0000000000007941 */ /* 0x000fea0003800000 */
.L_x_1105:
[----:B------:R-:W-:Y:S05]  /*35a10*/  @!P1 BRA `(.L_x_1108) ;  /* 0x0000000000049947 */ /* 0x000fea0003800000 */
[----:B------:R-:W-:Y:S01]  /*35a20*/  BPT.TRAP 0x1 ;  /* 0x000000040000795c */ /* 0x000fe20000300000 */
.L_x_1108:
[----:B------:R-:W5:Y:S01]  /*35a30*/  LDL.LU R15, [R1+0x4b0] ;  /* 0x0004b000010f7983 */ /* 0x000f620000300800 */
[----:B------:R-:W-:Y:S03]  /*35a40*/  SYNCS.ARRIVE.TRANS64.RED.A1T0 RZ, [UR23], RZ ;  /* 0x000000ffffff79a7 */ /* 0x000fe60008100417 */
[----:B------:R-:W5:Y:S01]  /*35a50*/  LDL.LU R12, [R1+0x4ac] ;  /* 0x0004ac00010c7983 */ /* 0x000f620000300800 */
[----:B-1234-:R-:W-:Y:S02]  /*35a60*/  PRMT R4, RZ, 0x7610, R4 ;  /* 0x00007610ff047816 */ /* 0x01efe40000000004 */
[----:B------:R-:W-:Y:S02]  /*35a70*/  MOV R2, 0xffffffff ;  /* 0xffffffff00027802 */ /* 0x000fe40000000f00 */
[----:B------:R-:W-:Y:S02]  /*35a80*/  MOV R3, 0xffffffff ;  /* 0xffffffff00037802 */ /* 0x000fe40000000f00 */
[----:B------:R-:W-:-:S02]  /*35a90*/  MOV R10, 0xffffffff ;  /* 0xffffffff000a7802 */ /* 0x000fc40000000f00 */
[----:B-----5:R-:W-:-:S04]  /*35aa0*/  IADD3 R12, P0, R12, UR54, RZ ;  /* 0x000000360c0c7c10 */ /* 0x020fc8000ff1e0ff */
[----:B------:R-:W-:Y:S01]  /*35ab0*/  IADD3.X R15, R15, UR38, RZ, P0, !PT ;  /* 0x000000260f0f7c10 */ /* 0x000fe200087fe4ff */
[----:B------:R1:W-:Y:S01]  /*35ac0*/  STL [R1+0x4ac], R12 ;  /* 0x0004ac0c01007387 */ /* 0x0003e20000100800 */
[----:B------:R-:W-:-:S03]  /*35ad0*/  ISETP.GE.U32.AND P0, PT, R12, UR4, PT ;  /* 0x000000040c007c0c */ /* 0x000fc6000bf06070 */
[----:B------:R1:W-:Y:S01]  /*35ae0*/  STL [R1+0x4b0], R15 ;  /* 0x0004b00f01007387 */ /* 0x0003e20000100800 */
[----:B------:R-:W-:-:S13]  /*35af0*/  ISETP.GE.U32.AND.EX P0, PT, R15, UR5, PT, P0 ;  /* 0x000000050f007c0c */ /* 0x000fda000bf06100 */
[----:B-1----:R-:W-:Y:S05]  /*35b00*/  @P0 BRA `(.L_x_1109) ;  /* 0x0000000400580947 */ /* 0x002fea0003800000 */
[----:B------:R-:W1:Y:S01]  /*35b10*/  S2R R7, SR_CTAID.X ;  /* 0x0000000000077919 */ /* 0x000e620000002500 */
[----:B------:R-:W2:Y:S01]  /*35b20*/  LDC R13, c[0x0][0x904] ;  /* 0x00024100ff0d7b82 */ /* 0x000ea20000000800 */
[----:B------:R-:W-:Y:S01]  /*35b30*/  ULDC UR8, c[0x0][0x150] ;  /* 0x0000540000087ab9 */ /* 0x000fe20000000800 */
[----:B------:R-:W3:Y:S06]  /*35b40*/  S2R R2, SR_CTAID.Y ;  /* 0x0000000000027919 */ /* 0x000eec0000002600 */
[----:B------:R-:W4:Y:S08]  /*35b50*/  LDC R4, c[0x0][0x144] ;  /* 0x00005100ff047b82 */ /* 0x000f300000000800 */
[----:B------:R-:W5:Y:S08]  /*35b60*/  LDC R11, c[0x0][0x148] ;  /* 0x00005200ff0b7b82 */ /* 0x000f700000000800 */
[----:B------:R-:W4:Y:S01]  /*35b70*/  LDC.64 R8, c[0x0][0x8d0] ;  /* 0x00023400ff087b82 */ /* 0x000f220000000a00 */
[----:B--2---:R-:W-:-:S02]  /*35b80*/  ISETP.NE.AND P2, PT, R13, 0x1, PT ;  /* 0x000000010d00780c */ /* 0x004fc40003f45270 */
[----:B-1----:R-:W-:Y:S02]  /*35b90*/  I2FP.F32.U32 R3, R7 ;  /* 0x0000000700037245 */ /* 0x002fe40000201000 */
[----:B---3--:R-:W-:-:S03]  /*35ba0*/  I2FP.F32.U32 R5, R2 ;  /* 0x0000000200057245 */ /* 0x008fc60000201000 */
[----:B------:R-:W-:Y:S01]  /*35bb0*/  FMUL R3, R3, UR8 ;  /* 0x0000000803037c20 */ /* 0x000fe20008400000 */
[----:B------:R-:W-:Y:S02]  /*35bc0*/  ULDC UR8, c[0x0][0x154] ;  /* 0x0000550000087ab9 */ /* 0x000fe40000000800 */
[----:B------:R-:W-:-:S03]  /*35bd0*/  FMUL R10, R5, UR8 ;  /* 0x00000008050a7c20 */ /* 0x000fc60008400000 */
[----:B------:R-:W1:Y:S01]  /*35be0*/  F2I.U32.TRUNC.NTZ R3, R3 ;  /* 0x0000000300037305 */ /* 0x000e62000020f000 */
[----:B----4-:R-:W-:-:S07]  /*35bf0*/  ISETP.NE.U32.AND P0, PT, R8, RZ, PT ;  /* 0x000000ff0800720c */ /* 0x010fce0003f05070 */
[----:B------:R-:W2:Y:S01]  /*35c00*/  F2I.U32.TRUNC.NTZ R10, R10 ;  /* 0x0000000a000a7305 */ /* 0x000ea2000020f000 */
[----:B------:R-:W-:Y:S02]  /*35c10*/  ISETP.NE.AND.EX P0, PT, R9, RZ, PT, P0 ;  /* 0x000000ff0900720c */ /* 0x000fe40003f05300 */
[----:B-1----:R-:W-:Y:S02]  /*35c20*/  IADD3 R5, -R3, RZ, RZ ;  /* 0x000000ff03057210 */ /* 0x002fe40007ffe1ff */
[----:B------:R-:W-:-:S03]  /*35c30*/  MOV R3, R15 ;  /* 0x0000000f00037202 */ /* 0x000fc60000000f00 */
[----:B------:R-:W-:Y:S01]  /*35c40*/  IMAD R7, R4, R5, R7 ;  /* 0x0000000504077224 */ /* 0x000fe200078e0207 */
[----:B--2---:R-:W-:-:S05]  /*35c50*/  IADD3 R4, -R10, RZ, RZ ;  /* 0x000000ff0a047210 */ /* 0x004fca0007ffe1ff */
[----:B-----5:R-:W-:Y:S01]  /*35c60*/  @P2 IMAD R7, R11, R4, R2 ;  /* 0x000000040b072224 */ /* 0x020fe200078e0202 */
[----:B------:R-:W-:Y:S01]  /*35c70*/  MOV R2, R12 ;  /* 0x0000000c00027202 */ /* 0x000fe20000000f00 */
[----:B------:R-:W1:Y:S01]  /*35c80*/  LDC R11, c[0x0][0x8d8] ;  /* 0x00023600ff0b7b82 */ /* 0x000e620000000800 */
[----:B------:R-:W-:Y:S05]  /*35c90*/  @!P0 BRA `(.L_x_1110) ;  /* 0x0000000000288947 */ /* 0x000fea0003800000 */
[----:B------:R-:W2:Y:S02]  /*35ca0*/  LDC R2, c[0x0][0x8dc] ;  /* 0x00023700ff027b82 */ /* 0x000ea40000000800 */
[----:B--2---:R-:W-:-:S04]  /*35cb0*/  IADD3 R3, P0, R12, R2, RZ ;  /* 0x000000020c037210 */ /* 0x004fc80007f1e0ff */
[----:B------:R-:W-:-:S05]  /*35cc0*/  IADD3.X R13, RZ, R15, RZ, P0, !PT ;  /* 0x0000000fff0d7210 */ /* 0x000fca00007fe4ff */
[----:B------:R-:W-:-:S04]  /*35cd0*/  IMAD.WIDE.U32 R4, R13, R8, RZ ;  /* 0x000000080d047225 */ /* 0x000fc800078e00ff */
[----:B------:R-:W-:-:S04]  /*35ce0*/  IMAD.WIDE.U32 R4, P0, R3, R9, R4 ;  /* 0x0000000903047225 */ /* 0x000fc80007800004 */
[----:B------:R-:W-:Y:S01]  /*35cf0*/  IMAD.WIDE.U32 R2, R3, R8, RZ ;  /* 0x0000000803027225 */ /* 0x000fe200078e00ff */
[----:B------:R-:W-:-:S04]  /*35d00*/  MOV R2, R5 ;  /* 0x0000000500027202 */ /* 0x000fc80000000f00 */
[----:B------:R-:W-:Y:S02]  /*35d10*/  IADD3 RZ, P1, R3, R4, RZ ;  /* 0x0000000403ff7210 */ /* 0x000fe40007f3e0ff */
[----:B------:R-:W-:-:S03]  /*35d20*/  IADD3.X R3, RZ, RZ, RZ, P0, !PT ;  /* 0x000000ffff037210 */ /* 0x000fc600007fe4ff */
[----:B------:R-:W-:-:S08]  /*35d30*/  IMAD.WIDE.U32.X R2, R13, R9, R2, P1 ;  /* 0x000000090d027225 */ /* 0x000fd000008e0402 */
.L_x_1110:
[----:B------:R-:W2:Y:S01]  /*35d40*/  LDC.64 R4, c[0x0][0x8c8] ;  /* 0x00023200ff047b82 */ /* 0x000ea20000000a00 */
[-CC-:B-1----:R-:W-:Y:S02]  /*35d50*/  SHF.R.U64 R10, R2, R11.reuse, R3.reuse ;  /* 0x0000000b020a7219 */ /* 0x182fe40000001203 */
[----:B------:R-:W-:Y:S02]  /*35d60*/  SHF.R.U32.HI R11, RZ, R11, R3 ;  /* 0x0000000bff0b7219 */ /* 0x000fe40000011603 */
[----:B------:R-:W-:Y:S02]  /*35d70*/  IADD3 R9, P0, RZ, -R10, RZ ;  /* 0x8000000aff097210 */ /* 0x000fe40007f1e0ff */
[----:B------:R-:W-:Y:S02]  /*35d80*/  MOV R3, R15 ;  /* 0x0000000f00037202 */ /* 0x000fe40000000f00 */
[----:B------:R-:W-:-:S05]  /*35d90*/  IADD3.X R11, RZ, ~R11, RZ, P0, !PT ;  /* 0x8000000bff0b7210 */ /* 0x000fca00007fe4ff */
[----:B--2---:R-:W-:-:S04]  /*35da0*/  IMAD R2, R11, R4, RZ ;  /* 0x000000040b027224 */ /* 0x004fc800078e02ff */
[C---:B------:R-:W-:Y:S01]  /*35db0*/  IMAD R11, R9.reuse, R5, R2 ;  /* 0x00000005090b7224 */ /* 0x040fe200078e0202 */
[----:B------:R-:W-:Y:S01]  /*35dc0*/  MOV R2, R12 ;  /* 0x0000000c00027202 */ /* 0x000fe20000000f00 */
[----:B------:R-:W1:Y:S04]  /*35dd0*/  LDC R5, c[0x0][0x900] ;  /* 0x00024000ff057b82 */ /* 0x000e680000000800 */
[----:B------:R-:W-:-:S04]  /*35de0*/  IMAD.WIDE.U32 R2, R9, R4, R2 ;  /* 0x0000000409027225 */ /* 0x000fc800078e0002 */
[----:B------:R-:W2:Y:S01]  /*35df0*/  LDC.64 R8, c[0x0][0x8e8] ;  /* 0x00023a00ff087b82 */ /* 0x000ea20000000a00 */
[----:B------:R-:W-:-:S07]  /*35e00*/  IADD3 R3, R3, R11, RZ ;  /* 0x0000000b03037210 */ /* 0x000fce0007ffe0ff */
[----:B------:R-:W3:Y:S08]  /*35e10*/  LDC R12, c[0x0][0x8c0] ;  /* 0x00023000ff0c7b82 */ /* 0x000ef00000000800 */
[----:B------:R-:W4:Y:S01]  /*35e20*/  LDC R4, c[0x0][0x8b0] ;  /* 0x00022c00ff047b82 */ /* 0x000f220000000800 */
[----:B--2---:R-:W-:-:S04]  /*35e30*/  ISETP.NE.U32.AND P0, PT, R8, RZ, PT ;  /* 0x000000ff0800720c */ /* 0x004fc80003f05070 */
[----:B------:R-:W-:Y:S02]  /*35e40*/  ISETP.NE.AND.EX P0, PT, R9, RZ, PT, P0 ;  /* 0x000000ff0900720c */ /* 0x000fe40003f05300 */
[-CC-:B---3--:R-:W-:Y:S02]  /*35e50*/  SHF.R.U64 R11, R2, R12.reuse, R3.reuse ;  /* 0x0000000c020b7219 */ /* 0x188fe40000001203 */
[----:B------:R-:W-:-:S04]  /*35e60*/  SHF.R.U32.HI R3, RZ, R12, R3 ;  /* 0x0000000cff037219 */ /* 0x000fc80000011603 */
[-CC-:B----4-:R-:W-:Y:S02]  /*35e70*/  SHF.R.U64 R12, R11, R4.reuse, R3.reuse ;  /* 0x000000040b0c7219 */ /* 0x190fe40000001203 */
[----:B------:R-:W-:-:S04]  /*35e80*/  SHF.R.U32.HI R4, RZ, R4, R3 ;  /* 0x00000004ff047219 */ /* 0x000fc80000011603 */
[-CC-:B-1----:R-:W-:Y:S02]  /*35e90*/  SHF.R.U64 R13, R12, R5.reuse, R4.reuse ;  /* 0x000000050c0d7219 */ /* 0x182fe40000001204 */
[----:B------:R-:W-:Y:S02]  /*35ea0*/  SHF.R.U32.HI R4, RZ, R5, R4 ;  /* 0x00000005ff047219 */ /* 0x000fe40000011604 */
[----:B------:R-:W-:Y:S02]  /*35eb0*/  MOV R2, R13 ;  /* 0x0000000d00027202 */ /* 0x000fe40000000f00 */
[----:B------:R-:W-:Y:S01]  /*35ec0*/  MOV R3, R4 ;  /* 0x0000000400037202 */ /* 0x000fe20000000f00 */
[----:B------:R-:W-:Y:S06]  /*35ed0*/  @!P0 BRA `(.L_x_1111) ;  /* 0x0000000000288947 */ /* 0x000fec0003800000 */
[----:B------:R-:W1:Y:S02]  /*35ee0*/  LDC R2, c[0x0][0x8f4] ;  /* 0x00023d00ff027b82 */ /* 0x000e640000000800 */
[----:B-1----:R-:W-:-:S04]  /*35ef0*/  IADD3 R3, P0, R13, R2, RZ ;  /* 0x000000020d037210 */ /* 0x002fc80007f1e0ff */
        /* <DEDUP_REMOVED lines=8> */
.L_x_1111:
[----:B------:R-:W1:Y:S01]  /*35f80*/  LDC R4, c[0x0][0x8f0] ;  /* 0x00023c00ff047b82 */ /* 0x000e620000000800 */
[----:B------:R-:W-:-:S07]  /*35f90*/  LOP3.LUT R11, R11, R17, RZ, 0xc0, !PT ;  /* 0x000000110b0b7212 */ /* 0x000fce00078ec0ff */
[----:B------:R-:W2:Y:S08]  /*35fa0*/  LDC R5, c[0x0][0x8e0] ;  /* 0x00023800ff057b82 */ /* 0x000eb00000000800 */
[----:B------:R-:W3:Y:S01]  /*35fb0*/  LDC R9, c[0x0][0x8b8] ;  /* 0x00022e00ff097b82 */ /* 0x000ee20000000800 */
[----:B-1----:R-:W-:-:S07]  /*35fc0*/  SHF.R.U64 R4, R2, R4, R3 ;  /* 0x0000000402047219 */ /* 0x002fce0000001203 */
[----:B------:R-:W1:Y:S01]  /*35fd0*/  LDC R2, c[0x0][0x8a8] ;  /* 0x00022a00ff027b82 */ /* 0x000e620000000800 */
[----:B------:R-:W-:-:S05]  /*35fe0*/  LOP3.LUT R3, R12, R14, RZ, 0xc0, !PT ;  /* 0x0000000e0c037212 */ /* 0x000fca00078ec0ff */
[----:B------:R-:W-:Y:S01]  /*35ff0*/  IMAD R8, R16, R4, R3 ;  /* 0x0000000410087224 */ /* 0x000fe200078e0203 */
[----:B------:R-:W-:-:S05]  /*36000*/  IADD3 R4, -R4, RZ, RZ ;  /* 0x000000ff04047210 */ /* 0x000fca0007ffe1ff */
[----:B--2---:R-:W-:Y:S01]  /*36010*/  IMAD R13, R4, R5, R13 ;  /* 0x00000005040d7224 */ /* 0x004fe200078e020d */
[----:B------:R-:W-:Y:S01]  /*36020*/  MOV R4, 0x1 ;  /* 0x0000000100047802 */ /* 0x000fe20000000f00 */
[----:B---3--:R-:W-:Y:S02]  /*36030*/  IMAD R7, R8, R9, R7 ;  /* 0x0000000908077224 */ /* 0x008fe400078e0207 */
[----:B-1----:R-:W-:-:S05]  /*36040*/  IMAD R2, R13, R2, R11 ;  /* 0x000000020d027224 */ /* 0x002fca00078e020b */
[----:B------:R-:W-:Y:S02]  /*36050*/  SEL R3, R2, R7, !P2 ;  /* 0x0000000702037207 */ /* 0x000fe40005000000 */
[----:B------:R-:W-:-:S07]  /*36060*/  SEL R2, R7, R2, !P2 ;  /* 0x0000000207027207 */ /* 0x000fce0005000000 */
.L_x_1109:
[----:B------:R-:W-:-:S13]  /*36070*/  LOP3.LUT P0, RZ, R4, 0xff, RZ, 0xc0, !PT ;  /* 0x000000ff04ff7812 */ /* 0x000fda000780c0ff */
[----:B------:R-:W-:Y:S05]  /*36080*/  @P0 BRA `(.L_x_1112) ;  /* 0xffffffdc00e40947 */ /* 0x000fea000383ffff */
.L_x_1008:
[----:B------:R-:W-:Y:S01]  /*36090*/  ELECT P0, URZ, PT ;  /* 0x00000000003f782f */ /* 0x000fe20003800000 */
[----:B------:R-:W-:-:S12]  /*360a0*/  BSSY B0, `(.L_x_1113) ;  /* 0x000001e000007945 */ /* 0x000fd80003800000 */
[----:B------:R-:W-:Y:S05]  /*360b0*/  @!P0 BRA `(.L_x_1114) ;  /* 0x0000000000708947 */ /* 0x000fea0003800000 */
[----:B------:R-:W-:-:S06]  /*360c0*/  ULOP3.LUT UR4, UR39, 0x2, URZ, 0xfc, !UPT ;  /* 0x0000000227047892 */ /* 0x000fcc000f8efc3f */
[----:B------:R-:W-:-:S04]  /*360d0*/  MOV R0, UR4 ;  /* 0x0000000400007c02 */ /* 0x000fc80008000f00 */
[----:B------:R-:W-:-:S13]  /*360e0*/  ISETP.NE.AND P1, PT, R0, 0x3, PT ;  /* 0x000000030000780c */ /* 0x000fda0003f25270 */
[----:B------:R-:W-:Y:S05]  /*360f0*/  @!P1 BRA `(.L_x_1115) ;  /* 0x0000000000049947 */ /* 0x000fea0003800000 */
[----:B------:R-:W-:Y:S01]  /*36100*/  BPT.TRAP 0x1 ;  /* 0x000000040000795c */ /* 0x000fe20000300000 */
.L_x_1115:
[----:B------:R-:W-:Y:S02]  /*36110*/  MOV R0, 0x400 ;  /* 0x0000040000007802 */ /* 0x000fe40000000f00 */
[----:B------:R-:W-:Y:S02]  /*36120*/  MOV R3, UR37 ;  /* 0x0000002500037c02 */ /* 0x000fe40008000f00 */
[----:B------:R-:W-:Y:S02]  /*36130*/  MOV R2, 0x1 ;  /* 0x0000000100027802 */ /* 0x000fe40000000f00 */
[----:B------:R-:W-:Y:S02]  /*36140*/  LEA R0, R3, R0, 0x18 ;  /* 0x0000000003007211 */ /* 0x000fe400078ec0ff */
[----:B------:R-:W-:-:S04]  /*36150*/  SHF.L.U32 R3, R2, 0x1f, RZ ;  /* 0x0000001f02037819 */ /* 0x000fc800000006ff */
[----:B------:R-:W3:Y:S02]  /*36160*/  SYNCS.PHASECHK.TRANS64.TRYWAIT P0, [R0+URZ+0x80], R3 ;  /* 0x00008003000075a7 */ /* 0x000ee4000800017f */
[----:B---3--:R-:W-:Y:S05]  /*36170*/  @!P0 BRA `(.L_x_1116) ;  /* 0x0000001c00a48947 */ /* 0x008fea0003800000 */
.L_x_1177:
[----:B------:R-:W-:Y:S05]  /*36180*/  @!P1 BRA `(.L_x_1117) ;  /* 0x0000000000049947 */ /* 0x000fea0003800000 */
[----:B------:R-:W-:Y:S01]  /*36190*/  BPT.TRAP 0x1 ;  /* 0x000000040000795c */ /* 0x000fe20000300000 */
.L_x_1117:
[----:B------:R-:W4:Y:S02]  /*361a0*/  SYNCS.PHASECHK.TRANS64.TRYWAIT P0, [R0+URZ+0x88], R3 ;  /* 0x00008803000075a7 */ /* 0x000f24000800017f */
[----:B----4-:R-:W-:Y:S05]  /*361b0*/  @!P0 BRA `(.L_x_1118) ;  /* 0x0000001c00a88947 */ /* 0x010fea0003800000 */
.L_x_1178:
[----:B------:R-:W-:Y:S05]  /*361c0*/  @!P1 BRA `(.L_x_1119) ;  /* 0x0000000000049947 */ /* 0x000fea0003800000 */
[----:B------:R-:W-:Y:S01]  /*361d0*/  BPT.TRAP 0x1 ;  /* 0x000000040000795c */ /* 0x000fe20000300000 */
.L_x_1119:
[----:B------:R-:W1:Y:S02]  /*361e0*/  SYNCS.PHASECHK.TRANS64.TRYWAIT P0, [R0+URZ+0x90], R3 ;  /* 0x00009003000075a7 */ /* 0x000e64000800017f */
[----:B-1----:R-:W-:Y:S05]  /*361f0*/  @!P0 BRA `(.L_x_1120) ;  /* 0x0000001c00ac8947 */ /* 0x002fea0003800000 */
.L_x_1179:
[----:B------:R-:W-:Y:S05]  /*36200*/  @!P1 BRA `(.L_x_1121) ;  /* 0x0000000000049947 */ /* 0x000fea0003800000 */
[----:B------:R-:W-:Y:S01]  /*36210*/  BPT.TRAP 0x1 ;  /* 0x000000040000795c */ /* 0x000fe20000300000 */
.L_x_1121:
[----:B---34-:R-:W-:-:S04]  /*36220*/  MOV R3, 0x1 ;  /* 0x0000000100037802 */ /* 0x018fc80000000f00 */
[----:B------:R-:W-:-:S07]  /*36230*/  SHF.L.U32 R3, R3, 0x1f, RZ ;  /* 0x0000001f03037819 */ /* 0x000fce00000006ff */
.L_x_1122:
[----:B-1----:R1:W3:Y:S02]  /*36240*/  SYNCS.PHASECHK.TRANS64.TRYWAIT P0, [R0+URZ+0x98], R3 ;  /* 0x00009803000075a7 */ /* 0x0022e4000800017f */
[----:B---3--:R-:W-:Y:S05]  /*36250*/  @!P0 NANOSLEEP.SYNCS 0x989680 ;  /* 0x009896800000895d */ /* 0x008fea0003900000 */
[----:B------:R-:W3:Y:S02]  /*36260*/  @!P0 SYNCS.PHASECHK.TRANS64 P0, [R0+URZ+0x98], R3 ;  /* 0x00009803000085a7 */ /* 0x000ee4000800007f */
[----:B---3--:R-:W-:Y:S05]  /*36270*/  @!P0 BRA `(.L_x_1122) ;  /* 0xfffffffc00f08947 */ /* 0x008fea000383ffff */
.L_x_1114:
[----:B------:R-:W-:Y:S05]  /*36280*/  BSYNC B0 ;  /* 0x0000000000007941 */ /* 0x000fea0003800000 */
.L_x_1113:
[----:B------:R-:W-:Y:S05]  /*36290*/  EXIT ;  /* 0x000000000000794d */ /* 0x000fea0003800000 */
.L_x_1003:
[----:B------:R-:W-:Y:S02]  /*362a0*/  LOP3.LUT P0, RZ, R4, 0xff, RZ, 0xc0, !PT ;  /* 0x000000ff04ff7812 */ /* 0x000fe4000780c0ff */
[----:B------:R-:W-:Y:S02]  /*362b0*/  MOV R0, 0x1 ;  /* 0x0000000100007802 */ /* 0x000fe40000000f00 */
[----:B------:R-:W-:-:S09]  /*362c0*/  MOV R7, RZ ;  /* 0x000000ff00077202 */ /* 0x000fd20000000f00 */
[----:B------:R-:W-:Y:S05]  /*362d0*/  @!P0 BRA `(.L_x_1123) ;  /* 0x0000000c00388947 */ /* 0x000fea0003800000 */
[----:B------:R-:W1:Y:S01]  /*362e0*/  LDC R0, c[0x0][0x28c] ;  /* 0x0000a300ff007b82 */ /* 0x000e620000000800 */
[----:B------:R-:W-:Y:S01]  /*362f0*/  ULDC UR15, c[0x0][0x900] ;  /* 0x00024000000f7ab9 */ /* 0x000fe20000000800 */
[----:B------:R-:W-:Y:S01]  /*36300*/  UMOV UR4, 0xffffffff ;  /* 0xffffffff00047882 */ /* 0x000fe20000000000 */
[----:B------:R-:W-:Y:S01]  /*36310*/  BSSY B0, `(.L_x_1123) ;  /* 0x00000ca000007945 */ /* 0x000fe20003800000 */
[----:B------:R-:W-:Y:S01]  /*36320*/  USHF.L.U32 UR13, UR37, 0x7, URZ ;  /* 0x00000007250d7899 */ /* 0x000fe2000800063f */
[----:B------:R-:W-:Y:S01]  /*36330*/  MOV R9, 0x1 ;  /* 0x0000000100097802 */ /* 0x000fe20000000f00 */
[----:B------:R-:W-:Y:S01]  /*36340*/  USHF.L.U32 UR4, UR4, UR15, URZ ;  /* 0x0000000f04047299 */ /* 0x000fe2000800063f */
[----:B------:R-:W-:Y:S01]  /*36350*/  MOV R7, RZ ;  /* 0x000000ff00077202 */ /* 0x000fe20000000f00 */
[----:B------:R-:W-:Y:S01]  /*36360*/  ULDC UR14, c[0x0][0x8a8] ;  /* 0x00022a00000e7ab9 */ /* 0x000fe20000000800 */
[----:B------:R-:W-:Y:S01]  /*36370*/  UMOV UR5, 0x1 ;  /* 0x0000000100057882 */ /* 0x000fe20000000000 */
[----:B------:R-:W-:-:S02]  /*36380*/  USHF.L.U32 UR24, UR37, 0xd, URZ ;  /* 0x0000000d25187899 */ /* 0x000fc4000800063f */
[----:B------:R-:W-:Y:S02]  /*36390*/  ULOP3.LUT UR25, UR45, 0x2, URZ, 0xfc, !UPT ;  /* 0x000000022d197892 */ /* 0x000fe4000f8efc3f */
[----:B------:R-:W-:Y:S02]  /*363a0*/  ULOP3.LUT UR13, UR13, 0x80, URZ, 0xc0, !UPT ;  /* 0x000000800d0d7892 */ /* 0x000fe4000f8ec03f */
[----:B------:R-:W-:Y:S02]  /*363b0*/  UIADD3 UR14, UR14, -0x1, URZ ;  /* 0xffffffff0e0e7890 */ /* 0x000fe4000fffe03f */
[----:B------:R-:W-:Y:S02]  /*363c0*/  USHF.L.U32 UR15, UR5, UR15, URZ ;  /* 0x0000000f050f7299 */ /* 0x000fe4000800063f */
[----:B------:R-:W-:Y:S01]  /*363d0*/  ULOP3.LUT UR16, URZ, UR4, URZ, 0x33, !UPT ;  /* 0x000000043f107292 */ /* 0x000fe2000f8e333f */
[----:B------:R-:W-:Y:S01]  /*363e0*/  ULDC.64 UR20, c[0x0][0x198] ;  /* 0x0000660000147ab9 */ /* 0x000fe20000000a00 */
[----:B-1----:R-:W-:-:S04]  /*363f0*/  IADD3 R0, R0, 0x3f, RZ ;  /* 0x0000003f00007810 */ /* 0x002fc80007ffe0ff */
[----:B------:R-:W-:-:S04]  /*36400*/  SHF.R.S32.HI R5, RZ, 0x1f, R0 ;  /* 0x0000001fff057819 */ /* 0x000fc80000011400 */
[----:B------:R-:W-:Y:S02]  /*36410*/  LEA.HI R5, R5, R0, RZ, 0x6 ;  /* 0x0000000005057211 */ /* 0x000fe400078f30ff */
[----:B------:R-:W-:Y:S02]  /*36420*/  MOV R0, 0x1 ;  /* 0x0000000100007802 */ /* 0x000fe40000000f00 */
[----:B------:R-:W-:-:S04]  /*36430*/  SHF.R.S32.HI R6, RZ, 0x6, R5 ;  /* 0x00000006ff067819 */ /* 0x000fc80000011405 */
[----:B------:R-:W-:-:S07]  /*36440*/  IADD3 R16, R6, 0x1, RZ ;  /* 0x0000000106107810 */ /* 0x000fce0007ffe0ff */
.L_x_1134:
[----:B------:R-:W-:-:S03]  /*36450*/  UMOV UR4, 0xffffffff ;  /* 0xffffffff00047882 */ /* 0x000fc60000000000 */
[----:B------:R-:W-:Y:S05]  /*36460*/  BRA.DIV UR4, `(.L_x_1124) ;  /* 0x0000001e04247947 */ /* 0x000fea000b800000 */
[----:B------:R-:W-:-:S13]  /*36470*/  ELECT P6, URZ, PT ;  /* 0x00000000003f782f */ /* 0x000fda00038c0000 */
.L_x_1182:
[----:B------:R-:W1:Y:S01]  /*36480*/  LDC R4, c[0x0][0x28c] ;  /* 0x0000a300ff047b82 */ /* 0x000e620000000800 */
[----:B------:R-:W-:Y:S01]  /*36490*/  BSSY B1, `(.L_x_1125) ;  /* 0x0000039000017945 */ /* 0x000fe20003800000 */
[----:B-1----:R-:W-:-:S13]  /*364a0*/  ISETP.LT.OR P6, PT, R4, 0x1, !P6 ;  /* 0x000000010400780c */ /* 0x002fda00077c1670 */
[----:B------:R-:W-:Y:S05]  /*364b0*/  @P6 BRA `(.L_x_1126) ;  /* 0x0000000000d86947 */ /* 0x000fea0003800000 */
[----:B------:R-:W-:Y:S02]  /*364c0*/  LEA R3, R3, UR13, 0x8 ;  /* 0x0000000d03037c11 */ /* 0x000fe4000f8e40ff */
[----:B------:R-:W-:Y:S02]  /*364d0*/  SHF.L.U32 R2, R2, 0x8, RZ ;  /* 0x0000000802027819 */ /* 0x000fe400000006ff */
[----:B------:R-:W-:Y:S02]  /*364e0*/  MOV R13, RZ ;  /* 0x000000ff000d7202 */ /* 0x000fe40000000f00 */
[----:B------:R-:W-:Y:S02]  /*364f0*/  MOV R4, R16 ;  /* 0x0000001000047202 */ /* 0x000fe40000000f00 */
[----:B------:R-:W-:Y:S02]  /*36500*/  MOV R5, R0 ;  /* 0x0000000000057202 */ /* 0x000fe40000000f00 */
[----:B------:R-:W-:-:S07]  /*36510*/  MOV R8, R7 ;  /* 0x0000000700087202 */ /* 0x000fce0000000f00 */
.L_x_1129:
[----:B------:R-:W1:Y:S01]  /*36520*/  S2R R12, SR_CgaCtaId ;  /* 0x00000000000c7919 */ /* 0x000e620000008800 */
[----:B------:R-:W-:Y:S01]  /*36530*/  MOV R11, 0x400 ;  /* 0x00000400000b7802 */ /* 0x000fe20000000f00 */
[----:B------:R-:W2:Y:S03]  /*36540*/  S2R R14, SR_TID.X ;  /* 0x00000000000e7919 */ /* 0x000ea60000002100 */
[----:B-1----:R-:W-:Y:S02]  /*36550*/  LEA R15, R12, R11, 0x18 ;  /* 0x0000000b0c0f7211 */ /* 0x002fe400078ec0ff */
[----:B------:R-:W-:Y:S02]  /*36560*/  SHF.L.U32 R11, R5, 0x1f, RZ ;  /* 0x0000001f050b7819 */ /* 0x000fe400000006ff */
[----:B------:R-:W-:Y:S02]  /*36570*/  LEA R12, R8, R15, 0x3 ;  /* 0x0000000f080c7211 */ /* 0x000fe400078e18ff */
[----:B--2---:R-:W-:-:S02]  /*36580*/  LOP3.LUT P1, RZ, R14, 0x7f, RZ, 0xc0, !PT ;  /* 0x0000007f0eff7812 */ /* 0x004fc4000782c0ff */
[----:B------:R-:W1:Y:S02]  /*36590*/  SYNCS.PHASECHK.TRANS64.TRYWAIT P0, [R12+URZ+0x30], R11 ;  /* 0x0000300b0c0075a7 */ /* 0x000e64000800017f */
[----:B-1----:R-:W-:Y:S09]  /*365a0*/  @!P0 BRA `(.L_x_1127) ;  /* 0x0000001800f48947 */ /* 0x002ff20003800000 */
.L_x_1183:
[----:B-1----:R-:W1:Y:S01]  /*365b0*/  @!P1 LDC R11, c[0x0][0x500] ;  /* 0x00014000ff0b9b82 */ /* 0x002e620000000800 */
[----:B------:R-:W-:-:S04]  /*365c0*/  UPRMT UR4, UR25, 0x9910, URZ ;  /* 0x0000991019047896 */ /* 0x000fc8000800003f */
[----:B------:R-:W-:-:S06]  /*365d0*/  UISETP.NE.AND UP0, UPT, UR4, 0x2, UPT ;  /* 0x000000020400788c */ /* 0x000fcc000bf05270 */
[----:B------:R-:W-:Y:S01]  /*365e0*/  PLOP3.LUT P0, PT, PT, PT, UP0, 0x80, 0x0 ;  /* 0x000000000000781c */ /* 0x000fe20003f0f008 */
[----:B-1----:R1:W-:-:S12]  /*365f0*/  @!P1 SYNCS.ARRIVE.TRANS64 RZ, [R12+URZ], R11 ;  /* 0x0000000b0cff99a7 */ /* 0x0023d8000800003f */
[----:B------:R-:W-:Y:S05]  /*36600*/  @P0 BRA `(.L_x_1128) ;  /* 0x0000000000040947 */ /* 0x000fea0003800000 */
[----:B------:R-:W-:Y:S01]  /*36610*/  BPT.TRAP 0x1 ;  /* 0x000000040000795c */ /* 0x000fe20000300000 */
.L_x_1128:
[----:B------:R-:W-:Y:S01]  /*36620*/  R2UR UR5, R8 ;  /* 0x00000000080572ca */ /* 0x000fe200000e0000 */
[----:B------:R-:W-:Y:S01]  /*36630*/  UIADD3 UR4, UP0, UR20, 0xf0, URZ ;  /* 0x000000f014047890 */ /* 0x000fe2000ff1e03f */
[----:B------:R-:W-:Y:S01]  /*36640*/  R2UR UR18, R15 ;  /* 0x000000000f1272ca */ /* 0x000fe200000e0000 */
[----:B------:R-:W-:Y:S01]  /*36650*/  UIADD3 UR22, UP1, UR20, 0x1f0, URZ ;  /* 0x000001f014167890 */ /* 0x000fe2000ff3e03f */
[----:B------:R-:W-:Y:S01]  /*36660*/  R2UR UR9, R12 ;  /* 0x000000000c0972ca */ /* 0x000fe200000e0000 */
[----:B------:R-:W-:Y:S01]  /*36670*/  UMOV UR6, 0x0 ;  /* 0x0000000000067882 */ /* 0x000fe20000000000 */
[----:B------:R-:W-:Y:S01]  /*36680*/  R2UR UR11, R2 ;  /* 0x00000000020b72ca */ /* 0x000fe200000e0000 */
[----:B------:R-:W-:Y:S01]  /*36690*/  UIADD3.X UR23, URZ, UR21, URZ, UP1, !UPT ;  /* 0x000000153f177290 */ /* 0x000fe20008ffe43f */
[----:B------:R-:W-:Y:S01]  /*366a0*/  R2UR UR10, R13 ;  /* 0x000000000d0a72ca */ /* 0x000fe200000e0000 */
[----:B------:R-:W-:Y:S01]  /*366b0*/  UMOV UR7, 0x10000000 ;  /* 0x1000000000077882 */ /* 0x000fe20000000000 */
[----:B------:R-:W-:Y:S01]  /*366c0*/  R2UR UR12, R10 ;  /* 0x000000000a0c72ca */ /* 0x000fe200000e0000 */
[----:B------:R-:W-:Y:S01]  /*366d0*/  UMOV UR26, 0x30000 ;  /* 0x00030000001a7882 */ /* 0x000fe20000000000 */
[----:B------:R-:W-:Y:S01]  /*366e0*/  IADD3 R4, R4, -0x1, RZ ;  /* 0xffffffff04047810 */ /* 0x000fe20007ffe0ff */
[----:B------:R-:W-:Y:S01]  /*366f0*/  USHF.L.U32 UR5, UR5, 0xe, URZ ;  /* 0x0000000e05057899 */ /* 0x000fe2000800063f */
[----:B------:R-:W-:-:S02]  /*36700*/  R2UR UR19, R3 ;  /* 0x00000000031372ca */ /* 0x000fc400000e0000 */
[----:B------:R-:W-:Y:S01]  /*36710*/  ISETP.GT.AND P1, PT, R4, 0x1, PT ;  /* 0x000000010400780c */ /* 0x000fe20003f24270 */
[----:B------:R-:W-:Y:S01]  /*36720*/  ULOP3.LUT UR8, UR5, 0x2000, UR24, 0xf8, !UPT ;  /* 0x0000200005087892 */ /* 0x000fe2000f8ef818 */
[----:B------:R-:W-:Y:S01]  /*36730*/  IADD3 R8, R8, 0x1, RZ ;  /* 0x0000000108087810 */ /* 0x000fe20007ffe0ff */
[----:B------:R-:W-:Y:S01]  /*36740*/  UIADD3 UR17, UR18, 0x6200, UR5 ;  /* 0x0000620012117890 */ /* 0x000fe2000fffe005 */
[----:B------:R-:W-:Y:S01]  /*36750*/  IADD3 R13, R13, 0x40, RZ ;  /* 0x000000400d0d7810 */ /* 0x000fe20007ffe0ff */
[----:B------:R-:W-:Y:S01]  /*36760*/  UIADD3.X UR5, URZ, UR21, URZ, UP0, !UPT ;  /* 0x000000153f057290 */ /* 0x000fe200087fe43f */
[----:B------:R-:W-:Y:S01]  /*36770*/  ISETP.NE.AND P0, PT, R8, 0x6, PT ;  /* 0x000000060800780c */ /* 0x000fe20003f05270 */
[----:B------:R-:W-:-:S03]  /*36780*/  UIADD3 UR18, UR18, 0x1e200, UR8 ;  /* 0x0001e20012127890 */ /* 0x000fc6000fffe008 */
[----:B------:R-:W-:Y:S01]  /*36790*/  UMOV UR8, UR17 ;  /* 0x0000001100087c82 */ /* 0x000fe20008000000 */
[----:B-1----:R-:W-:Y:S02]  /*367a0*/  SEL R12, RZ, 0x1, P0 ;  /* 0x00000001ff0c7807 */ /* 0x002fe40000000000 */
[----:B------:R-:W-:Y:S01]  /*367b0*/  SEL R8, R8, RZ, P0 ;  /* 0x000000ff08087207 */ /* 0x000fe20000000000 */
[----:B------:R1:W-:Y:S01]  /*367c0*/  UTMALDG.3D [UR8], [UR4], desc[UR6] ;  /* 0x00000608040075b4 */ /* 0x0003e20008011000 */
[----:B------:R-:W-:Y:S01]  /*367d0*/  LOP3.LUT R5, R5, R12, RZ, 0x3c, !PT ;  /* 0x0000000c05057212 */ /* 0x000fe200078e3cff */
[----:B-1----:R-:W-:Y:S01]  /*367e0*/  UMOV UR8, UR18 ;  /* 0x0000001200087c82 */ /* 0x002fe20008000000 */
[----:B------:R-:W-:Y:S02]  /*367f0*/  UMOV UR11, UR19 ;  /* 0x00000013000b7c82 */ /* 0x000fe40008000000 */
[----:B------:R1:W-:Y:S02]  /*36800*/  UTMALDG.3D.MULTICAST [UR8], [UR22], UR26, desc[UR6] ;  /* 0x00000608160073b4 */ /* 0x0003e4000801181a */
[----:B-1----:R-:W-:Y:S05]  /*36810*/  @P1 BRA `(.L_x_1129) ;  /* 0xfffffffc00401947 */ /* 0x002fea000383ffff */
.L_x_1126:
[----:B------:R-:W-:Y:S05]  /*36820*/  BSYNC B1 ;  /* 0x0000000000017941 */ /* 0x000fea0003800000 */
.L_x_1125:
[----:B------:R-:W2:Y:S01]  /*36830*/  LDL.LU R14, [R1+0x4b0] ;  /* 0x0004b000010e7983 */ /* 0x000ea20000300800 */
[----:B------:R-:W-:Y:S01]  /*36840*/  LOP3.LUT P0, RZ, R9, 0xff, RZ, 0xc0, !PT ;  /* 0x000000ff09ff7812 */ /* 0x000fe2000780c0ff */
[----:B------:R-:W-:Y:S02]  /*36850*/  ULDC.64 UR4, c[0x0][0x8f8] ;  /* 0x00023e0000047ab9 */ /* 0x000fe40000000a00 */
[----:B------:R-:W3:Y:S01]  /*36860*/  LDL.LU R12, [R1+0x4ac] ;  /* 0x0004ac00010c7983 */ /* 0x000ee20000300800 */
[C---:B------:R-:W-:Y:S01]  /*36870*/  IADD3 R4, R6.reuse, R7, RZ ;  /* 0x0000000706047210 */ /* 0x040fe20007ffe0ff */
[----:B------:R-:W-:Y:S01]  /*36880*/  BSSY B1, `(.L_x_1130) ;  /* 0x0000070000017945 */ /* 0x000fe20003800000 */
[----:B------:R-:W-:Y:S02]  /*36890*/  ISETP.GE.U32.AND P1, PT, R6, 0x6, PT ;  /* 0x000000060600780c */ /* 0x000fe40003f26070 */
[----:B------:R-:W-:Y:S02]  /*368a0*/  MOV R10, 0xffffffff ;  /* 0xffffffff000a7802 */ /* 0x000fe40000000f00 */
[----:B------:R-:W-:-:S03]  /*368b0*/  PRMT R9, RZ, 0x7610, R9 ;  /* 0x00007610ff097816 */ /* 0x000fc60000000009 */
[----:B------:R-:W1:Y:S01]  /*368c0*/  @P0 S2R R3, SR_CgaCtaId ;  /* 0x0000000000030919 */ /* 0x000e620000008800 */
[----:B------:R-:W-:-:S04]  /*368d0*/  @P0 MOV R2, 0x400 ;  /* 0x0000040000020802 */ /* 0x000fc80000000f00 */
[----:B-1----:R-:W-:-:S04]  /*368e0*/  @P0 LEA R2, R3, R2, 0x18 ;  /* 0x0000000203020211 */ /* 0x002fc800078ec0ff */
[----:B------:R1:W-:Y:S01]  /*368f0*/  @P0 SYNCS.ARRIVE.TRANS64.A1T0 RZ, [R2+URZ+0xa8], RZ ;  /* 0x0000a8ff02ff09a7 */ /* 0x0003e2000810003f */
[----:B------:R-:W-:-:S04]  /*36900*/  ISETP.GT.U32.AND P0, PT, R4, 0x5, PT ;  /* 0x000000050400780c */ /* 0x000fc80003f04070 */
[----:B------:R-:W-:Y:S01]  /*36910*/  ISETP.LT.U32.AND P0, PT, R6, 0x6, P0 ;  /* 0x000000060600780c */ /* 0x000fe20000701070 */
[----:B-1----:R-:W-:Y:S01]  /*36920*/  IMAD.WIDE.U32 R2, R4, -0x55555555, RZ ;  /* 0xaaaaaaab04027825 */ /* 0x002fe200078e00ff */
[----:B------:R-:W-:-:S04]  /*36930*/  MOV R2, 0xffffffff ;  /* 0xffffffff00027802 */ /* 0x000fc80000000f00 */
[----:B------:R-:W-:Y:S02]  /*36940*/  SHF.R.U32.HI R5, RZ, 0x2, R3 ;  /* 0x00000002ff057819 */ /* 0x000fe40000011603 */
[----:B------:R-:W-:-:S03]  /*36950*/  SEL R3, RZ, 0x1, !P0 ;  /* 0x00000001ff037807 */ /* 0x000fc60004000000 */
[--C-:B------:R-:W-:Y:S01]  /*36960*/  IMAD R7, R5, -0x6, R4.reuse ;  /* 0xfffffffa05077824 */ /* 0x100fe200078e0204 */
[----:B------:R-:W-:Y:S02]  /*36970*/  LOP3.LUT R0, R0, R3, RZ, 0x3c, !PT ;  /* 0x0000000300007212 */ /* 0x000fe400078e3cff */
[----:B------:R-:W-:Y:S02]  /*36980*/  MOV R3, 0xffffffff ;  /* 0xffffffff00037802 */ /* 0x000fe40000000f00 */
[----:B------:R-:W-:Y:S02]  /*36990*/  @P1 LOP3.LUT R0, R0, 0x1, R5, 0x78, !PT ;  /* 0x0000000100001812 */ /* 0x000fe400078e7805 */
[----:B------:R-:W-:Y:S02]  /*369a0*/  PRMT R4, RZ, 0x7610, R4 ;  /* 0x00007610ff047816 */ /* 0x000fe40000000004 */
[----:B---3--:R-:W-:-:S04]  /*369b0*/  IADD3 R12, P0, R12, UR54, RZ ;  /* 0x000000360c0c7c10 */ /* 0x008fc8000ff1e0ff */
[----:B--2---:R-:W-:Y:S01]  /*369c0*/  IADD3.X R14, R14, UR38, RZ, P0, !PT ;  /* 0x000000260e0e7c10 */ /* 0x004fe200087fe4ff */
        /* <DEDUP_REMOVED lines=8> */
[----:B------:R-:W-:Y:S01]  /*36a50*/  ULDC UR7, c[0x0][0x8d8] ;  /* 0x0002360000077ab9 */ /* 0x000fe20000000800 */
[----:B------:R-:W3:Y:S05]  /*36a60*/  S2R R2, SR_CTAID.Y ;  /* 0x0000000000027919 */ /* 0x000eea0000002600 */
[----:B------:R-:W4:Y:S08]  /*36a70*/  LDC R5, c[0x0][0x144] ;  /* 0x00005100ff057b82 */ /* 0x000f300000000800 */
[----:B------:R-:W5:Y:S01]  /*36a80*/  LDC R11, c[0x0][0x148] ;  /* 0x00005200ff0b7b82 */ /* 0x000f620000000800 */
[----:B--2---:R-:W-:-:S02]  /*36a90*/  ISETP.NE.AND P2, PT, R15, 0x1, PT ;  /* 0x000000010f00780c */ /* 0x004fc40003f45270 */
[----:B-1----:R-:W-:Y:S02]  /*36aa0*/  I2FP.F32.U32 R3, R8 ;  /* 0x0000000800037245 */ /* 0x002fe40000201000 */
[----:B---3--:R-:W-:-:S03]  /*36ab0*/  I2FP.F32.U32 R4, R2 ;  /* 0x0000000200047245 */ /* 0x008fc60000201000 */
[----:B------:R-:W-:Y:S01]  /*36ac0*/  FMUL R3, R3, UR4 ;  /* 0x0000000403037c20 */ /* 0x000fe20008400000 */
[----:B------:R-:W-:Y:S02]  /*36ad0*/  ULDC UR4, c[0x0][0x154] ;  /* 0x0000550000047ab9 */ /* 0x000fe40000000800 */
[----:B------:R-:W-:Y:S01]  /*36ae0*/  FMUL R10, R4, UR4 ;  /* 0x00000004040a7c20 */ /* 0x000fe20008400000 */
[----:B------:R-:W-:Y:S02]  /*36af0*/  ULDC.64 UR4, c[0x0][0x8d0] ;  /* 0x0002340000047ab9 */ /* 0x000fe40000000a00 */
[----:B------:R-:W1:Y:S01]  /*36b00*/  F2I.U32.TRUNC.NTZ R3, R3 ;  /* 0x0000000300037305 */ /* 0x000e62000020f000 */
[----:B------:R-:W-:-:S04]  /*36b10*/  ISETP.NE.U32.AND P0, PT, RZ, UR4, PT ;  /* 0x00000004ff007c0c */ /* 0x000fc8000bf05070 */
[----:B------:R-:W-:-:S03]  /*36b20*/  ISETP.NE.AND.EX P0, PT, RZ, UR5, PT, P0 ;  /* 0x00000005ff007c0c */ /* 0x000fc6000bf05300 */
[----:B------:R-:W2:Y:S01]  /*36b30*/  F2I.U32.TRUNC.NTZ R10, R10 ;  /* 0x0000000a000a7305 */ /* 0x000ea2000020f000 */
[----:B-1----:R-:W-:Y:S02]  /*36b40*/  IADD3 R4, -R3, RZ, RZ ;  /* 0x000000ff03047210 */ /* 0x002fe40007ffe1ff */
[----:B------:R-:W-:-:S03]  /*36b50*/  MOV R3, R14 ;  /* 0x0000000e00037202 */ /* 0x000fc60000000f00 */
[----:B----4-:R-:W-:Y:S01]  /*36b60*/  IMAD R8, R5, R4, R8 ;  /* 0x0000000405087224 */ /* 0x010fe200078e0208 */
[----:B--2---:R-:W-:-:S05]  /*36b70*/  IADD3 R4, -R10, RZ, RZ ;  /* 0x000000ff0a047210 */ /* 0x004fca0007ffe1ff */
[----:B-----5:R-:W-:Y:S01]  /*36b80*/  @P2 IMAD R8, R11, R4, R2 ;  /* 0x000000040b082224 */ /* 0x020fe200078e0202 */
[----:B------:R-:W-:Y:S01]  /*36b90*/  MOV R2, R12 ;  /* 0x0000000c00027202 */ /* 0x000fe20000000f00 */
[----:B------:R-:W-:Y:S06]  /*36ba0*/  @!P0 BRA `(.L_x_1132) ;  /* 0x0000000000288947 */ /* 0x000fec0003800000 */
[----:B------:R-:W-:Y:S02]  /*36bb0*/  ULDC UR6, c[0x0][0x8dc] ;  /* 0x0002370000067ab9 */ /* 0x000fe40000000800 */
[----:B------:R-:W-:-:S04]  /*36bc0*/  IADD3 R3, P0, R12, UR6, RZ ;  /* 0x000000060c037c10 */ /* 0x000fc8000ff1e0ff */
[----:B------:R-:W-:-:S05]  /*36bd0*/  IADD3.X R11, RZ, R14, RZ, P0, !PT ;  /* 0x0000000eff0b7210 */ /* 0x000fca00007fe4ff */
[----:B------:R-:W-:-:S04]  /*36be0*/  IMAD.WIDE.U32 R4, R11, UR4, RZ ;  /* 0x000000040b047c25 */ /* 0x000fc8000f8e00ff */
[----:B------:R-:W-:-:S04]  /*36bf0*/  IMAD.WIDE.U32 R4, P0, R3, UR5, R4 ;  /* 0x0000000503047c25 */ /* 0x000fc8000f800004 */
[----:B------:R-:W-:Y:S01]  /*36c00*/  IMAD.WIDE.U32 R2, R3, UR4, RZ ;  /* 0x0000000403027c25 */ /* 0x000fe2000f8e00ff */
[----:B------:R-:W-:-:S04]  /*36c10*/  MOV R2, R5 ;  /* 0x0000000500027202 */ /* 0x000fc80000000f00 */
[----:B------:R-:W-:Y:S02]  /*36c20*/  IADD3 RZ, P1, R3, R4, RZ ;  /* 0x0000000403ff7210 */ /* 0x000fe40007f3e0ff */
[----:B------:R-:W-:-:S03]  /*36c30*/  IADD3.X R3, RZ, RZ, RZ, P0, !PT ;  /* 0x000000ffff037210 */ /* 0x000fc600007fe4ff */
[----:B------:R-:W-:-:S08]  /*36c40*/  IMAD.WIDE.U32.X R2, R11, UR5, R2, P1 ;  /* 0x000000050b027c25 */ /* 0x000fd000088e0402 */
.L_x_1132:
[--C-:B------:R-:W-:Y:S01]  /*36c50*/  SHF.R.U64 R10, R2, UR7, R3.reuse ;  /* 0x00000007020a7c19 */ /* 0x100fe20008001203 */
[----:B------:R-:W-:Y:S01]  /*36c60*/  ULDC.64 UR4, c[0x0][0x8c8] ;  /* 0x0002320000047ab9 */ /* 0x000fe20000000a00 */
[----:B------:R-:W-:Y:S01]  /*36c70*/  SHF.R.U32.HI R2, RZ, UR7, R3 ;  /* 0x00000007ff027c19 */ /* 0x000fe20008011603 */
[----:B------:R-:W-:Y:S01]  /*36c80*/  ULDC.64 UR6, c[0x0][0x8e8] ;  /* 0x00023a0000067ab9 */ /* 0x000fe20000000a00 */
[----:B------:R-:W-:Y:S02]  /*36c90*/  IADD3 R11, P0, RZ, -R10, RZ ;  /* 0x8000000aff0b7210 */ /* 0x000fe40007f1e0ff */
[----:B------:R-:W-:Y:S02]  /*36ca0*/  MOV R3, R14 ;  /* 0x0000000e00037202 */ /* 0x000fe40000000f00 */
[----:B------:R-:W-:Y:S02]  /*36cb0*/  IADD3.X R2, RZ, ~R2, RZ, P0, !PT ;  /* 0x80000002ff027210 */ /* 0x000fe400007fe4ff */
[----:B------:R-:W-:-:S03]  /*36cc0*/  ISETP.NE.U32.AND P0, PT, RZ, UR6, PT ;  /* 0x00000006ff007c0c */ /* 0x000fc6000bf05070 */
[----:B------:R-:W-:Y:S01]  /*36cd0*/  IMAD R2, R2, UR4, RZ ;  /* 0x0000000402027c24 */ /* 0x000fe2000f8e02ff */
[----:B------:R-:W-:-:S03]  /*36ce0*/  ISETP.NE.AND.EX P0, PT, RZ, UR7, PT, P0 ;  /* 0x00000007ff007c0c */ /* 0x000fc6000bf05300 */
[----:B------:R-:W-:Y:S01]  /*36cf0*/  IMAD R5, R11, UR5, R2 ;  /* 0x000000050b057c24 */ /* 0x000fe2000f8e0202 */
[----:B------:R-:W-:-:S05]  /*36d00*/  MOV R2, R12 ;  /* 0x0000000c00027202 */ /* 0x000fca0000000f00 */
[----:B------:R-:W-:Y:S01]  /*36d10*/  IMAD.WIDE.U32 R2, R11, UR4, R2 ;  /* 0x000000040b027c25 */ /* 0x000fe2000f8e0002 */
[----:B------:R-:W-:-:S04]  /*36d20*/  ULDC UR4, c[0x0][0x8c0] ;  /* 0x0002300000047ab9 */ /* 0x000fc80000000800 */
[----:B------:R-:W-:-:S04]  /*36d30*/  IADD3 R3, R3, R5, RZ ;  /* 0x0000000503037210 */ /* 0x000fc80007ffe0ff */
[--C-:B------:R-:W-:Y:S02]  /*36d40*/  SHF.R.U64 R11, R2, UR4, R3.reuse ;  /* 0x00000004020b7c19 */ /* 0x100fe40008001203 */
[----:B------:R-:W-:Y:S01]  /*36d50*/  SHF.R.U32.HI R2, RZ, UR4, R3 ;  /* 0x00000004ff027c19 */ /* 0x000fe20008011603 */
[----:B------:R-:W-:-:S03]  /*36d60*/  ULDC UR4, c[0x0][0x8b0] ;  /* 0x00022c0000047ab9 */ /* 0x000fc60000000800 */
[--C-:B------:R-:W-:Y:S02]  /*36d70*/  SHF.R.U64 R12, R11, UR4, R2.reuse ;  /* 0x000000040b0c7c19 */ /* 0x100fe40008001202 */
[----:B------:R-:W-:Y:S01]  /*36d80*/  SHF.R.U32.HI R3, RZ, UR4, R2 ;  /* 0x00000004ff037c19 */ /* 0x000fe20008011602 */
[----:B------:R-:W-:-:S03]  /*36d90*/  ULDC UR4, c[0x0][0x900] ;  /* 0x0002400000047ab9 */ /* 0x000fc60000000800 */
[--C-:B------:R-:W-:Y:S02]  /*36da0*/  SHF.R.U64 R13, R12, UR4, R3.reuse ;  /* 0x000000040c0d7c19 */ /* 0x100fe40008001203 */
[----:B------:R-:W-:Y:S02]  /*36db0*/  SHF.R.U32.HI R14, RZ, UR4, R3 ;  /* 0x00000004ff0e7c19 */ /* 0x000fe40008011603 */
[----:B------:R-:W-:Y:S02]  /*36dc0*/  MOV R2, R13 ;  /* 0x0000000d00027202 */ /* 0x000fe40000000f00 */
        /* <DEDUP_REMOVED lines=12> */
.L_x_1133:
[----:B------:R-:W-:Y:S01]  /*36e90*/  ULDC UR4, c[0x0][0x8f0] ;  /* 0x00023c0000047ab9 */ /* 0x000fe20000000800 */
[----:B------:R-:W-:Y:S02]  /*36ea0*/  LOP3.LUT R12, R12, UR16, RZ, 0xc0, !PT ;  /* 0x000000100c0c7c12 */ /* 0x000fe4000f8ec0ff */
[----:B------:R-:W-:Y:S01]  /*36eb0*/  SHF.R.U64 R3, R2, UR4, R3 ;  /* 0x0000000402037c19 */ /* 0x000fe20008001203 */
[----:B------:R-:W-:Y:S01]  /*36ec0*/  ULDC UR4, c[0x0][0x8e0] ;  /* 0x0002380000047ab9 */ /* 0x000fe20000000800 */
[----:B------:R-:W-:Y:S02]  /*36ed0*/  MOV R4, 0x1 ;  /* 0x0000000100047802 */ /* 0x000fe40000000f00 */
[C---:B------:R-:W-:Y:S01]  /*36ee0*/  IADD3 R2, -R3.reuse, RZ, RZ ;  /* 0x000000ff03027210 */ /* 0x040fe20007ffe1ff */
[----:B------:R-:W-:-:S04]  /*36ef0*/  IMAD R5, R3, UR15, R12 ;  /* 0x0000000f03057c24 */ /* 0x000fc8000f8e020c */
[----:B------:R-:W-:Y:S01]  /*36f00*/  IMAD R13, R2, UR4, R13 ;  /* 0x00000004020d7c24 */ /* 0x000fe2000f8e020d */
[----:B------:R-:W-:Y:S01]  /*36f10*/  ULDC UR4, c[0x0][0x8b8] ;  /* 0x00022e0000047ab9 */ /* 0x000fe20000000800 */
[----:B------:R-:W-:Y:S01]  /*36f20*/  LOP3.LUT R2, R11, UR14, RZ, 0xc0, !PT ;  /* 0x0000000e0b027c12 */ /* 0x000fe2000f8ec0ff */
[----:B------:R-:W-:Y:S01]  /*36f30*/  IMAD R8, R5, UR4, R8 ;  /* 0x0000000405087c24 */ /* 0x000fe2000f8e0208 */
[----:B------:R-:W-:-:S03]  /*36f40*/  ULDC UR4, c[0x0][0x8a8] ;  /* 0x00022a0000047ab9 */ /* 0x000fc60000000800 */
[----:B------:R-:W-:-:S05]  /*36f50*/  IMAD R13, R13, UR4, R2 ;  /* 0x000000040d0d7c24 */ /* 0x000fca000f8e0202 */
[----:B------:R-:W-:Y:S02]  /*36f60*/  SEL R3, R13, R8, !P2 ;  /* 0x000000080d037207 */ /* 0x000fe40005000000 */
[----:B------:R-:W-:-:S07]  /*36f70*/  SEL R2, R8, R13, !P2 ;  /* 0x0000000d08027207 */ /* 0x000fce0005000000 */
.L_x_1131:
[----:B------:R-:W-:Y:S05]  /*36f80*/  BSYNC B1 ;  /* 0x0000000000017941 */ /* 0x000fea0003800000 */
.L_x_1130:
[----:B------:R-:W-:-:S13]  /*36f90*/  LOP3.LUT P0, RZ, R4, 0xff, RZ, 0xc0, !PT ;  /* 0x000000ff04ff7812 */ /* 0x000fda000780c0ff */
[----:B------:R-:W-:Y:S05]  /*36fa0*/  @P0 BRA `(.L_x_1134) ;  /* 0xfffffff400280947 */ /* 0x000fea000383ffff */
[----:B------:R-:W-:Y:S05]  /*36fb0*/  BSYNC B0 ;  /* 0x0000000000007941 */ /* 0x000fea0003800000 */
.L_x_1123:
[----:B------:R-:W-:-:S03]  /*36fc0*/  UMOV UR4, 0xffffffff ;  /* 0xffffffff00047882 */ /* 0x000fc60000000000 */
[----:B------:R-:W-:Y:S05]  /*36fd0*/  BRA.DIV UR4, `(.L_x_1135) ;  /* 0x00000012047c7947 */ /* 0x000fea000b800000 */
[----:B------:R-:W-:-:S13]  /*36fe0*/  ELECT P6, URZ, PT ;  /* 0x00000000003f782f */ /* 0x000fda00038c0000 */
.L_x_1186:
[----:B------:R-:W-:Y:S04]  /*36ff0*/  BSSY B0, `(.L_x_1136) ;  /* 0x000003e000007945 */ /* 0x000fe80003800000 */
[----:B------:R-:W-:Y:S05]  /*37000*/  @!P6 BRA `(.L_x_1137) ;  /* 0x0000000000f0e947 */ /* 0x000fea0003800000 */
[----:B------:R-:W-:-:S04]  /*37010*/  ULOP3.LUT UR4, UR45, 0x2, URZ, 0xfc, !UPT ;  /* 0x000000022d047892 */ /* 0x000fc8000f8efc3f */
[----:B------:R-:W-:-:S06]  /*37020*/  UISETP.NE.AND UP0, UPT, UR4, 0x3, UPT ;  /* 0x000000030400788c */ /* 0x000fcc000bf05270 */
[----:B------:R-:W-:-:S13]  /*37030*/  PLOP3.LUT P0, PT, PT, PT, UP0, 0x80, 0x0 ;  /* 0x000000000000781c */ /* 0x000fda0003f0f008 */
[----:B------:R-:W-:Y:S05]  /*37040*/  @!P0 BRA `(.L_x_1138) ;  /* 0x0000000000048947 */ /* 0x000fea0003800000 */
[----:B------:R-:W-:Y:S01]  /*37050*/  BPT.TRAP 0x1 ;  /* 0x000000040000795c */ /* 0x000fe20000300000 */
.L_x_1138:
[----:B------:R-:W1:Y:S01]  /*37060*/  S2R R3, SR_CgaCtaId ;  /* 0x0000000000037919 */ /* 0x000e620000008800 */
[----:B------:R-:W-:-:S04]  /*37070*/  MOV R2, 0x400 ;  /* 0x0000040000027802 */ /* 0x000fc80000000f00 */
[----:B-1----:R-:W-:Y:S02]  /*37080*/  LEA R2, R3, R2, 0x18 ;  /* 0x0000000203027211 */ /* 0x002fe400078ec0ff */
[----:B------:R-:W-:Y:S02]  /*37090*/  SHF.L.U32 R3, R0, 0x1f, RZ ;  /* 0x0000001f00037819 */ /* 0x000fe400000006ff */
[----:B------:R-:W-:-:S04]  /*370a0*/  IADD3 R2, R2, 0x30, RZ ;  /* 0x0000003002027810 */ /* 0x000fc80007ffe0ff */
[----:B------:R-:W-:-:S04]  /*370b0*/  LEA R4, R7, R2, 0x3 ;  /* 0x0000000207047211 */ /* 0x000fc800078e18ff */
[----:B------:R-:W1:Y:S02]  /*370c0*/  SYNCS.PHASECHK.TRANS64.TRYWAIT P0, [R4+URZ], R3 ;  /* 0x00000003040075a7 */ /* 0x000e64000800017f */
[----:B-1----:R-:W-:Y:S05]  /*370d0*/  @!P0 BRA `(.L_x_1139) ;  /* 0x00000010005c8947 */ /* 0x002fea0003800000 */
.L_x_1187:
[----:B------:R-:W-:-:S04]  /*370e0*/  IADD3 R7, R7, 0x1, RZ ;  /* 0x0000000107077810 */ /* 0x000fc80007ffe0ff */
[----:B------:R-:W-:-:S04]  /*370f0*/  ISETP.NE.AND P0, PT, R7, 0x6, PT ;  /* 0x000000060700780c */ /* 0x000fc80003f05270 */
[----:B-1----:R-:W-:Y:S02]  /*37100*/  SEL R3, RZ, 0x1, P0 ;  /* 0x00000001ff037807 */ /* 0x002fe40000000000 */
[----:B------:R-:W-:Y:S02]  /*37110*/  SEL R7, R7, RZ, P0 ;  /* 0x000000ff07077207 */ /* 0x000fe40000000000 */
[----:B------:R-:W-:Y:S02]  /*37120*/  LOP3.LUT R4, R0, R3, RZ, 0x3c, !PT ;  /* 0x0000000300047212 */ /* 0x000fe400078e3cff */
[----:B------:R-:W-:Y:S02]  /*37130*/  LEA R3, R7, R2, 0x3 ;  /* 0x0000000207037211 */ /* 0x000fe400078e18ff */
[----:B------:R-:W-:-:S04]  /*37140*/  SHF.L.U32 R0, R4, 0x1f, RZ ;  /* 0x0000001f04007819 */ /* 0x000fc800000006ff */
[----:B------:R-:W1:Y:S02]  /*37150*/  SYNCS.PHASECHK.TRANS64.TRYWAIT P0, [R3+URZ], R0 ;  /* 0x00000000030075a7 */ /* 0x000e64000800017f */
[----:B-1----:R-:W-:Y:S05]  /*37160*/  @!P0 BRA `(.L_x_1140) ;  /* 0x00000010004c8947 */ /* 0x002fea0003800000 */
.L_x_1188:
[----:B-1----:R-:W-:-:S04]  /*37170*/  IADD3 R0, R7, 0x1, RZ ;  /* 0x0000000107007810 */ /* 0x002fc80007ffe0ff */
[----:B------:R-:W-:-:S04]  /*37180*/  ISETP.NE.AND P0, PT, R0, 0x6, PT ;  /* 0x000000060000780c */ /* 0x000fc80003f05270 */
[----:B------:R-:W-:Y:S02]  /*37190*/  SEL R3, RZ, 0x1, P0 ;  /* 0x00000001ff037807 */ /* 0x000fe40000000000 */
[----:B------:R-:W-:Y:S02]  /*371a0*/  SEL R5, R0, RZ, P0 ;  /* 0x000000ff00057207 */ /* 0x000fe40000000000 */
[----:B------:R-:W-:Y:S02]  /*371b0*/  LOP3.LUT R4, R4, R3, RZ, 0x3c, !PT ;  /* 0x0000000304047212 */ /* 0x000fe400078e3cff */
[----:B------:R-:W-:Y:S02]  /*371c0*/  LEA R3, R5, R2, 0x3 ;  /* 0x0000000205037211 */ /* 0x000fe400078e18ff */
[----:B------:R-:W-:-:S04]  /*371d0*/  SHF.L.U32 R0, R4, 0x1f, RZ ;  /* 0x0000001f04007819 */ /* 0x000fc800000006ff */
[----:B------:R-:W1:Y:S02]  /*371e0*/  SYNCS.PHASECHK.TRANS64.TRYWAIT P0, [R3+URZ], R0 ;  /* 0x00000000030075a7 */ /* 0x000e64000800017f */
[----:B-1----:R-:W-:Y:S05]  /*371f0*/  @!P0 BRA `(.L_x_1141) ;  /* 0x00000010003c8947 */ /* 0x002fea0003800000 */
.L_x_1189:
        /* <DEDUP_REMOVED lines=9> */
.L_x_1190:
        /* <DEDUP_REMOVED lines=9> */
.L_x_1191:
[----:B-1----:R-:W-:-:S04]  /*37320*/  IADD3 R0, R5, 0x1, RZ ;  /* 0x0000000105007810 */ /* 0x002fc80007ffe0ff */
[----:B------:R-:W-:-:S04]  /*37330*/  ISETP.NE.AND P0, PT, R0, 0x6, PT ;  /* 0x000000060000780c */ /* 0x000fc80003f05270 */
[----:B------:R-:W-:Y:S02]  /*37340*/  SEL R4, RZ, 0x1, P0 ;  /* 0x00000001ff047807 */ /* 0x000fe40000000000 */
[----:B------:R-:W-:Y:S02]  /*37350*/  SEL R3, R0, RZ, P0 ;  /* 0x000000ff00037207 */ /* 0x000fe40000000000 */
[----:B------:R-:W-:Y:S02]  /*37360*/  LOP3.LUT R0, R7, R4, RZ, 0x3c, !PT ;  /* 0x0000000407007212 */ /* 0x000fe400078e3cff */
[----:B------:R-:W-:Y:S02]  /*37370*/  LEA R3, R3, R2, 0x3 ;  /* 0x0000000203037211 */ /* 0x000fe400078e18ff */
[----:B------:R-:W-:-:S07]  /*37380*/  SHF.L.U32 R0, R0, 0x1f, RZ ;  /* 0x0000001f00007819 */ /* 0x000fce00000006ff */
.L_x_1144:
[----:B-1----:R1:W2:Y:S02]  /*37390*/  SYNCS.PHASECHK.TRANS64.TRYWAIT P0, [R3+URZ], R0 ;  /* 0x00000000030075a7 */ /* 0x0022a4000800017f */
[----:B--2---:R-:W-:Y:S05]  /*373a0*/  @!P0 NANOSLEEP.SYNCS 0x989680 ;  /* 0x009896800000895d */ /* 0x004fea0003900000 */
[----:B------:R-:W2:Y:S02]  /*373b0*/  @!P0 SYNCS.PHASECHK.TRANS64 P0, [R3+URZ], R0 ;  /* 0x00000000030085a7 */ /* 0x000ea4000800007f */
[----:B--2---:R-:W-:Y:S05]  /*373c0*/  @!P0 BRA `(.L_x_1144) ;  /* 0xfffffffc00f08947 */ /* 0x004fea000383ffff */
.L_x_1137:
[----:B------:R-:W-:Y:S05]  /*373d0*/  BSYNC B0 ;  /* 0x0000000000007941 */ /* 0x000fea0003800000 */
.L_x_1136:
[----:B------:R-:W-:Y:S05]  /*373e0*/  EXIT ;  /* 0x000000000000794d */ /* 0x000fea0003800000 */
.L_x_24:
[----:B---3--:R-:W-:-:S04]  /*373f0*/  MOV R3, UR4 ;  /* 0x0000000400037c02 */ /* 0x008fc80008000f00 */
[----:B------:R3:W4:Y:S03]  /*37400*/  SYNCS.PHASECHK.TRANS64.TRYWAIT P0, [R3+URZ], R0 ;  /* 0x00000000030075a7 */ /* 0x000726000800017f */
[----:B----4-:R-:W-:Y:S05]  /*37410*/  @!P0 NANOSLEEP.SYNCS 0x989680 ;  /* 0x009896800000895d */ /* 0x010fea0003900000 */
[----:B------:R-:W4:Y:S02]  /*37420*/  @!P0 SYNCS.PHASECHK.TRANS64 P0, [R3+URZ], R0 ;  /* 0x00000000030085a7 */ /* 0x000f24000800007f */
[----:B----4-:R-:W-:Y:S05]  /*37430*/  @!P0 BRA `(.L_x_24) ;  /* 0xfffffffc00ec8947 */ /* 0x010fea000383ffff */
[----:B------:R-:W-:Y:S05]  /*37440*/  BRA `(.L_x_23) ;  /* 0xfffffcc0000c7947 */ /* 0x000fea000383ffff */
.L_x_30:
[----:B---3--:R-:W-:-:S04]  /*37450*/  MOV R6, UR6 ;  /* 0x0000000600067c02 */ /* 0x008fc80008000f00 */
[----:B------:R3:W4:Y:S03]  /*37460*/  SYNCS.PHASECHK.TRANS64.TRYWAIT P0, [R6+URZ], R4 ;  /* 0x00000004060075a7 */ /* 0x000726000800017f */
[----:B----4-:R-:W-:Y:S05]  /*37470*/  @!P0 NANOSLEEP.SYNCS 0x989680 ;  /* 0x009896800000895d */ /* 0x010fea0003900000 */
[----:B------:R-:W4:Y:S02]  /*37480*/  @!P0 SYNCS.PHASECHK.TRANS64 P0, [R6+URZ], R4 ;  /* 0x00000004060085a7 */ /* 0x000f24000800007f */
[----:B----4-:R-:W-:Y:S05]  /*37490*/  @!P0 BRA `(.L_x_30) ;  /* 0xfffffffc00ec8947 */ /* 0x010fea000383ffff */
[----:B------:R-:W-:Y:S05]  /*374a0*/  BRA `(.L_x_29) ;  /* 0xfffffd0400747947 */ /* 0x000fea000383ffff */
.L_x_56:
[----:B-1----:R1:W3:Y:S02]  /*374b0*/  SYNCS.PHASECHK.TRANS64.TRYWAIT P2, [R4+URZ+0x60], R0 ;  /* 0x00006000040075a7 */ /* 0x0022e4000804017f */
[----:B---3--:R-:W-:Y:S05]  /*374c0*/  @!P2 NANOSLEEP.SYNCS 0x989680 ;  /* 0x009896800000a95d */ /* 0x008fea0003900000 */
[----:B------:R-:W3:Y:S02]  /*374d0*/  @!P2 SYNCS.PHASECHK.TRANS64 P2, [R4+URZ+0x60], R0 ;  /* 0x000060000400a5a7 */ /* 0x000ee4000804007f */
[----:B---3--:R-:W-:Y:S05]  /*374e0*/  @!P2 BRA `(.L_x_56) ;  /* 0xfffffffc00f0a947 */ /* 0x008fea000383ffff */
[----:B------:R-:W-:Y:S05]  /*374f0*/  BRA `(.L_x_1145) ;  /* 0xfffffda800147947 */ /* 0x000fea000383ffff */
.L_x_115:
[----:B-1----:R1:W3:Y:S02]  /*37500*/  SYNCS.PHASECHK.TRANS64.TRYWAIT P2, [R4+URZ+0x60], R5 ;  /* 0x00006005040075a7 */ /* 0x0022e4000804017f */
[----:B---3--:R-:W-:Y:S05]  /*37510*/  @!P2 NANOSLEEP.SYNCS 0x989680 ;  /* 0x009896800000a95d */ /* 0x008fea0003900000 */
[----:B------:R-:W3:Y:S02]  /*37520*/  @!P2 SYNCS.PHASECHK.TRANS64 P2, [R4+URZ+0x60], R5 ;  /* 0x000060050400a5a7 */ /* 0x000ee4000804007f */
[----:B---3--:R-:W-:Y:S05]  /*37530*/  @!P2 BRA `(.L_x_115) ;  /* 0xfffffffc00f0a947 */ /* 0x008fea000383ffff */
[----:B------:R-:W-:Y:S05]  /*37540*/  BRA `(.L_x_1146) ;  /* 0xfffffdc8003c7947 */ /* 0x000fea000383ffff */
.L_x_174:
[----:B-1----:R1:W2:Y:S02]  /*37550*/  SYNCS.PHASECHK.TRANS64.TRYWAIT P2, [R4+URZ+0x60], R5 ;  /* 0x00006005040075a7 */ /* 0x0022a4000804017f */
[----:B--2---:R-:W-:Y:S05]  /*37560*/  @!P2 NANOSLEEP.SYNCS 0x989680 ;  /* 0x009896800000a95d */ /* 0x004fea0003900000 */
[----:B------:R-:W2:Y:S02]  /*37570*/  @!P2 SYNCS.PHASECHK.TRANS64 P2, [R4+URZ+0x60], R5 ;  /* 0x000060050400a5a7 */ /* 0x000ea4000804007f */
[----:B--2---:R-:W-:Y:S05]  /*37580*/  @!P2 BRA `(.L_x_174) ;  /* 0xfffffffc00f0a947 */ /* 0x004fea000383ffff */
[----:B------:R-:W-:Y:S05]  /*37590*/  BRA `(.L_x_1147) ;  /* 0xfffffde800807947 */ /* 0x000fea000383ffff */
.L_x_233:
[----:B-1----:R1:W2:Y:S02]  /*375a0*/  SYNCS.PHASECHK.TRANS64.TRYWAIT P2, [R4+URZ+0x60], R5 ;  /* 0x00006005040075a7 */ /* 0x0022a4000804017f */
[----:B--2---:R-:W-:Y:S05]  /*375b0*/  @!P2 NANOSLEEP.SYNCS 0x989680 ;  /* 0x009896800000a95d */ /* 0x004fea0003900000 */
[----:B------:R-:W2:Y:S02]  /*375c0*/  @!P2 SYNCS.PHASECHK.TRANS64 P2, [R4+URZ+0x60], R5 ;  /* 0x000060050400a5a7 */ /* 0x000ea4000804007f */
[----:B--2---:R-:W-:Y:S05]  /*375d0*/  @!P2 BRA `(.L_x_233) ;  /* 0xfffffffc00f0a947 */ /* 0x004fea000383ffff */
[----:B------:R-:W-:Y:S05]  /*375e0*/  BRA `(.L_x_1148) ;  /* 0xfffffe0800847947 */ /* 0x000fea000383ffff */
.L_x_292:
[----:B-1----:R1:W2:Y:S02]  /*375f0*/  SYNCS.PHASECHK.TRANS64.TRYWAIT P2, [R4+URZ+0x60], R5 ;  /* 0x00006005040075a7 */ /* 0x0022a4000804017f */
[----:B--2---:R-:W-:Y:S05]  /*37600*/  @!P2 NANOSLEEP.SYNCS 0x989680 ;  /* 0x009896800000a95d */ /* 0x004fea0003900000 */
[----:B------:R-:W2:Y:S02]  /*37610*/  @!P2 SYNCS.PHASECHK.TRANS64 P2, [R4+URZ+0x60], R5 ;  /* 0x000060050400a5a7 */ /* 0x000ea4000804007f */
[----:B--2---:R-:W-:Y:S05]  /*37620*/  @!P2 BRA `(.L_x_292) ;  /* 0xfffffffc00f0a947 */ /* 0x004fea000383ffff */
[----:B------:R-:W-:Y:S05]  /*37630*/  BRA `(.L_x_1149) ;  /* 0xfffffe2800d47947 */ /* 0x000fea000383ffff */
.L_x_351:
[----:B-1----:R1:W2:Y:S02]  /*37640*/  SYNCS.PHASECHK.TRANS64.TRYWAIT P2, [R4+URZ+0x60], R5 ;  /* 0x00006005040075a7 */ /* 0x0022a4000804017f */
[----:B--2---:R-:W-:Y:S05]  /*37650*/  @!P2 NANOSLEEP.SYNCS 0x989680 ;  /* 0x009896800000a95d */ /* 0x004fea0003900000 */
[----:B------:R-:W2:Y:S02]  /*37660*/  @!P2 SYNCS.PHASECHK.TRANS64 P2, [R4+URZ+0x60], R5 ;  /* 0x000060050400a5a7 */ /* 0x000ea4000804007f */
[----:B--2---:R-:W-:Y:S05]  /*37670*/  @!P2 BRA `(.L_x_351) ;  /* 0xfffffffc00f0a947 */ /* 0x004fea000383ffff */
[----:B------:R-:W-:Y:S05]  /*37680*/  BRA `(.L_x_1150) ;  /* 0xfffffe4800e47947 */ /* 0x000fea000383ffff */
.L_x_410:
[----:B-1----:R1:W2:Y:S02]  /*37690*/  SYNCS.PHASECHK.TRANS64.TRYWAIT P2, [R4+URZ+0x60], R5 ;  /* 0x00006005040075a7 */ /* 0x0022a4000804017f */
[----:B--2---:R-:W-:Y:S05]  /*376a0*/  @!P2 NANOSLEEP.SYNCS 0x989680 ;  /* 0x009896800000a95d */ /* 0x004fea0003900000 */
[----:B------:R-:W2:Y:S02]  /*376b0*/  @!P2 SYNCS.PHASECHK.TRANS64 P2, [R4+URZ+0x60], R5 ;  /* 0x000060050400a5a7 */ /* 0x000ea4000804007f */
[----:B--2---:R-:W-:Y:S05]  /*376c0*/  @!P2 BRA `(.L_x_410) ;  /* 0xfffffffc00f0a947 */ /* 0x004fea000383ffff */
[----:B------:R-:W-:Y:S05]  /*376d0*/  BRA `(.L_x_1151) ;  /* 0xfffffe6c00387947 */ /* 0x000fea000383ffff */
.L_x_469:
[----:B-1----:R1:W2:Y:S02]  /*376e0*/  SYNCS.PHASECHK.TRANS64.TRYWAIT P2, [R4+URZ+0x60], R5 ;  /* 0x00006005040075a7 */ /* 0x0022a4000804017f */
[----:B--2---:R-:W-:Y:S05]  /*376f0*/  @!P2 NANOSLEEP.SYNCS 0x989680 ;  /* 0x009896800000a95d */ /* 0x004fea0003900000 */
[----:B------:R-:W2:Y:S02]  /*37700*/  @!P2 SYNCS.PHASECHK.TRANS64 P2, [R4+URZ+0x60], R5 ;  /* 0x000060050400a5a7 */ /* 0x000ea4000804007f */
[----:B--2---:R-:W-:Y:S05]  /*37710*/  @!P2 BRA `(.L_x_469) ;  /* 0xfffffffc00f0a947 */ /* 0x004fea000383ffff */
[----:B------:R-:W-:Y:S05]  /*37720*/  BRA `(.L_x_1152) ;  /* 0xfffffe8c004c7947 */ /* 0x000fea000383ffff */
.L_x_528:
[----:B-1----:R1:W2:Y:S02]  /*37730*/  SYNCS.PHASECHK.TRANS64.TRYWAIT P2, [R4+URZ+0x60], R5 ;  /* 0x00006005040075a7 */ /* 0x0022a4000804017f */
[----:B--2---:R-:W-:Y:S05]  /*37740*/  @!P2 NANOSLEEP.SYNCS 0x989680 ;  /* 0x009896800000a95d */ /* 0x004fea0003900000 */
[----:B------:R-:W2:Y:S02]  /*37750*/  @!P2 SYNCS.PHASECHK.TRANS64 P2, [R4+URZ+0x60], R5 ;  /* 0x000060050400a5a7 */ /* 0x000ea4000804007f */
[----:B--2---:R-:W-:Y:S05]  /*37760*/  @!P2 BRA `(.L_x_528) ;  /* 0xfffffffc00f0a947 */ /* 0x004fea000383ffff */
[----:B------:R-:W-:Y:S05]  /*37770*/  BRA `(.L_x_1153) ;  /* 0xfffffeac00a07947 */ /* 0x000fea000383ffff */
.L_x_587:
[----:B-1----:R1:W2:Y:S02]  /*37780*/  SYNCS.PHASECHK.TRANS64.TRYWAIT P2, [R4+URZ+0x60], R5 ;  /* 0x00006005040075a7 */ /* 0x0022a4000804017f */
[----:B--2---:R-:W-:Y:S05]  /*37790*/  @!P2 NANOSLEEP.SYNCS 0x989680 ;  /* 0x009896800000a95d */ /* 0x004fea0003900000 */
[----:B------:R-:W2:Y:S02]  /*377a0*/  @!P2 SYNCS.PHASECHK.TRANS64 P2, [R4+URZ+0x60], R5 ;  /* 0x000060050400a5a7 */ /* 0x000ea4000804007f */
[----:B--2---:R-:W-:Y:S05]  /*377b0*/  @!P2 BRA `(.L_x_587) ;  /* 0xfffffffc00f0a947 */ /* 0x004fea000383ffff */
[----:B------:R-:W-:Y:S05]  /*377c0*/  BRA `(.L_x_1154) ;  /* 0xfffffecc00b47947 */ /* 0x000fea000383ffff */
.L_x_646:
[----:B-1----:R1:W2:Y:S02]  /*377d0*/  SYNCS.PHASECHK.TRANS64.TRYWAIT P2, [R4+URZ+0x60], R5 ;  /* 0x00006005040075a7 */ /* 0x0022a4000804017f */
[----:B--2---:R-:W-:Y:S05]  /*377e0*/  @!P2 NANOSLEEP.SYNCS 0x989680 ;  /* 0x009896800000a95d */ /* 0x004fea0003900000 */
[----:B------:R-:W2:Y:S02]  /*377f0*/  @!P2 SYNCS.PHASECHK.TRANS64 P2, [R4+URZ+0x60], R5 ;  /* 0x000060050400a5a7 */ /* 0x000ea4000804007f */
[----:B--2---:R-:W-:Y:S05]  /*37800*/  @!P2 BRA `(.L_x_646) ;  /* 0xfffffffc00f0a947 */ /* 0x004fea000383ffff */
[----:B------:R-:W-:Y:S05]  /*37810*/  BRA `(.L_x_1155) ;  /* 0xfffffef000087947 */ /* 0x000fea000383ffff */
.L_x_705:
[----:B-1----:R1:W2:Y:S02]  /*37820*/  SYNCS.PHASECHK.TRANS64.TRYWAIT P2, [R4+URZ+0x60], R5 ;  /* 0x00006005040075a7 */ /* 0x0022a4000804017f */
[----:B--2---:R-:W-:Y:S05]  /*37830*/  @!P2 NANOSLEEP.SYNCS 0x989680 ;  /* 0x009896800000a95d */ /* 0x004fea0003900000 */
[----:B------:R-:W2:Y:S02]  /*37840*/  @!P2 SYNCS.PHASECHK.TRANS64 P2, [R4+URZ+0x60], R5 ;  /* 0x000060050400a5a7 */ /* 0x000ea4000804007f */
[----:B--2---:R-:W-:Y:S05]  /*37850*/  @!P2 BRA `(.L_x_705) ;  /* 0xfffffffc00f0a947 */ /* 0x004fea000383ffff */
[----:B------:R-:W-:Y:S05]  /*37860*/  BRA `(.L_x_1156) ;  /* 0xffffff10003c7947 */ /* 0x000fea000383ffff */
.L_x_764:
[----:B-1----:R1:W2:Y:S02]  /*37870*/  SYNCS.PHASECHK.TRANS64.TRYWAIT P2, [R4+URZ+0x60], R5 ;  /* 0x00006005040075a7 */ /* 0x0022a4000804017f */
[----:B--2---:R-:W-:Y:S05]  /*37880*/  @!P2 NANOSLEEP.SYNCS 0x989680 ;  /* 0x009896800000a95d */ /* 0x004fea0003900000 */
[----:B------:R-:W2:Y:S02]  /*37890*/  @!P2 SYNCS.PHASECHK.TRANS64 P2, [R4+URZ+0x60], R5 ;  /* 0x000060050400a5a7 */ /* 0x000ea4000804007f */
[----:B--2---:R-:W-:Y:S05]  /*378a0*/  @!P2 BRA `(.L_x_764) ;  /* 0xfffffffc00f0a947 */ /* 0x004fea000383ffff */
[----:B------:R-:W-:Y:S05]  /*378b0*/  BRA `(.L_x_1157) ;  /* 0xffffff3000907947 */ /* 0x000fea000383ffff */
.L_x_823:
[----:B-1----:R1:W2:Y:S02]  /*378c0*/  SYNCS.PHASECHK.TRANS64.TRYWAIT P2, [R4+URZ+0x60], R5 ;  /* 0x00006005040075a7 */ /* 0x0022a4000804017f */
[----:B--2---:R-:W-:Y:S05]  /*378d0*/  @!P2 NANOSLEEP.SYNCS 0x989680 ;  /* 0x009896800000a95d */ /* 0x004fea0003900000 */
[----:B------:R-:W2:Y:S02]  /*378e0*/  @!P2 SYNCS.PHASECHK.TRANS64 P2, [R4+URZ+0x60], R5 ;  /* 0x000060050400a5a7 */ /* 0x000ea4000804007f */
[----:B--2---:R-:W-:Y:S05]  /*378f0*/  @!P2 BRA `(.L_x_823) ;  /* 0xfffffffc00f0a947 */ /* 0x004fea000383ffff */
[----:B------:R-:W-:Y:S05]  /*37900*/  BRA `(.L_x_1158) ;  /* 0xffffff5000e47947 */ /* 0x000fea000383ffff */
.L_x_882:
[----:B-1----:R1:W2:Y:S02]  /*37910*/  SYNCS.PHASECHK.TRANS64.TRYWAIT P2, [R4+URZ+0x60], R5 ;  /* 0x00006005040075a7 */ /* 0x0022a4000804017f */
[----:B--2---:R-:W-:Y:S05]  /*37920*/  @!P2 NANOSLEEP.SYNCS 0x989680 ;  /* 0x009896800000a95d */ /* 0x004fea0003900000 */
[----:B------:R-:W2:Y:S02]  /*37930*/  @!P2 SYNCS.PHASECHK.TRANS64 P2, [R4+URZ+0x60], R5 ;  /* 0x000060050400a5a7 */ /* 0x000ea4000804007f */
[----:B--2---:R-:W-:Y:S05]  /*37940*/  @!P2 BRA `(.L_x_882) ;  /* 0xfffffffc00f0a947 */ /* 0x004fea000383ffff */
[----:B------:R-:W-:Y:S05]  /*37950*/  BRA `(.L_x_1159) ;  /* 0xffffff7400387947 */ /* 0x000fea000383ffff */
.L_x_941:
[----:B-1----:R1:W2:Y:S02]  /*37960*/  SYNCS.PHASECHK.TRANS64.TRYWAIT P0, [R5+URZ+0x60], R4 ;  /* 0x00006004050075a7 */ /* 0x0022a4000800017f */
[----:B--2---:R-:W-:Y:S05]  /*37970*/  @!P0 NANOSLEEP.SYNCS 0x989680 ;  /* 0x009896800000895d */ /* 0x004fea0003900000 */
[----:B------:R-:W2:Y:S02]  /*37980*/  @!P0 SYNCS.PHASECHK.TRANS64 P0, [R5+URZ+0x60], R4 ;  /* 0x00006004050085a7 */ /* 0x000ea4000800007f */
[----:B--2---:R-:W-:Y:S05]  /*37990*/  @!P0 BRA `(.L_x_941) ;  /* 0xfffffffc00f08947 */ /* 0x004fea000383ffff */
[----:B------:R-:W-:Y:S05]  /*379a0*/  BRA `(.L_x_1160) ;  /* 0xffffff94008c7947 */ /* 0x000fea000383ffff */
.L_x_1005:
[----:B-1----:R-:W-:-:S04]  /*379b0*/  MOV R5, UR4 ;  /* 0x0000000400057c02 */ /* 0x002fc80008000f00 */
[----:B------:R1:W2:Y:S03]  /*379c0*/  SYNCS.PHASECHK.TRANS64.TRYWAIT P0, [R5+URZ+0xa8], R0 ;  /* 0x0000a800050075a7 */ /* 0x0002a6000800017f */
[----:B--2---:R-:W-:Y:S05]  /*379d0*/  @!P0 NANOSLEEP.SYNCS 0x989680 ;  /* 0x009896800000895d */ /* 0x004fea0003900000 */
[----:B------:R-:W2:Y:S02]  /*379e0*/  @!P0 SYNCS.PHASECHK.TRANS64 P0, [R5+URZ+0xa8], R0 ;  /* 0x0000a800050085a7 */ /* 0x000ea4000800007f */
[----:B--2---:R-:W-:Y:S05]  /*379f0*/  @!P0 BRA `(.L_x_1005) ;  /* 0xfffffffc00ec8947 */ /* 0x004fea000383ffff */
[----:B------:R-:W-:Y:S05]  /*37a00*/  BRA `(.L_x_1004) ;  /* 0xffffffc4001c7947 */ /* 0x000fea000383ffff */
.L_x_1014:
[----:B-1----:R-:W-:-:S04]  /*37a10*/  MOV R3, UR13 ;  /* 0x0000000d00037c02 */ /* 0x002fc80008000f00 */
[----:B------:R1:W2:Y:S03]  /*37a20*/  SYNCS.PHASECHK.TRANS64.TRYWAIT P2, [R3+URZ+0x80], R2 ;  /* 0x00008002030075a7 */ /* 0x0002a6000804017f */
[----:B--2---:R-:W-:Y:S05]  /*37a30*/  @!P2 NANOSLEEP.SYNCS 0x989680 ;  /* 0x009896800000a95d */ /* 0x004fea0003900000 */
[----:B------:R-:W2:Y:S02]  /*37a40*/  @!P2 SYNCS.PHASECHK.TRANS64 P2, [R3+URZ+0x80], R2 ;  /* 0x000080020300a5a7 */ /* 0x000ea4000804007f */
[----:B--2---:R-:W-:Y:S05]  /*37a50*/  @!P2 BRA `(.L_x_1014) ;  /* 0xfffffffc00eca947 */ /* 0x004fea000383ffff */
[----:B------:R-:W-:Y:S05]  /*37a60*/  BRA `(.L_x_1161) ;  /* 0xffffffc8000c7947 */ /* 0x000fea000383ffff */
.L_x_1020:
[----:B-12---:R-:W-:-:S04]  /*37a70*/  MOV R3, UR13 ;  /* 0x0000000d00037c02 */ /* 0x006fc80008000f00 */
[----:B------:R1:W2:Y:S03]  /*37a80*/  SYNCS.PHASECHK.TRANS64.TRYWAIT P2, [R3+URZ+0x88], R2 ;  /* 0x00008802030075a7 */ /* 0x0002a6000804017f */
[----:B--2---:R-:W-:Y:S05]  /*37a90*/  @!P2 NANOSLEEP.SYNCS 0x989680 ;  /* 0x009896800000a95d */ /* 0x004fea0003900000 */
[----:B------:R-:W2:Y:S02]  /*37aa0*/  @!P2 SYNCS.PHASECHK.TRANS64 P2, [R3+URZ+0x88], R2 ;  /* 0x000088020300a5a7 */ /* 0x000ea4000804007f */
[----:B--2---:R-:W-:Y:S05]  /*37ab0*/  @!P2 BRA `(.L_x_1020) ;  /* 0xfffffffc00eca947 */ /* 0x004fea000383ffff */
[----:B------:R-:W-:Y:S05]  /*37ac0*/  BRA `(.L_x_1162) ;  /* 0xffffffc800547947 */ /* 0x000fea000383ffff */
.L_x_1026:
[----:B-123--:R-:W-:-:S04]  /*37ad0*/  MOV R3, UR13 ;  /* 0x0000000d00037c02 */ /* 0x00efc80008000f00 */
[----:B------:R1:W2:Y:S03]  /*37ae0*/  SYNCS.PHASECHK.TRANS64.TRYWAIT P2, [R3+URZ+0x90], R2 ;  /* 0x00009002030075a7 */ /* 0x0002a6000804017f */
[----:B--2---:R-:W-:Y:S05]  /*37af0*/  @!P2 NANOSLEEP.SYNCS 0x989680 ;  /* 0x009896800000a95d */ /* 0x004fea0003900000 */
[----:B------:R-:W2:Y:S02]  /*37b00*/  @!P2 SYNCS.PHASECHK.TRANS64 P2, [R3+URZ+0x90], R2 ;  /* 0x000090020300a5a7 */ /* 0x000ea4000804007f */
[----:B--2---:R-:W-:Y:S05]  /*37b10*/  @!P2 BRA `(.L_x_1026) ;  /* 0xfffffffc00eca947 */ /* 0x004fea000383ffff */
[----:B------:R-:W-:Y:S05]  /*37b20*/  BRA `(.L_x_1163) ;  /* 0xffffffc800a87947 */ /* 0x000fea000383ffff */
.L_x_1032:
[----:B-1234-:R-:W-:-:S04]  /*37b30*/  MOV R3, UR13 ;  /* 0x0000000d00037c02 */ /* 0x01efc80008000f00 */
[----:B------:R1:W2:Y:S03]  /*37b40*/  SYNCS.PHASECHK.TRANS64.TRYWAIT P2, [R3+URZ+0x98], R2 ;  /* 0x00009802030075a7 */ /* 0x0002a6000804017f */
[----:B--2---:R-:W-:Y:S05]  /*37b50*/  @!P2 NANOSLEEP.SYNCS 0x989680 ;  /* 0x009896800000a95d */ /* 0x004fea0003900000 */
[----:B------:R-:W2:Y:S02]  /*37b60*/  @!P2 SYNCS.PHASECHK.TRANS64 P2, [R3+URZ+0x98], R2 ;  /* 0x000098020300a5a7 */ /* 0x000ea4000804007f */
[----:B--2---:R-:W-:Y:S05]  /*37b70*/  @!P2 BRA `(.L_x_1032) ;  /* 0xfffffffc00eca947 */ /* 0x004fea000383ffff */
[----:B------:R-:W-:Y:S05]  /*37b80*/  BRA `(.L_x_1164) ;  /* 0xffffffc800f47947 */ /* 0x000fea000383ffff */
.L_x_1038:
[----:B-1----:R-:W-:-:S04]  /*37b90*/  MOV R4, UR13 ;  /* 0x0000000d00047c02 */ /* 0x002fc80008000f00 */
[----:B------:R1:W2:Y:S03]  /*37ba0*/  SYNCS.PHASECHK.TRANS64.TRYWAIT P2, [R4+URZ+0x80], R3 ;  /* 0x00008003040075a7 */ /* 0x0002a6000804017f */
[----:B--2---:R-:W-:Y:S05]  /*37bb0*/  @!P2 NANOSLEEP.SYNCS 0x989680 ;  /* 0x009896800000a95d */ /* 0x004fea0003900000 */
[----:B------:R-:W2:Y:S02]  /*37bc0*/  @!P2 SYNCS.PHASECHK.TRANS64 P2, [R4+URZ+0x80], R3 ;  /* 0x000080030400a5a7 */ /* 0x000ea4000804007f */
[----:B--2---:R-:W-:Y:S05]  /*37bd0*/  @!P2 BRA `(.L_x_1038) ;  /* 0xfffffffc00eca947 */ /* 0x004fea000383ffff */
[----:B------:R-:W-:Y:S05]  /*37be0*/  BRA `(.L_x_1165) ;  /* 0xffffffcc00487947 */ /* 0x000fea000383ffff */
.L_x_1044:
[----:B-12---:R-:W-:-:S04]  /*37bf0*/  MOV R4, UR13 ;  /* 0x0000000d00047c02 */ /* 0x006fc80008000f00 */
[----:B------:R1:W2:Y:S03]  /*37c00*/  SYNCS.PHASECHK.TRANS64.TRYWAIT P2, [R4+URZ+0x88], R3 ;  /* 0x00008803040075a7 */ /* 0x0002a6000804017f */
[----:B--2---:R-:W-:Y:S05]  /*37c10*/  @!P2 NANOSLEEP.SYNCS 0x989680 ;  /* 0x009896800000a95d */ /* 0x004fea0003900000 */
[----:B------:R-:W2:Y:S02]  /*37c20*/  @!P2 SYNCS.PHASECHK.TRANS64 P2, [R4+URZ+0x88], R3 ;  /* 0x000088030400a5a7 */ /* 0x000ea4000804007f */
[----:B--2---:R-:W-:Y:S05]  /*37c30*/  @!P2 BRA `(.L_x_1044) ;  /* 0xfffffffc00eca947 */ /* 0x004fea000383ffff */
[----:B------:R-:W-:Y:S05]  /*37c40*/  BRA `(.L_x_1166) ;  /* 0xffffffcc00887947 */ /* 0x000fea000383ffff */
.L_x_1050:
[----:B-123--:R-:W-:-:S04]  /*37c50*/  MOV R4, UR13 ;  /* 0x0000000d00047c02 */ /* 0x00efc80008000f00 */
[----:B------:R1:W2:Y:S03]  /*37c60*/  SYNCS.PHASECHK.TRANS64.TRYWAIT P2, [R4+URZ+0x90], R3 ;  /* 0x00009003040075a7 */ /* 0x0002a6000804017f */
[----:B--2---:R-:W-:Y:S05]  /*37c70*/  @!P2 NANOSLEEP.SYNCS 0x989680 ;  /* 0x009896800000a95d */ /* 0x004fea0003900000 */
[----:B------:R-:W2:Y:S02]  /*37c80*/  @!P2 SYNCS.PHASECHK.TRANS64 P2, [R4+URZ+0x90], R3 ;  /* 0x000090030400a5a7 */ /* 0x000ea4000804007f */
[----:B--2---:R-:W-:Y:S05]  /*37c90*/  @!P2 BRA `(.L_x_1050) ;  /* 0xfffffffc00eca947 */ /* 0x004fea000383ffff */
[----:B------:R-:W-:Y:S05]  /*37ca0*/  BRA `(.L_x_1167) ;  /* 0xffffffcc00d07947 */ /* 0x000fea000383ffff */
.L_x_1056:
[----:B-1234-:R-:W-:-:S04]  /*37cb0*/  MOV R4, UR13 ;  /* 0x0000000d00047c02 */ /* 0x01efc80008000f00 */
[----:B------:R1:W2:Y:S03]  /*37cc0*/  SYNCS.PHASECHK.TRANS64.TRYWAIT P2, [R4+URZ+0x98], R3 ;  /* 0x00009803040075a7 */ /* 0x0002a6000804017f */
[----:B--2---:R-:W-:Y:S05]  /*37cd0*/  @!P2 NANOSLEEP.SYNCS 0x989680 ;  /* 0x009896800000a95d */ /* 0x004fea0003900000 */
[----:B------:R-:W2:Y:S02]  /*37ce0*/  @!P2 SYNCS.PHASECHK.TRANS64 P2, [R4+URZ+0x98], R3 ;  /* 0x000098030400a5a7 */ /* 0x000ea4000804007f */
[----:B--2---:R-:W-:Y:S05]  /*37cf0*/  @!P2 BRA `(.L_x_1056) ;  /* 0xfffffffc00eca947 */ /* 0x004fea000383ffff */
[----:B------:R-:W-:Y:S05]  /*37d00*/  BRA `(.L_x_1168) ;  /* 0xffffffd000107947 */ /* 0x000fea000383ffff */
.L_x_1062:
[----:B------:R-:W-:-:S04]  /*37d10*/  MOV R5, UR13 ;  /* 0x0000000d00057c02 */ /* 0x000fc80008000f00 */
[----:B------:R1:W1:Y:S03]  /*37d20*/  SYNCS.PHASECHK.TRANS64.TRYWAIT P2, [R5+URZ+0x80], R2 ;  /* 0x00008002050075a7 */ /* 0x000266000804017f */
[----:B-1----:R-:W-:Y:S05]  /*37d30*/  @!P2 NANOSLEEP.SYNCS 0x989680 ;  /* 0x009896800000a95d */ /* 0x002fea0003900000 */
[----:B------:R-:W1:Y:S02]  /*37d40*/  @!P2 SYNCS.PHASECHK.TRANS64 P2, [R5+URZ+0x80], R2 ;  /* 0x000080020500a5a7 */ /* 0x000e64000804007f */
[----:B-1----:R-:W-:Y:S05]  /*37d50*/  @!P2 BRA `(.L_x_1062) ;  /* 0xfffffffc00eca947 */ /* 0x002fea000383ffff */
[----:B------:R-:W-:Y:S05]  /*37d60*/  BRA `(.L_x_1169) ;  /* 0xffffffd000587947 */ /* 0x000fea000383ffff */
.L_x_1068:
[----:B------:R-:W-:-:S04]  /*37d70*/  MOV R5, UR13 ;  /* 0x0000000d00057c02 */ /* 0x000fc80008000f00 */
[----:B------:R1:W1:Y:S03]  /*37d80*/  SYNCS.PHASECHK.TRANS64.TRYWAIT P2, [R5+URZ+0x88], R2 ;  /* 0x00008802050075a7 */ /* 0x000266000804017f */
[----:B-1----:R-:W-:Y:S05]  /*37d90*/  @!P2 NANOSLEEP.SYNCS 0x989680 ;  /* 0x009896800000a95d */ /* 0x002fea0003900000 */
[----:B------:R-:W1:Y:S02]  /*37da0*/  @!P2 SYNCS.PHASECHK.TRANS64 P2, [R5+URZ+0x88], R2 ;  /* 0x000088020500a5a7 */ /* 0x000e64000804007f */
[----:B-1----:R-:W-:Y:S05]  /*37db0*/  @!P2 BRA `(.L_x_1068) ;  /* 0xfffffffc00eca947 */ /* 0x002fea000383ffff */
[----:B------:R-:W-:Y:S05]  /*37dc0*/  BRA `(.L_x_1170) ;  /* 0xffffffd0009c7947 */ /* 0x000fea000383ffff */
.L_x_1074:
[----:B------:R-:W-:-:S04]  /*37dd0*/  MOV R5, UR13 ;  /* 0x0000000d00057c02 */ /* 0x000fc80008000f00 */
[----:B------:R1:W1:Y:S03]  /*37de0*/  SYNCS.PHASECHK.TRANS64.TRYWAIT P2, [R5+URZ+0x90], R2 ;  /* 0x00009002050075a7 */ /* 0x000266000804017f */
[----:B-1----:R-:W-:Y:S05]  /*37df0*/  @!P2 NANOSLEEP.SYNCS 0x989680 ;  /* 0x009896800000a95d */ /* 0x002fea0003900000 */
[----:B------:R-:W1:Y:S02]  /*37e00*/  @!P2 SYNCS.PHASECHK.TRANS64 P2, [R5+URZ+0x90], R2 ;  /* 0x000090020500a5a7 */ /* 0x000e64000804007f */
[----:B-1----:R-:W-:Y:S05]  /*37e10*/  @!P2 BRA `(.L_x_1074) ;  /* 0xfffffffc00eca947 */ /* 0x002fea000383ffff */
[----:B------:R-:W-:Y:S05]  /*37e20*/  BRA `(.L_x_1171) ;  /* 0xffffffd000e47947 */ /* 0x000fea000383ffff */
.L_x_1080:
[----:B------:R-:W-:-:S04]  /*37e30*/  MOV R5, UR13 ;  /* 0x0000000d00057c02 */ /* 0x000fc80008000f00 */
[----:B------:R1:W1:Y:S03]  /*37e40*/  SYNCS.PHASECHK.TRANS64.TRYWAIT P2, [R5+URZ+0x98], R2 ;  /* 0x00009802050075a7 */ /* 0x000266000804017f */
[----:B-1----:R-:W-:Y:S05]  /*37e50*/  @!P2 NANOSLEEP.SYNCS 0x989680 ;  /* 0x009896800000a95d */ /* 0x002fea0003900000 */
[----:B------:R-:W1:Y:S02]  /*37e60*/  @!P2 SYNCS.PHASECHK.TRANS64 P2, [R5+URZ+0x98], R2 ;  /* 0x000098020500a5a7 */ /* 0x000e64000804007f */
[----:B-1----:R-:W-:Y:S05]  /*37e70*/  @!P2 BRA `(.L_x_1080) ;  /* 0xfffffffc00eca947 */ /* 0x002fea000383ffff */
[----:B------:R-:W-:Y:S05]  /*37e80*/  BRA `(.L_x_1172) ;  /* 0xffffffd400287947 */ /* 0x000fea000383ffff */
.L_x_1086:
[----:B-1----:R-:W-:-:S04]  /*37e90*/  MOV R2, UR13 ;  /* 0x0000000d00027c02 */ /* 0x002fc80008000f00 */
[----:B------:R1:W1:Y:S03]  /*37ea0*/  SYNCS.PHASECHK.TRANS64.TRYWAIT P2, [R2+URZ+0x80], R3 ;  /* 0x00008003020075a7 */ /* 0x000266000804017f */
[----:B-1----:R-:W-:Y:S05]  /*37eb0*/  @!P2 NANOSLEEP.SYNCS 0x989680 ;  /* 0x009896800000a95d */ /* 0x002fea0003900000 */
[----:B------:R-:W1:Y:S02]  /*37ec0*/  @!P2 SYNCS.PHASECHK.TRANS64 P2, [R2+URZ+0x80], R3 ;  /* 0x000080030200a5a7 */ /* 0x000e64000804007f */
[----:B-1----:R-:W-:Y:S05]  /*37ed0*/  @!P2 BRA `(.L_x_1086) ;  /* 0xfffffffc00eca947 */ /* 0x002fea000383ffff */
[----:B------:R-:W-:Y:S05]  /*37ee0*/  BRA `(.L_x_1173) ;  /* 0xffffffd400707947 */ /* 0x000fea000383ffff */
.L_x_1092:
[----:B-1----:R-:W-:-:S04]  /*37ef0*/  MOV R2, UR13 ;  /* 0x0000000d00027c02 */ /* 0x002fc80008000f00 */
[----:B------:R1:W1:Y:S03]  /*37f00*/  SYNCS.PHASECHK.TRANS64.TRYWAIT P2, [R2+URZ+0x88], R3 ;  /* 0x00008803020075a7 */ /* 0x000266000804017f */
[----:B-1----:R-:W-:Y:S05]  /*37f10*/  @!P2 NANOSLEEP.SYNCS 0x989680 ;  /* 0x009896800000a95d */ /* 0x002fea0003900000 */
[----:B------:R-:W1:Y:S02]  /*37f20*/  @!P2 SYNCS.PHASECHK.TRANS64 P2, [R2+URZ+0x88], R3 ;  /* 0x000088030200a5a7 */ /* 0x000e64000804007f */
[----:B-1----:R-:W-:Y:S05]  /*37f30*/  @!P2 BRA `(.L_x_1092) ;  /* 0xfffffffc00eca947 */ /* 0x002fea000383ffff */
[----:B------:R-:W-:Y:S05]  /*37f40*/  BRA `(.L_x_1174) ;  /* 0xffffffd400b47947 */ /* 0x000fea000383ffff */
.L_x_1098:
[----:B-1----:R-:W-:-:S04]  /*37f50*/  MOV R2, UR13 ;  /* 0x0000000d00027c02 */ /* 0x002fc80008000f00 */
[----:B------:R1:W1:Y:S03]  /*37f60*/  SYNCS.PHASECHK.TRANS64.TRYWAIT P2, [R2+URZ+0x90], R3 ;  /* 0x00009003020075a7 */ /* 0x000266000804017f */
[----:B-1----:R-:W-:Y:S05]  /*37f70*/  @!P2 NANOSLEEP.SYNCS 0x989680 ;  /* 0x009896800000a95d */ /* 0x002fea0003900000 */
[----:B------:R-:W1:Y:S02]  /*37f80*/  @!P2 SYNCS.PHASECHK.TRANS64 P2, [R2+URZ+0x90], R3 ;  /* 0x000090030200a5a7 */ /* 0x000e64000804007f */
[----:B-1----:R-:W-:Y:S05]  /*37f90*/  @!P2 BRA `(.L_x_1098) ;  /* 0xfffffffc00eca947 */ /* 0x002fea000383ffff */
[----:B------:R-:W-:Y:S05]  /*37fa0*/  BRA `(.L_x_1175) ;  /* 0xffffffd400fc7947 */ /* 0x000fea000383ffff */
.L_x_1104:
[----:B-1----:R-:W-:-:S04]  /*37fb0*/  MOV R2, UR13 ;  /* 0x0000000d00027c02 */ /* 0x002fc80008000f00 */
[----:B------:R1:W1:Y:S03]  /*37fc0*/  SYNCS.PHASECHK.TRANS64.TRYWAIT P2, [R2+URZ+0x98], R3 ;  /* 0x00009803020075a7 */ /* 0x000266000804017f */
[----:B-1----:R-:W-:Y:S05]  /*37fd0*/  @!P2 NANOSLEEP.SYNCS 0x989680 ;  /* 0x009896800000a95d */ /* 0x002fea0003900000 */
[----:B------:R-:W1:Y:S02]  /*37fe0*/  @!P2 SYNCS.PHASECHK.TRANS64 P2, [R2+URZ+0x98], R3 ;  /* 0x000098030200a5a7 */ /* 0x000e64000804007f */
[----:B-1----:R-:W-:Y:S05]  /*37ff0*/  @!P2 BRA `(.L_x_1104) ;  /* 0xfffffffc00eca947 */ /* 0x002fea000383ffff */
[----:B------:R-:W-:Y:S05]  /*38000*/  BRA `(.L_x_1176) ;  /* 0xffffffd800407947 */ /* 0x000fea000383ffff */
.L_x_1116:
[----:B---3--:R3:W4:Y:S02]  /*38010*/  SYNCS.PHASECHK.TRANS64.TRYWAIT P0, [R0+URZ+0x80], R3 ;  /* 0x00008003000075a7 */ /* 0x008724000800017f */
[----:B----4-:R-:W-:Y:S05]  /*38020*/  @!P0 NANOSLEEP.SYNCS 0x989680 ;  /* 0x009896800000895d */ /* 0x010fea0003900000 */
[----:B------:R-:W4:Y:S02]  /*38030*/  @!P0 SYNCS.PHASECHK.TRANS64 P0, [R0+URZ+0x80], R3 ;  /* 0x00008003000085a7 */ /* 0x000f24000800007f */
[----:B----4-:R-:W-:Y:S05]  /*38040*/  @!P0 BRA `(.L_x_1116) ;  /* 0xfffffffc00f08947 */ /* 0x010fea000383ffff */
[----:B------:R-:W-:Y:S05]  /*38050*/  BRA `(.L_x_1177) ;  /* 0xffffffe000487947 */ /* 0x000fea000383ffff */
.L_x_1118:
[----:B----4-:R4:W1:Y:S02]  /*38060*/  SYNCS.PHASECHK.TRANS64.TRYWAIT P0, [R0+URZ+0x88], R3 ;  /* 0x00008803000075a7 */ /* 0x010864000800017f */
[----:B-1----:R-:W-:Y:S05]  /*38070*/  @!P0 NANOSLEEP.SYNCS 0x989680 ;  /* 0x009896800000895d */ /* 0x002fea0003900000 */
[----:B------:R-:W1:Y:S02]  /*38080*/  @!P0 SYNCS.PHASECHK.TRANS64 P0, [R0+URZ+0x88], R3 ;  /* 0x00008803000085a7 */ /* 0x000e64000800007f */
[----:B-1----:R-:W-:Y:S05]  /*38090*/  @!P0 BRA `(.L_x_1118) ;  /* 0xfffffffc00f08947 */ /* 0x002fea000383ffff */
[----:B------:R-:W-:Y:S05]  /*380a0*/  BRA `(.L_x_1178) ;  /* 0xffffffe000447947 */ /* 0x000fea000383ffff */
.L_x_1120:
[----:B------:R1:W1:Y:S02]  /*380b0*/  SYNCS.PHASECHK.TRANS64.TRYWAIT P0, [R0+URZ+0x90], R3 ;  /* 0x00009003000075a7 */ /* 0x000264000800017f */
[----:B-1----:R-:W-:Y:S05]  /*380c0*/  @!P0 NANOSLEEP.SYNCS 0x989680 ;  /* 0x009896800000895d */ /* 0x002fea0003900000 */
[----:B------:R-:W1:Y:S02]  /*380d0*/  @!P0 SYNCS.PHASECHK.TRANS64 P0, [R0+URZ+0x90], R3 ;  /* 0x00009003000085a7 */ /* 0x000e64000800007f */
[----:B-1----:R-:W-:Y:S05]  /*380e0*/  @!P0 BRA `(.L_x_1120) ;  /* 0xfffffffc00f08947 */ /* 0x002fea000383ffff */
[----:B------:R-:W-:Y:S05]  /*380f0*/  BRA `(.L_x_1179) ;  /* 0xffffffe000407947 */ /* 0x000fea000383ffff */
.L_x_1124:
[----:B------:R-:W-:Y:S01]  /*38100*/  BSSY B1, `(.L_x_1180) ;  /* 0x0000006000017945 */ /* 0x000fe20003800000 */
[----:B------:R-:W-:-:S07]  /*38110*/  MOV R15, 0xffffffff ;  /* 0xffffffff000f7802 */ /* 0x000fce0000000f00 */
[----:B------:R-:W-:Y:S05]  /*38120*/  WARPSYNC.COLLECTIVE R15, `(.L_x_1181) ;  /* 0x000000000f0c7348 */ /* 0x000fea0003c00000 */
[----:B------:R-:W-:Y:S02]  /*38130*/  ELECT P6, UR62, PT ;  /* 0x00000000003e782f */ /* 0x000fe400038c0000 */
[----:B------:R-:W-:Y:S01]  /*38140*/  MOV R14, UR62 ;  /* 0x0000003e000e7c02 */ /* 0x000fe20008000f00 */
[----:B------:R-:W-:Y:S10]  /*38150*/  ENDCOLLECTIVE ;  /* 0x000000000000791b */ /* 0x000ff40003800000 */
.L_x_1181:
[----:B------:R-:W-:Y:S05]  /*38160*/  BSYNC B1 ;  /* 0x0000000000017941 */ /* 0x000fea0003800000 */
.L_x_1180:
[----:B------:R-:W-:Y:S05]  /*38170*/  BRA `(.L_x_1182) ;  /* 0xffffffe000c07947 */ /* 0x000fea000383ffff */
.L_x_1127:
[----:B-1----:R1:W2:Y:S02]  /*38180*/  SYNCS.PHASECHK.TRANS64.TRYWAIT P0, [R12+URZ+0x30], R11 ;  /* 0x0000300b0c0075a7 */ /* 0x0022a4000800017f */
[----:B--2---:R-:W-:Y:S05]  /*38190*/  @!P0 NANOSLEEP.SYNCS 0x989680 ;  /* 0x009896800000895d */ /* 0x004fea0003900000 */
[----:B------:R-:W2:Y:S02]  /*381a0*/  @!P0 SYNCS.PHASECHK.TRANS64 P0, [R12+URZ+0x30], R11 ;  /* 0x0000300b0c0085a7 */ /* 0x000ea4000800007f */
[----:B--2---:R-:W-:Y:S05]  /*381b0*/  @!P0 BRA `(.L_x_1127) ;  /* 0xfffffffc00f08947 */ /* 0x004fea000383ffff */
[----:B------:R-:W-:Y:S05]  /*381c0*/  BRA `(.L_x_1183) ;  /* 0xffffffe000f87947 */ /* 0x000fea000383ffff */
.L_x_1135:
[----:B------:R-:W-:Y:S01]  /*381d0*/  BSSY B0, `(.L_x_1184) ;  /* 0x0000006000007945 */ /* 0x000fe20003800000 */
[----:B------:R-:W-:-:S07]  /*381e0*/  MOV R15, 0xffffffff ;  /* 0xffffffff000f7802 */ /* 0x000fce0000000f00 */
[----:B------:R-:W-:Y:S05]  /*381f0*/  WARPSYNC.COLLECTIVE R15, `(.L_x_1185) ;  /* 0x000000000f0c7348 */ /* 0x000fea0003c00000 */
[----:B------:R-:W-:Y:S02]  /*38200*/  ELECT P6, UR62, PT ;  /* 0x00000000003e782f */ /* 0x000fe400038c0000 */
[----:B------:R-:W-:Y:S01]  /*38210*/  MOV R14, UR62 ;  /* 0x0000003e000e7c02 */ /* 0x000fe20008000f00 */
[----:B------:R-:W-:Y:S10]  /*38220*/  ENDCOLLECTIVE ;  /* 0x000000000000791b */ /* 0x000ff40003800000 */
.L_x_1185:
[----:B------:R-:W-:Y:S05]  /*38230*/  BSYNC B0 ;  /* 0x0000000000007941 */ /* 0x000fea0003800000 */
.L_x_1184:
[----:B------:R-:W-:Y:S05]  /*38240*/  BRA `(.L_x_1186) ;  /* 0xffffffec00687947 */ /* 0x000fea000383ffff */
.L_x_1139:
[----:B-1----:R1:W2:Y:S02]  /*38250*/  SYNCS.PHASECHK.TRANS64.TRYWAIT P0, [R4+URZ], R3 ;  /* 0x00000003040075a7 */ /* 0x0022a4000800017f */
[----:B--2---:R-:W-:Y:S05]  /*38260*/  @!P0 NANOSLEEP.SYNCS 0x989680 ;  /* 0x009896800000895d */ /* 0x004fea0003900000 */
[----:B------:R-:W2:Y:S02]  /*38270*/  @!P0 SYNCS.PHASECHK.TRANS64 P0, [R4+URZ], R3 ;  /* 0x00000003040085a7 */ /* 0x000ea4000800007f */
[----:B--2---:R-:W-:Y:S05]  /*38280*/  @!P0 BRA `(.L_x_1139) ;  /* 0xfffffffc00f08947 */ /* 0x004fea000383ffff */
[----:B------:R-:W-:Y:S05]  /*38290*/  BRA `(.L_x_1187) ;  /* 0xffffffec00907947 */ /* 0x000fea000383ffff */
.L_x_1140:
[----:B-1----:R1:W2:Y:S02]  /*382a0*/  SYNCS.PHASECHK.TRANS64.TRYWAIT P0, [R3+URZ], R0 ;  /* 0x00000000030075a7 */ /* 0x0022a4000800017f */
[----:B--2---:R-:W-:Y:S05]  /*382b0*/  @!P0 NANOSLEEP.SYNCS 0x989680 ;  /* 0x009896800000895d */ /* 0x004fea0003900000 */
[----:B------:R-:W2:Y:S02]  /*382c0*/  @!P0 SYNCS.PHASECHK.TRANS64 P0, [R3+URZ], R0 ;  /* 0x00000000030085a7 */ /* 0x000ea4000800007f */
[----:B--2---:R-:W-:Y:S05]  /*382d0*/  @!P0 BRA `(.L_x_1140) ;  /* 0xfffffffc00f08947 */ /* 0x004fea000383ffff */
[----:B------:R-:W-:Y:S05]  /*382e0*/  BRA `(.L_x_1188) ;  /* 0xffffffec00a07947 */ /* 0x000fea000383ffff */
.L_x_1141:
[----:B-1----:R1:W2:Y:S02]  /*382f0*/  SYNCS.PHASECHK.TRANS64.TRYWAIT P0, [R3+URZ], R0 ;  /* 0x00000000030075a7 */ /* 0x0022a4000800017f */
[----:B--2---:R-:W-:Y:S05]  /*38300*/  @!P0 NANOSLEEP.SYNCS 0x989680 ;  /* 0x009896800000895d */ /* 0x004fea0003900000 */
[----:B------:R-:W2:Y:S02]  /*38310*/  @!P0 SYNCS.PHASECHK.TRANS64 P0, [R3+URZ], R0 ;  /* 0x00000000030085a7 */ /* 0x000ea4000800007f */
[----:B--2---:R-:W-:Y:S05]  /*38320*/  @!P0 BRA `(.L_x_1141) ;  /* 0xfffffffc00f08947 */ /* 0x004fea000383ffff */
[----:B------:R-:W-:Y:S05]  /*38330*/  BRA `(.L_x_1189) ;  /* 0xffffffec00b07947 */ /* 0x000fea000383ffff */
.L_x_1142:
[----:B-1----:R1:W2:Y:S02]  /*38340*/  SYNCS.PHASECHK.TRANS64.TRYWAIT P0, [R3+URZ], R0 ;  /* 0x00000000030075a7 */ /* 0x0022a4000800017f */
[----:B--2---:R-:W-:Y:S05]  /*38350*/  @!P0 NANOSLEEP.SYNCS 0x989680 ;  /* 0x009896800000895d */ /* 0x004fea0003900000 */
[----:B------:R-:W2:Y:S02]  /*38360*/  @!P0 SYNCS.PHASECHK.TRANS64 P0, [R3+URZ], R0 ;  /* 0x00000000030085a7 */ /* 0x000ea4000800007f */
[----:B--2---:R-:W-:Y:S05]  /*38370*/  @!P0 BRA `(.L_x_1142) ;  /* 0xfffffffc00f08947 */ /* 0x004fea000383ffff */
[----:B------:R-:W-:Y:S05]  /*38380*/  BRA `(.L_x_1190) ;  /* 0xffffffec00c07947 */ /* 0x000fea000383ffff */
.L_x_1143:
[----:B-1----:R1:W2:Y:S02]  /*38390*/  SYNCS.PHASECHK.TRANS64.TRYWAIT P0, [R3+URZ], R0 ;  /* 0x00000000030075a7 */ /* 0x0022a4000800017f */
[----:B--2---:R-:W-:Y:S05]  /*383a0*/  @!P0 NANOSLEEP.SYNCS 0x989680 ;  /* 0x009896800000895d */ /* 0x004fea0003900000 */
[----:B------:R-:W2:Y:S02]  /*383b0*/  @!P0 SYNCS.PHASECHK.TRANS64 P0, [R3+URZ], R0 ;  /* 0x00000000030085a7 */ /* 0x000ea4000800007f */
[----:B--2---:R-:W-:Y:S05]  /*383c0*/  @!P0 BRA `(.L_x_1143) ;  /* 0xfffffffc00f08947 */ /* 0x004fea000383ffff */
[----:B------:R-:W-:Y:S05]  /*383d0*/  BRA `(.L_x_1191) ;  /* 0xffffffec00d07947 */ /* 0x000fea000383ffff */
        .weak           $__internal_0_$__cuda_sm20_rcp_rn_f32_slowpath
        .type           $__internal_0_$__cuda_sm20_rcp_rn_f32_slowpath,@function
        .size           $__internal_0_$__cuda_sm20_rcp_rn_f32_slowpath,(.L_x_1197 - $__internal_0_$__cuda_sm20_rcp_rn_f32_slowpath)
$__internal_0_$__cuda_sm20_rcp_rn_f32_slowpath:
[----:B------:R-:W-:Y:S01]  /*383e0*/  SHF.L.U32 R8, R5, 0x1, RZ ;  /* 0x0000000105087819 */ /* 0x000fe200000006ff */
[----:B------:R-:W-:Y:S03]  /*383f0*/  BSSY B0, `(.L_x_1192) ;  /* 0x0000030000007945 */ /* 0x000fe60003800000 */
[----:B------:R-:W-:-:S04]  /*38400*/  SHF.R.U32.HI R8, RZ, 0x18, R8 ;  /* 0x00000018ff087819 */ /* 0x000fc80000011608 */
[----:B------:R-:W-:-:S13]  /*38410*/  ISETP.NE.U32.AND P2, PT, R8, RZ, PT ;  /* 0x000000ff0800720c */ /* 0x000fda0003f45070 */
[----:B------:R-:W-:Y:S05]  /*38420*/  @P2 BRA `(.L_x_1193) ;  /* 0x0000000000282947 */ /* 0x000fea0003800000 */
[----:B------:R-:W-:-:S04]  /*38430*/  SHF.L.U32 R8, R5, 0x1, RZ ;  /* 0x0000000105087819 */ /* 0x000fc800000006ff */
[----:B------:R-:W-:-:S13]  /*38440*/  ISETP.NE.AND P2, PT, R8, RZ, PT ;  /* 0x000000ff0800720c */ /* 0x000fda0003f45270 */
[----:B------:R-:W-:Y:S01]  /*38450*/  @P2 FFMA R35, R5, 1.84467440737095516160e+19, RZ ;  /* 0x5f80000005232823 */ /* 0x000fe200000000ff */
[----:B------:R-:W-:Y:S08]  /*38460*/  @!P2 MUFU.RCP R8, R5 ;  /* 0x000000050008a308 */ /* 0x000ff00000001000 */
[----:B------:R-:W1:Y:S02]  /*38470*/  @P2 MUFU.RCP R31, R35 ;  /* 0x00000023001f2308 */ /* 0x000e640000001000 */
[----:B-1----:R-:W-:-:S04]  /*38480*/  @P2 FFMA R5, R35, R31, -1 ;  /* 0xbf80000023052423 */ /* 0x002fc8000000001f */
[----:B------:R-:W-:-:S04]  /*38490*/  @P2 FADD.FTZ R5, -R5, -RZ ;  /* 0x800000ff05052221 */ /* 0x000fc80000010100 */
[----:B------:R-:W-:-:S04]  /*384a0*/  @P2 FFMA R31, R31, R5, R31 ;  /* 0x000000051f1f2223 */ /* 0x000fc8000000001f */
[----:B------:R-:W-:Y:S01]  /*384b0*/  @P2 FFMA R8, R31, 1.84467440737095516160e+19, RZ ;  /* 0x5f8000001f082823 */ /* 0x000fe200000000ff */
[----:B------:R-:W-:Y:S06]  /*384c0*/  BRA `(.L_x_1194) ;  /* 0x0000000000887947 */ /* 0x000fec0003800000 */
.L_x_1193:
[----:B------:R-:W-:-:S04]  /*384d0*/  IADD3 R37, R8, -0xfd, RZ ;  /* 0xffffff0308257810 */ /* 0x000fc80007ffe0ff */
[----:B------:R-:W-:-:S13]  /*384e0*/  ISETP.GT.U32.AND P2, PT, R37, 0x1, PT ;  /* 0x000000012500780c */ /* 0x000fda0003f44070 */
[----:B------:R-:W-:Y:S05]  /*384f0*/  @P2 BRA `(.L_x_1195) ;  /* 0x0000000000782947 */ /* 0x000fea0003800000 */
[----:B------:R-:W-:Y:S02]  /*38500*/  LOP3.LUT R35, R5, 0x7fffff, RZ, 0xc0, !PT ;  /* 0x007fffff05237812 */ /* 0x000fe400078ec0ff */
[----:B------:R-:W-:Y:S02]  /*38510*/  MOV R38, 0x3 ;  /* 0x0000000300267802 */ /* 0x000fe40000000f00 */
[----:B------:R-:W-:Y:S02]  /*38520*/  LOP3.LUT R35, R35, 0x3f800000, RZ, 0xfc, !PT ;  /* 0x3f80000023237812 */ /* 0x000fe400078efcff */
[----:B------:R-:W-:Y:S02]  /*38530*/  SHF.L.U32 R38, R38, R37, RZ ;  /* 0x0000002526267219 */ /* 0x000fe400000006ff */
[----:B------:R-:W1:Y:S01]  /*38540*/  MUFU.RCP R31, R35 ;  /* 0x00000023001f7308 */ /* 0x000e620000001000 */
[----:B------:R-:W-:Y:S01]  /*38550*/  IADD3 R8, R8, -0xfc, RZ ;  /* 0xffffff0408087810 */ /* 0x000fe20007ffe0ff */
[----:B-1----:R-:W-:-:S04]  /*38560*/  FFMA R36, R35, R31, -1 ;  /* 0xbf80000023247423 */ /* 0x002fc8000000001f */
[----:B------:R-:W-:-:S04]  /*38570*/  FADD.FTZ R36, -R36, -RZ ;  /* 0x800000ff24247221 */ /* 0x000fc80000010100 */
[CCC-:B------:R-:W-:Y:S01]  /*38580*/  FFMA.RM R35, R31.reuse, R36.reuse, R31.reuse ;  /* 0x000000241f237223 */ /* 0x1c0fe2000000401f */
[----:B------:R-:W-:-:S05]  /*38590*/  FFMA.RP R31, R31, R36, R31 ;  /* 0x000000241f1f7223 */ /* 0x000fca000000801f */
[C---:B------:R-:W-:Y:S02]  /*385a0*/  FSETP.NEU.FTZ.AND P2, PT, R35.reuse, R31, PT ;  /* 0x0000001f2300720b */ /* 0x040fe40003f5d000 */
[----:B------:R-:W-:Y:S02]  /*385b0*/  LOP3.LUT R31, R35, 0x7fffff, RZ, 0xc0, !PT ;  /* 0x007fffff231f7812 */ /* 0x000fe400078ec0ff */
[----:B------:R-:W-:Y:S02]  /*385c0*/  SEL R35, RZ, 0xffffffff, !P2 ;  /* 0xffffffffff237807 */ /* 0x000fe40005000000 */
[----:B------:R-:W-:Y:S02]  /*385d0*/  LOP3.LUT R31, R31, 0x800000, RZ, 0xfc, !PT ;  /* 0x008000001f1f7812 */ /* 0x000fe400078efcff */
[----:B------:R-:W-:Y:S02]  /*385e0*/  IADD3 R36, -R35, RZ, RZ ;  /* 0x000000ff23247210 */ /* 0x000fe40007ffe1ff */
[----:B------:R-:W-:-:S02]  /*385f0*/  LOP3.LUT R38, R38, R31, RZ, 0xc0, !PT ;  /* 0x0000001f26267212 */ /* 0x000fc400078ec0ff */
[-CC-:B------:R-:W-:Y:S02]  /*38600*/  LOP3.LUT P3, RZ, R36, R37.reuse, R31.reuse, 0xf8, !PT ;  /* 0x0000002524ff7212 */ /* 0x180fe4000786f81f */
[----:B------:R-:W-:Y:S02]  /*38610*/  SHF.R.U32.HI R35, RZ, R37, R38 ;  /* 0x00000025ff237219 */ /* 0x000fe40000011626 */
[----:B------:R-:W-:Y:S02]  /*38620*/  SHF.R.U32.HI R8, RZ, R8, R31 ;  /* 0x00000008ff087219 */ /* 0x000fe4000001161f */
[C---:B------:R-:W-:Y:S02]  /*38630*/  LOP3.LUT P2, RZ, R35.reuse, 0x1, RZ, 0xc0, !PT ;  /* 0x0000000123ff7812 */ /* 0x040fe4000784c0ff */
[----:B------:R-:W-:-:S04]  /*38640*/  LOP3.LUT P4, RZ, R35, 0x2, RZ, 0xc0, !PT ;  /* 0x0000000223ff7812 */ /* 0x000fc8000788c0ff */
[----:B------:R-:W-:Y:S02]  /*38650*/  PLOP3.LUT P2, PT, P2, P3, P4, 0xe0, 0x0 ;  /* 0x000000000000781c */ /* 0x000fe40001747c40 */
[----:B------:R-:W-:Y:S02]  /*38660*/  LOP3.LUT P3, RZ, R5, 0x7fffff, RZ, 0xc0, !PT ;  /* 0x007fffff05ff7812 */ /* 0x000fe4000786c0ff */
[----:B------:R-:W-:-:S04]  /*38670*/  SEL R31, RZ, 0x1, !P2 ;  /* 0x00000001ff1f7807 */ /* 0x000fc80005000000 */
[----:B------:R-:W-:-:S04]  /*38680*/  IADD3 R31, -R31, RZ, RZ ;  /* 0x000000ff1f1f7210 */ /* 0x000fc80007ffe1ff */
[----:B------:R-:W-:-:S13]  /*38690*/  ISETP.GE.AND P2, PT, R31, RZ, PT ;  /* 0x000000ff1f00720c */ /* 0x000fda0003f46270 */
[----:B------:R-:W-:-:S04]  /*386a0*/  @!P2 IADD3 R8, R8, 0x1, RZ ;  /* 0x000000010808a810 */ /* 0x000fc80007ffe0ff */
[----:B------:R-:W-:-:S04]  /*386b0*/  @!P3 SHF.L.U32 R8, R8, 0x1, RZ ;  /* 0x000000010808b819 */ /* 0x000fc800000006ff */
[----:B------:R-:W-:Y:S01]  /*386c0*/  LOP3.LUT R8, R8, 0x80000000, R5, 0xf8, !PT ;  /* 0x8000000008087812 */ /* 0x000fe200078ef805 */
[----:B------:R-:W-:Y:S06]  /*386d0*/  BRA `(.L_x_1194) ;  /* 0x0000000000047947 */ /* 0x000fec0003800000 */
.L_x_1195:
[----:B------:R1:W2:Y:S02]  /*386e0*/  MUFU.RCP R8, R5 ;  /* 0x0000000500087308 */ /* 0x0002a40000001000 */
.L_x_1194:
[----:B------:R-:W-:Y:S05]  /*386f0*/  BSYNC B0 ;  /* 0x0000000000007941 */ /* 0x000fea0003800000 */
.L_x_1192:
[----:B-1----:R-:W-:-:S04]  /*38700*/  MOV R5, 0x0 ;  /* 0x0000000000057802 */ /* 0x002fc80000000f00 */
[----:B--2---:R-:W-:Y:S05]  /*38710*/  RET.REL.NODEC R4 `(_ZN7cutlass13device_kernelINS_4gemm6kernel13GemmUniversalIN4cute5tupleIJiiiiEEENS1_10collective13CollectiveMmaINS1_37MainloopSm90TmaGmmaWarpSpecializedFP8ILi6ENS5_IJNS4_1CILi2EEENSA_ILi1EEESC_EEENS1_35KernelTmaWarpSpecializedCooperativeEEENS5_IJNSA_ILi256EEESG_NSA_ILi64EEEEEENS_12float_e4m3_tENS5_IJlSC_lEEESJ_SK_NS4_8TiledMMAINS4_8MMA_AtomIJNS4_4SM904GMMA31MMA_64x256x32_F32E4M3E4M3_SS_TNILNSO_7ScaleInE1ELSQ_1EEEEEENS4_6LayoutISD_NS5_IJSC_NSA_ILi0EEESU_EEEEENS5_IJNS4_10UnderscoreESX_SX_EEEEENS4_13SM90_TMA_LOADENS4_14ComposedLayoutINS4_7SwizzleILi2ELi4ELi3EEENS4_18smem_ptr_flag_bitsILi8EEENST_INS5_IJNSA_ILi8EEESH_EEENS5_IJSH_SC_EEEEEEEvNS4_8identityENS4_23SM90_TMA_LOAD_MULTICASTES1A_vS1B_EENS_8epilogue10collective18CollectiveEpilogueINS1E_22Sm90TmaWarpSpecializedILi4ELi2ELi16ELb0ELb0EEEJSI_NS5_IJNSA_ILi128EEENSA_ILi32EEEEEESJ_SK_SJ_SK_NS1E_6fusion15FusionCallbacksIS1I_NS1M_13LinCombEltActINS1E_6thread7SigmoidESJ_fSJ_fLNS_15FloatRoundStyleE2EEESI_S1L_JEEES10_NS11_INS12_ILi1ELi4ELi3EEES15_NST_INS5_IJS16_S1K_EEENS5_IJS1K_SC_EEEEEEENS4_39AutoVectorizingCopyWithAssumedAlignmentILi128EEENS4_14SM90_TMA_STOREES1Y_S20_NS4_9Copy_AtomIJNS4_17SM90_U32x4_STSM_NENS_6half_tEEEEvEEEvvEEEEvNT_6ParamsE) ;  /* 0xfffffc7804387950 */ /* 0x004fea0003c3ffff */
.L_x_1196:
[----:B------:R-:W-:-:S00]  /*38720*/  BRA `(.L_x_1196) ;  /* 0xfffffffc00fc7947 */ /* 0x000fc0000383ffff */
[----:B------:R-:W-:-:S00]  /*38730*/  NOP ;  /* 0x0000000000007918 */ /* 0x000fc00000000000 */
        /* <DEDUP_REMOVED lines=12> */
.L_x_1197:


//--------------------- .nv.global.init           --------------------------
	.section	.nv.global.init,"aw",@progbits
.nv.global.init:
	.type		$str$24,@object
	.size		$str$24,($str$25 - $str$24)
$str$24:
        /*0000*/ 	.byte	0x28, 0x61, 0x64, 0x64, 0x72, 0x65, 0x73, 0x73, 0x20, 0x26, 0x20, 0x6d, 0x61, 0x73, 0x6b, 0x29
        /*0010*/ 	.byte	0x20, 0x3d, 0x3d, 0x20, 0x30, 0x00
	.type		$str$25,@object
	.size		$str$25,(__unnamed_1 - $str$25)
$str$25:
        /*0016*/ 	.byte	0x2f, 0x74, 0x6d, 0x70, 0x2f, 0x63, 0x75, 0x74, 0x6c, 0x61, 0x73, 0x73, 0x5f, 0x73, 0x77, 0x65
        /*0026*/ 	.byte	0x65, 0x70, 0x5f, 0x73, 0x72, 0x63, 0x2f, 0x69, 0x6e, 0x63, 0x6c, 0x75, 0x64, 0x65, 0x2f, 0x63
        /*0036*/ 	.byte	0x75, 0x74, 0x65, 0x2f, 0x70, 0x6f, 0x69, 0x6e, 0x74, 0x65, 0x72, 0x5f, 0x66, 0x6c, 0x61, 0x67
        /*0046*/ 	.byte	0x67, 0x65, 0x64, 0x2e, 0x68, 0x70, 0x70, 0x00
	.type		__unnamed_1,@object
	.size		__unnamed_1,(__unnamed_2 - __unnamed_1)
__unnamed_1:
        /* <DEDUP_REMOVED lines=28> */
        /*020e*/ 	.byte	0x3a, 0x43, 0x3c, 0x34, 0x30, 0x39, 0x36, 0x3e, 0x3e, 0x3e, 0x3e, 0x3e, 0x5d, 0x00
	.type		__unnamed_2,@object
	.size		__unnamed_2,(.L_1 - __unnamed_2)
__unnamed_2:
        /* <DEDUP_REMOVED lines=29> */
.L_1:


//--------------------- .nv.shared._ZN7cutlass13device_kernelINS_4gemm6kernel13GemmUniversalIN4cute5tupleIJiiiiEEENS1_10collective13CollectiveMmaINS1_37MainloopSm90TmaGmmaWarpSpecializedFP8ILi6ENS5_IJNS4_1CILi2EEENSA_ILi1EEESC_EEENS1_35KernelTmaWarpSpecializedCooperativeEEENS5_IJNSA_ILi256EEESG_NSA_ILi64EEEEEENS_12float_e4m3_tENS5_IJlSC_lEEESJ_SK_NS4_8TiledMMAINS4_8MMA_AtomIJNS4_4SM904GMMA31MMA_64x256x32_F32E4M3E4M3_SS_TNILNSO_7ScaleInE1ELSQ_1EEEEEENS4_6LayoutISD_NS5_IJSC_NSA_ILi0EEESU_EEEEENS5_IJNS4_10UnderscoreESX_SX_EEEEENS4_13SM90_TMA_LOADENS4_14ComposedLayoutINS4_7SwizzleILi2ELi4ELi3EEENS4_18smem_ptr_flag_bitsILi8EEENST_INS5_IJNSA_ILi8EEESH_EEENS5_IJSH_SC_EEEEEEEvNS4_8identityENS4_23SM90_TMA_LOAD_MULTICASTES1A_vS1B_EENS_8epilogue10collective18CollectiveEpilogueINS1E_22Sm90TmaWarpSpecializedILi4ELi2ELi16ELb0ELb0EEEJSI_NS5_IJNSA_ILi128EEENSA_ILi32EEEEEESJ_SK_SJ_SK_NS1E_6fusion15FusionCallbacksIS1I_NS1M_13LinCombEltActINS1E_6thread7SigmoidESJ_fSJ_fLNS_15FloatRoundStyleE2EEESI_S1L_JEEES10_NS11_INS12_ILi1ELi4ELi3EEES15_NST_INS5_IJS16_S1K_EEENS5_IJS1K_SC_EEEEEEENS4_39AutoVectorizingCopyWithAssumedAlignmentILi128EEENS4_14SM90_TMA_STOREES1Y_S20_NS4_9Copy_AtomIJNS4_17SM90_U32x4_STSM_NENS_6half_tEEEEvEEEvvEEEEvNT_6ParamsE --------------------------
	.section	.nv.shared._ZN7cutlass13device_kernelINS_4gemm6kernel13GemmUniversalIN4cute5tupleIJiiiiEEENS1_10collective13CollectiveMmaINS1_37MainloopSm90TmaGmmaWarpSpecializedFP8ILi6ENS5_IJNS4_1CILi2EEENSA_ILi1EEESC_EEENS1_35KernelTmaWarpSpecializedCooperativeEEENS5_IJNSA_ILi256EEESG_NSA_ILi64EEEEEENS_12float_e4m3_tENS5_IJlSC_lEEESJ_SK_NS4_8TiledMMAINS4_8MMA_AtomIJNS4_4SM904GMMA31MMA_64x256x32_F32E4M3E4M3_SS_TNILNSO_7ScaleInE1ELSQ_1EEEEEENS4_6LayoutISD_NS5_IJSC_NSA_ILi0EEESU_EEEEENS5_IJNS4_10UnderscoreESX_SX_EEEEENS4_13SM90_TMA_LOADENS4_14ComposedLayoutINS4_7SwizzleILi2ELi4ELi3EEENS4_18smem_ptr_flag_bitsILi8EEENST_INS5_IJNSA_ILi8EEESH_EEENS5_IJSH_SC_EEEEEEEvNS4_8identityENS4_23SM90_TMA_LOAD_MULTICASTES1A_vS1B_EENS_8epilogue10collective18CollectiveEpilogueINS1E_22Sm90TmaWarpSpecializedILi4ELi2ELi16ELb0ELb0EEEJSI_NS5_IJNSA_ILi128EEENSA_ILi32EEEEEESJ_SK_SJ_SK_NS1E_6fusion15FusionCallbacksIS1I_NS1M_13LinCombEltActINS1E_6thread7SigmoidESJ_fSJ_fLNS_15FloatRoundStyleE2EEESI_S1L_JEEES10_NS11_INS12_ILi1ELi4ELi3EEES15_NST_INS5_IJS16_S1K_EEENS5_IJS1K_SC_EEEEEEENS4_39AutoVectorizingCopyWithAssumedAlignmentILi128EEENS4_14SM90_TMA_STOREES1Y_S20_NS4_9Copy_AtomIJNS4_17SM90_U32x4_STSM_NENS_6half_tEEEEvEEEvvEEEEvNT_6ParamsE,"aw",@nobits
	.sectionflags	@""
	.align	16
	.zero		1024


//--------------------- .nv.shared.reserved.0     --------------------------
	.section	.nv.shared.reserved.0,"aw",@nobits
	.weak		__nv_reservedSMEM_offset_0_alias
	.size		__nv_reservedSMEM_offset_0_alias, 0, 0
	.other		__nv_reservedSMEM_offset_0_alias,@"STO_CUDA_RESERVED_SHARED STV_DEFAULT"
__nv_reservedSMEM_offset_0_alias:
	.zero		0


//--------------------- .nv.global                --------------------------
	.section	.nv.global,"aw",@nobits
.nv.global:
	.type		_ZN39_INTERNAL_240de972_4_k_cu_3c7f1cc1_27234cute1_E,@object
	.size		_ZN39_INTERNAL_240de972_4_k_cu_3c7f1cc1_27234cute1_E,(_ZN39_INTERNAL_240de972_4_k_cu_3c7f1cc1_27234cuda3std3__45__cpo6cbeginE - _ZN39_INTERNAL_240de972_4_k_cu_3c7f1cc1_27234cute1_E)
_ZN39_INTERNAL_240de972_4_k_cu_3c7f1cc1_27234cute1_E:
	.zero		1
	.type		_ZN39_INTERNAL_240de972_4_k_cu_3c7f1cc1_27234cuda3std3__45__cpo6cbeginE,@object
	.size		_ZN39_INTERNAL_240de972_4_k_cu_3c7f1cc1_27234cuda3std3__45__cpo6cbeginE,(_ZN39_INTERNAL_240de972_4_k_cu_3c7f1cc1_27234cuda3std3__48in_placeE - _ZN39_INTERNAL_240de972_4_k_cu_3c7f1cc1_27234cuda3std3__45__cpo6cbeginE)
_ZN39_INTERNAL_240de972_4_k_cu_3c7f1cc1_27234cuda3std3__45__cpo6cbeginE:
	.zero		1
	.type		_ZN39_INTERNAL_240de972_4_k_cu_3c7f1cc1_27234cuda3std3__48in_placeE,@object
	.size		_ZN39_INTERNAL_240de972_4_k_cu_3c7f1cc1_27234cuda3std3__48in_placeE,(_ZN39_INTERNAL_240de972_4_k_cu_3c7f1cc1_27234cuda3std6ranges3__45__cpo9iter_moveE - _ZN39_INTERNAL_240de972_4_k_cu_3c7f1cc1_27234cuda3std3__48in_placeE)
_ZN39_INTERNAL_240de972_4_k_cu_3c7f1cc1_27234cuda3std3__48in_placeE:
	.zero		1
	.type		_ZN39_INTERNAL_240de972_4_k_cu_3c7f1cc1_27234cuda3std6ranges3__45__cpo9iter_moveE,@object
	.size		_ZN39_INTERNAL_240de972_4_k_cu_3c7f1cc1_27234cuda3std6ranges3__45__cpo9iter_moveE,(_ZN39_INTERNAL_240de972_4_k_cu_3c7f1cc1_27234cuda3std3__45__cpo5beginE - _ZN39_INTERNAL_240de972_4_k_cu_3c7f1cc1_27234cuda3std6ranges3__45__cpo9iter_moveE)
_ZN39_INTERNAL_240de972_4_k_cu_3c7f1cc1_27234cuda3std6ranges3__45__cpo9iter_moveE:
	.zero		1
	.type		_ZN39_INTERNAL_240de972_4_k_cu_3c7f1cc1_27234cuda3std3__45__cpo5beginE,@object
	.size		_ZN39_INTERNAL_240de972_4_k_cu_3c7f1cc1_27234cuda3std3__45__cpo5beginE,(_ZN39_INTERNAL_240de972_4_k_cu_3c7f1cc1_27234cuda3std3__441_GLOBAL__N__240de972_4_k_cu_3c7f1cc1_27236ignoreE - _ZN39_INTERNAL_240de972_4_k_cu_3c7f1cc1_27234cuda3std3__45__cpo5beginE)
_ZN39_INTERNAL_240de972_4_k_cu_3c7f1cc1_27234cuda3std3__45__cpo5beginE:
	.zero		1
	.type		_ZN39_INTERNAL_240de972_4_k_cu_3c7f1cc1_27234cuda3std3__441_GLOBAL__N__240de972_4_k_cu_3c7f1cc1_27236ignoreE,@object
	.size		_ZN39_INTERNAL_240de972_4_k_cu_3c7f1cc1_27234cuda3std3__441_GLOBAL__N__240de972_4_k_cu_3c7f1cc1_27236ignoreE,(_ZN39_INTERNAL_240de972_4_k_cu_3c7f1cc1_27234cute7productE - _ZN39_INTERNAL_240de972_4_k_cu_3c7f1cc1_27234cuda3std3__441_GLOBAL__N__240de972_4_k_cu_3c7f1cc1_27236ignoreE)
_ZN39_INTERNAL_240de972_4_k_cu_3c7f1cc1_27234cuda3std3__441_GLOBAL__N__240de972_4_k_cu_3c7f1cc1_27236ignoreE:
	.zero		1
	.type		_ZN39_INTERNAL_240de972_4_k_cu_3c7f1cc1_27234cute7productE,@object
	.size		_ZN39_INTERNAL_240de972_4_k_cu_3c7f1cc1_27234cute7productE,(_ZN39_INTERNAL_240de972_4_k_cu_3c7f1cc1_27234cuda3std3__45__cpo3endE - _ZN39_INTERNAL_240de972_4_k_cu_3c7f1cc1_27234cute7productE)
_ZN39_INTERNAL_240de972_4_k_cu_3c7f1cc1_27234cute7productE:
	.zero		1
	.type		_ZN39_INTERNAL_240de972_4_k_cu_3c7f1cc1_27234cuda3std3__45__cpo3endE,@object
	.size		_ZN39_INTERNAL_240de972_4_k_cu_3c7f1cc1_27234cuda3std3__45__cpo3endE,(_ZN39_INTERNAL_240de972_4_k_cu_3c7f1cc1_27234cuda3std3__419piecewise_constructE - _ZN39_INTERNAL_240de972_4_k_cu_3c7f1cc1_27234cuda3std3__45__cpo3endE)
_ZN39_INTERNAL_240de972_4_k_cu_3c7f1cc1_27234cuda3std3__45__cpo3endE:
	.zero		1
	.type		_ZN39_INTERNAL_240de972_4_k_cu_3c7f1cc1_27234cuda3std3__419piecewise_constructE,@object
	.size		_ZN39_INTERNAL_240de972_4_k_cu_3c7f1cc1_27234cuda3std3__419piecewise_constructE,(_ZN39_INTERNAL_240de972_4_k_cu_3c7f1cc1_27234cuda3std3__45__cpo4cendE - _ZN39_INTERNAL_240de972_4_k_cu_3c7f1cc1_27234cuda3std3__419piecewise_constructE)
_ZN39_INTERNAL_240de972_4_k_cu_3c7f1cc1_27234cuda3std3__419piecewise_constructE:
	.zero		1
	.type		_ZN39_INTERNAL_240de972_4_k_cu_3c7f1cc1_27234cuda3std3__45__cpo4cendE,@object
	.size		_ZN39_INTERNAL_240de972_4_k_cu_3c7f1cc1_27234cuda3std3__45__cpo4cendE,(_ZN39_INTERNAL_240de972_4_k_cu_3c7f1cc1_27234cuda3std6ranges3__45__cpo4swapE - _ZN39_INTERNAL_240de972_4_k_cu_3c7f1cc1_27234cuda3std3__45__cpo4cendE)
_ZN39_INTERNAL_240de972_4_k_cu_3c7f1cc1_27234cuda3std3__45__cpo4cendE:
	.zero		1
	.type		_ZN39_INTERNAL_240de972_4_k_cu_3c7f1cc1_27234cuda3std6ranges3__45__cpo4swapE,@object
	.size		_ZN39_INTERNAL_240de972_4_k_cu_3c7f1cc1_27234cuda3std6ranges3__45__cpo4swapE,(.L_9 - _ZN39_INTERNAL_240de972_4_k_cu_3c7f1cc1_27234cuda3std6ranges3__45__cpo4swapE)
_ZN39_INTERNAL_240de972_4_k_cu_3c7f1cc1_27234cuda3std6ranges3__45__cpo4swapE:
	.zero		1
.L_9:


//--------------------- .nv.constant0._ZN7cutlass13device_kernelINS_4gemm6kernel13GemmUniversalIN4cute5tupleIJiiiiEEENS1_10collective13CollectiveMmaINS1_37MainloopSm90TmaGmmaWarpSpecializedFP8ILi6ENS5_IJNS4_1CILi2EEENSA_ILi1EEESC_EEENS1_35KernelTmaWarpSpecializedCooperativeEEENS5_IJNSA_ILi256EEESG_NSA_ILi64EEEEEENS_12float_e4m3_tENS5_IJlSC_lEEESJ_SK_NS4_8TiledMMAINS4_8MMA_AtomIJNS4_4SM904GMMA31MMA_64x256x32_F32E4M3E4M3_SS_TNILNSO_7ScaleInE1ELSQ_1EEEEEENS4_6LayoutISD_NS5_IJSC_NSA_ILi0EEESU_EEEEENS5_IJNS4_10UnderscoreESX_SX_EEEEENS4_13SM90_TMA_LOADENS4_14ComposedLayoutINS4_7SwizzleILi2ELi4ELi3EEENS4_18smem_ptr_flag_bitsILi8EEENST_INS5_IJNSA_ILi8EEESH_EEENS5_IJSH_SC_EEEEEEEvNS4_8identityENS4_23SM90_TMA_LOAD_MULTICASTES1A_vS1B_EENS_8epilogue10collective18CollectiveEpilogueINS1E_22Sm90TmaWarpSpecializedILi4ELi2ELi16ELb0ELb0EEEJSI_NS5_IJNSA_ILi128EEENSA_ILi32EEEEEESJ_SK_SJ_SK_NS1E_6fusion15FusionCallbacksIS1I_NS1M_13LinCombEltActINS1E_6thread7SigmoidESJ_fSJ_fLNS_15FloatRoundStyleE2EEESI_S1L_JEEES10_NS11_INS12_ILi1ELi4ELi3EEES15_NST_INS5_IJS16_S1K_EEENS5_IJS1K_SC_EEEEEEENS4_39AutoVectorizingCopyWithAssumedAlignmentILi128EEENS4_14SM90_TMA_STOREES1Y_S20_NS4_9Copy_AtomIJNS4_17SM90_U32x4_STSM_NENS_6half_tEEEEvEEEvvEEEEvNT_6ParamsE --------------------------
	.section	.nv.constant0._ZN7cutlass13device_kernelINS_4gemm6kernel13GemmUniversalIN4cute5tupleIJiiiiEEENS1_10collective13CollectiveMmaINS1_37MainloopSm90TmaGmmaWarpSpecializedFP8ILi6ENS5_IJNS4_1CILi2EEENSA_ILi1EEESC_EEENS1_35KernelTmaWarpSpecializedCooperativeEEENS5_IJNSA_ILi256EEESG_NSA_ILi64EEEEEENS_12float_e4m3_tENS5_IJlSC_lEEESJ_SK_NS4_8TiledMMAINS4_8MMA_AtomIJNS4_4SM904GMMA31MMA_64x256x32_F32E4M3E4M3_SS_TNILNSO_7ScaleInE1ELSQ_1EEEEEENS4_6LayoutISD_NS5_IJSC_NSA_ILi0EEESU_EEEEENS5_IJNS4_10UnderscoreESX_SX_EEEEENS4_13SM90_TMA_LOADENS4_14ComposedLayoutINS4_7SwizzleILi2ELi4ELi3EEENS4_18smem_ptr_flag_bitsILi8EEENST_INS5_IJNSA_ILi8EEESH_EEENS5_IJSH_SC_EEEEEEEvNS4_8identityENS4_23SM90_TMA_LOAD_MULTICASTES1A_vS1B_EENS_8epilogue10collective18CollectiveEpilogueINS1E_22Sm90TmaWarpSpecializedILi4ELi2ELi16ELb0ELb0EEEJSI_NS5_IJNSA_ILi128EEENSA_ILi32EEEEEESJ_SK_SJ_SK_NS1E_6fusion15FusionCallbacksIS1I_NS1M_13LinCombEltActINS1E_6thread7SigmoidESJ_fSJ_fLNS_15FloatRoundStyleE2EEESI_S1L_JEEES10_NS11_INS12_ILi1ELi4ELi3EEES15_NST_INS5_IJS16_S1K_EEENS5_IJS1K_SC_EEEEEEENS4_39AutoVectorizingCopyWithAssumedAlignmentILi128EEENS4_14SM90_TMA_STOREES1Y_S20_NS4_9Copy_AtomIJNS4_17SM90_U32x4_STSM_NENS_6half_tEEEEvEEEvvEEEEvNT_6ParamsE,"a",@progbits
	.sectionflags	@""
	.align	4
.nv.constant0._ZN7cutlass13device_kernelINS_4gemm6kernel13GemmUniversalIN4cute5tupleIJiiiiEEENS1_10collective13CollectiveMmaINS1_37MainloopSm90TmaGmmaWarpSpecializedFP8ILi6ENS5_IJNS4_1CILi2EEENSA_ILi1EEESC_EEENS1_35KernelTmaWarpSpecializedCooperativeEEENS5_IJNSA_ILi256EEESG_NSA_ILi64EEEEEENS_12float_e4m3_tENS5_IJlSC_lEEESJ_SK_NS4_8TiledMMAINS4_8MMA_AtomIJNS4_4SM904GMMA31MMA_64x256x32_F32E4M3E4M3_SS_TNILNSO_7ScaleInE1ELSQ_1EEEEEENS4_6LayoutISD_NS5_IJSC_NSA_ILi0EEESU_EEEEENS5_IJNS4_10UnderscoreESX_SX_EEEEENS4_13SM90_TMA_LOADENS4_14ComposedLayoutINS4_7SwizzleILi2ELi4ELi3EEENS4_18smem_ptr_flag_bitsILi8EEENST_INS5_IJNSA_ILi8EEESH_EEENS5_IJSH_SC_EEEEEEEvNS4_8identityENS4_23SM90_TMA_LOAD_MULTICASTES1A_vS1B_EENS_8epilogue10collective18CollectiveEpilogueINS1E_22Sm90TmaWarpSpecializedILi4ELi2ELi16ELb0ELb0EEEJSI_NS5_IJNSA_ILi128EEENSA_ILi32EEEEEESJ_SK_SJ_SK_NS1E_6fusion15FusionCallbacksIS1I_NS1M_13LinCombEltActINS1E_6thread7SigmoidESJ_fSJ_fLNS_15FloatRoundStyleE2EEESI_S1L_JEEES10_NS11_INS12_ILi1ELi4ELi3EEES15_NST_INS5_IJS16_S1K_EEENS5_IJS1K_SC_EEEEEEENS4_39AutoVectorizingCopyWithAssumedAlignmentILi128EEENS4_14SM90_TMA_STOREES1Y_S20_NS4_9Copy_AtomIJNS4_17SM90_U32x4_STSM_NENS_6half_tEEEEvEEEvvEEEEvNT_6ParamsE:
	.zero		2432


//--------------------- SYMBOLS --------------------------

	.type		.nv.reservedSmem.offset0,@object
	.size		.nv.reservedSmem.offset0,0x4
	.type		__assertfail,@function
